	.target	sm_80

	.elftype	@"ET_EXEC"


//--------------------- .note.nv.tkinfo           --------------------------
	.section	.note.nv.tkinfo,"",@"SHT_NOTE"
	.sectionflags	@"SHF_NOTE_NV_TKINFO"
	.tkinfo
        /*0018*/ 	.word	0x00000002
        /*0030*/ 	.string	""
        /*0030*/ 	.string	"ptxas"
        /*0030*/ 	.string	"Cuda compilation tools, release 13.0, V13.0.88"
        /*0030*/ 	.string	"Build cuda_13.0.r13.0/compiler.36424714_0"
        /*0030*/ 	.string	"-v  -suppress-debug-info  -lineinfo  -arch sm_80 "



//--------------------- .note.nv.cuinfo           --------------------------
	.section	.note.nv.cuinfo,"",@"SHT_NOTE"
	.sectionflags	@"SHF_NOTE_NV_CUINFO"
        /*0018*/ 	.short	0x0002
        /*001a*/ 	.short	0x0050
        /*001c*/ 	.short	0x0082
	.zero		2


//--------------------- .nv.info                  --------------------------
	.section	.nv.info,"",@"SHT_CUDA_INFO"
	.align	4


	//----- nvinfo : EIATTR_REGCOUNT
	.align		4
        /*0000*/ 	.byte	0x04, 0x2f
        /*0002*/ 	.short	(.L_1 - .L_0)
	.align		4
.L_0:
        /*0004*/ 	.word	index@(matmul_kernel)
        /*0008*/ 	.word	0x000000ff


	//----- nvinfo : EIATTR_FRAME_SIZE
	.align		4
.L_1:
        /*000c*/ 	.byte	0x04, 0x11
        /*000e*/ 	.short	(.L_3 - .L_2)
	.align		4
.L_2:
        /*0010*/ 	.word	index@(matmul_kernel)
        /*0014*/ 	.word	0x00000d88


	//----- nvinfo : EIATTR_MIN_STACK_SIZE
	.align		4
.L_3:
        /*0018*/ 	.byte	0x04, 0x12
        /*001a*/ 	.short	(.L_5 - .L_4)
	.align		4
.L_4:
        /*001c*/ 	.word	index@(matmul_kernel)
        /*0020*/ 	.word	0x00000d88
.L_5:


//--------------------- .nv.info.matmul_kernel    --------------------------
	.section	.nv.info.matmul_kernel,"",@"SHT_CUDA_INFO"
	.sectionflags	@""
	.align	4


	//----- nvinfo : EIATTR_CUDA_API_VERSION
	.align		4
        /*0000*/ 	.byte	0x04, 0x37
        /*0002*/ 	.short	(.L_7 - .L_6)
.L_6:
        /*0004*/ 	.word	0x00000082


	//----- nvinfo : EIATTR_SW2861232_WAR
	.align		4
.L_7:
        /*0008*/ 	.byte	0x01, 0x35
	.zero		2


	//----- nvinfo : EIATTR_PARAM_CBANK
	.align		4
        /*000c*/ 	.byte	0x04, 0x0a
        /*000e*/ 	.short	(.L_9 - .L_8)
	.align		4
.L_8:
        /*0010*/ 	.word	index@(.nv.constant0.matmul_kernel)
        /*0014*/ 	.short	0x0160
        /*0016*/ 	.short	0x0050


	//----- nvinfo : EIATTR_CBANK_PARAM_SIZE
	.align		4
.L_9:
        /*0018*/ 	.byte	0x03, 0x19
        /*001a*/ 	.short	0x0050


	//----- nvinfo : EIATTR_KPARAM_INFO
	.align		4
        /*001c*/ 	.byte	0x04, 0x17
        /*001e*/ 	.short	(.L_11 - .L_10)
.L_10:
        /*0020*/ 	.word	0x00000000
        /*0024*/ 	.short	0x000d
        /*0026*/ 	.short	0x0048
        /*0028*/ 	.byte	0x00, 0xf4, 0x21, 0x00


	//----- nvinfo : EIATTR_KPARAM_INFO
	.align		4
.L_11:
        /*002c*/ 	.byte	0x04, 0x17
        /*002e*/ 	.short	(.L_13 - .L_12)
.L_12:
        /*0030*/ 	.word	0x00000000
        /*0034*/ 	.short	0x000c
        /*0036*/ 	.short	0x0040
        /*0038*/ 	.byte	0x00, 0xf4, 0x21, 0x00


	//----- nvinfo : EIATTR_KPARAM_INFO
	.align		4
.L_13:
        /*003c*/ 	.byte	0x04, 0x17
        /*003e*/ 	.short	(.L_15 - .L_14)
.L_14:
        /*0040*/ 	.word	0x00000000
        /*0044*/ 	.short	0x000b
        /*0046*/ 	.short	0x0038
        /*0048*/ 	.byte	0x00, 0xf0, 0x11, 0x00


	//----- nvinfo : EIATTR_KPARAM_INFO
	.align		4
.L_15:
        /*004c*/ 	.byte	0x04, 0x17
        /*004e*/ 	.short	(.L_17 - .L_16)
.L_16:
        /*0050*/ 	.word	0x00000000
        /*0054*/ 	.short	0x000a
        /*0056*/ 	.short	0x0034
        /*0058*/ 	.byte	0x00, 0xf0, 0x11, 0x00


	//----- nvinfo : EIATTR_KPARAM_INFO
	.align		4
.L_17:
        /*005c*/ 	.byte	0x04, 0x17
        /*005e*/ 	.short	(.L_19 - .L_18)
.L_18:
        /*0060*/ 	.word	0x00000000
        /*0064*/ 	.short	0x0009
        /*0066*/ 	.short	0x0030
        /*0068*/ 	.byte	0x00, 0xf0, 0x11, 0x00


	//----- nvinfo : EIATTR_KPARAM_INFO
	.align		4
.L_19:
        /*006c*/ 	.byte	0x04, 0x17
        /*006e*/ 	.short	(.L_21 - .L_20)
.L_20:
        /*0070*/ 	.word	0x00000000
        /*0074*/ 	.short	0x0008
        /*0076*/ 	.short	0x002c
        /*0078*/ 	.byte	0x00, 0xf0, 0x11, 0x00


	//----- nvinfo : EIATTR_KPARAM_INFO
	.align		4
.L_21:
        /*007c*/ 	.byte	0x04, 0x17
        /*007e*/ 	.short	(.L_23 - .L_22)
.L_22:
        /*0080*/ 	.word	0x00000000
        /*0084*/ 	.short	0x0007
        /*0086*/ 	.short	0x0028
        /*0088*/ 	.byte	0x00, 0xf0, 0x11, 0x00


	//----- nvinfo : EIATTR_KPARAM_INFO
	.align		4
.L_23:
        /*008c*/ 	.byte	0x04, 0x17
        /*008e*/ 	.short	(.L_25 - .L_24)
.L_24:
        /*0090*/ 	.word	0x00000000
        /*0094*/ 	.short	0x0006
        /*0096*/ 	.short	0x0024
        /*0098*/ 	.byte	0x00, 0xf0, 0x11, 0x00


	//----- nvinfo : EIATTR_KPARAM_INFO
	.align		4
.L_25:
        /*009c*/ 	.byte	0x04, 0x17
        /*009e*/ 	.short	(.L_27 - .L_26)
.L_26:
        /*00a0*/ 	.word	0x00000000
        /*00a4*/ 	.short	0x0005
        /*00a6*/ 	.short	0x0020
        /*00a8*/ 	.byte	0x00, 0xf0, 0x11, 0x00


	//----- nvinfo : EIATTR_KPARAM_INFO
	.align		4
.L_27:
        /*00ac*/ 	.byte	0x04, 0x17
        /*00ae*/ 	.short	(.L_29 - .L_28)
.L_28:
        /*00b0*/ 	.word	0x00000000
        /*00b4*/ 	.short	0x0004
        /*00b6*/ 	.short	0x001c
        /*00b8*/ 	.byte	0x00, 0xf0, 0x11, 0x00


	//----- nvinfo : EIATTR_KPARAM_INFO
	.align		4
.L_29:
        /*00bc*/ 	.byte	0x04, 0x17
        /*00be*/ 	.short	(.L_31 - .L_30)
.L_30:
        /*00c0*/ 	.word	0x00000000
        /*00c4*/ 	.short	0x0003
        /*00c6*/ 	.short	0x0018
        /*00c8*/ 	.byte	0x00, 0xf0, 0x11, 0x00


	//----- nvinfo : EIATTR_KPARAM_INFO
	.align		4
.L_31:
        /*00cc*/ 	.byte	0x04, 0x17
        /*00ce*/ 	.short	(.L_33 - .L_32)
.L_32:
        /*00d0*/ 	.word	0x00000000
        /*00d4*/ 	.short	0x0002
        /*00d6*/ 	.short	0x0010
        /*00d8*/ 	.byte	0x00, 0xf4, 0x21, 0x00


	//----- nvinfo : EIATTR_KPARAM_INFO
	.align		4
.L_33:
        /*00dc*/ 	.byte	0x04, 0x17
        /*00de*/ 	.short	(.L_35 - .L_34)
.L_34:
        /*00e0*/ 	.word	0x00000000
        /*00e4*/ 	.short	0x0001
        /*00e6*/ 	.short	0x0008
        /*00e8*/ 	.byte	0x00, 0xf4, 0x21, 0x00


	//----- nvinfo : EIATTR_KPARAM_INFO
	.align		4
.L_35:
        /*00ec*/ 	.byte	0x04, 0x17
        /*00ee*/ 	.short	(.L_37 - .L_36)
.L_36:
        /*00f0*/ 	.word	0x00000000
        /*00f4*/ 	.short	0x0000
        /*00f6*/ 	.short	0x0000
        /*00f8*/ 	.byte	0x00, 0xf4, 0x21, 0x00


	//----- nvinfo : EIATTR_MAXREG_COUNT
	.align		4
.L_37:
        /*00fc*/ 	.byte	0x03, 0x1b
        /*00fe*/ 	.short	0x00ff


	//----- nvinfo : EIATTR_NUM_BARRIERS
	.align		4
        /*0100*/ 	.byte	0x02, 0x4c
        /*0102*/ 	.byte	0x01
	.zero		1


	//----- nvinfo : EIATTR_ANNOTATIONS
	.align		4
        /*0104*/ 	.byte	0x04, 0x55
        /*0106*/ 	.short	(.L_39 - .L_38)


	//   ....[0]....
.L_38:
        /*0108*/ 	.word	0x00000001
        /*010c*/ 	.byte	0xf0, 0x07, 0x00, 0x00, 0x01, 0x00, 0x00, 0x00, 0x30, 0x08, 0x00, 0x00, 0x01, 0x00, 0x00, 0x00
        /* <DEDUP_REMOVED lines=1937> */
        /*7a2c*/ 	.byte	0xc0, 0x2f, 0x03, 0x00


	//----- nvinfo : EIATTR_MERCURY_ISA_VERSION
	.align		4
.L_39:
        /*7a30*/ 	.byte	0x03, 0x5f
        /*7a32*/ 	.short	0x0000


	//----- nvinfo : EIATTR_EXIT_INSTR_OFFSETS
	.align		4
        /*7a34*/ 	.byte	0x04, 0x1c
        /*7a36*/ 	.short	(.L_41 - .L_40)


	//   ....[0]....
.L_40:
        /*7a38*/ 	.word	0x00033490


	//   ....[1]....
        /*7a3c*/ 	.word	0x000334b0


	//----- nvinfo : EIATTR_REQNTID
	.align		4
.L_41:
        /*7a40*/ 	.byte	0x04, 0x10
        /*7a42*/ 	.short	(.L_43 - .L_42)
.L_42:
        /*7a44*/ 	.word	0x00000080
        /*7a48*/ 	.word	0x00000001
        /*7a4c*/ 	.word	0x00000001
.L_43:


//--------------------- .nv.callgraph             --------------------------
	.section	.nv.callgraph,"",@"SHT_CUDA_CALLGRAPH"
	.align	4
	.sectionentsize	8
	.align		4
        /*0000*/ 	.word	0x00000000
	.align		4
        /*0004*/ 	.word	0xffffffff
	.align		4
        /*0008*/ 	.word	0x00000000
	.align		4
        /*000c*/ 	.word	0xfffffffe
	.align		4
        /*0010*/ 	.word	0x00000000
	.align		4
        /*0014*/ 	.word	0xfffffffd
	.align		4
        /*0018*/ 	.word	0x00000000
	.align		4
        /*001c*/ 	.word	0xfffffffc


//--------------------- .nv.rel.action            --------------------------
	.section	.nv.rel.action,"",@"SHT_CUDA_RELOCINFO"
	.align	8
	.sectionentsize	8
        /*0000*/ 	.byte	0x73, 0x00, 0x00, 0x00, 0x00, 0x00, 0x00, 0x00, 0x00, 0x00, 0x00, 0x11, 0x25, 0x00, 0x05, 0x36


//--------------------- .nv.constant0.matmul_kernel --------------------------
	.section	.nv.constant0.matmul_kernel,"a",@progbits
	.sectionflags	@""
	.align	4
.nv.constant0.matmul_kernel:
	.zero		432


//--------------------- .text.matmul_kernel       --------------------------
	.section	.text.matmul_kernel,"ax",@progbits
	.sectioninfo	@"SHI_REGISTERS=255"
	.align	128
        .global         matmul_kernel
        .type           matmul_kernel,@function
        .size           matmul_kernel,(.L_x_3 - matmul_kernel)
        .other          matmul_kernel,@"STO_CUDA_ENTRY STV_DEFAULT"
matmul_kernel:
.text.matmul_kernel:
[----:B------:R-:W-:-:S03]  /*0000*/  IMAD.MOV.U32 R1, RZ, RZ, c[0x0][0x28] ;  /* 0x00000a00ff017624 */ /* 0x000fc600078e00ff */
[----:B------:R-:W-:Y:S01]  /*0010*/  IMAD.MOV.U32 R0, RZ, RZ, c[0x0][0x17c] ;  /* 0x00005f00ff007624 */ /* 0x000fe200078e00ff */
[----:B------:R-:W1:Y:S01]  /*0020*/  S2R R7, SR_CTAID.X ;  /* 0x0000000000077919 */ /* 0x000e620000002500 */
[----:B------:R-:W-:Y:S01]  /*0030*/  IADD3 R1, R1, -0xd88, RZ ;  /* 0xfffff27801017810 */ /* 0x000fe20007ffe0ff */
[----:B------:R-:W-:Y:S01]  /*0040*/  IMAD.MOV.U32 R202, RZ, RZ, c[0x0][0x188] ;  /* 0x00006200ffca7624 */ /* 0x000fe200078e00ff */
[----:B------:R-:W-:Y:S01]  /*0050*/  ULDC.64 UR8, c[0x0][0x118] ;  /* 0x0000460000087ab9 */ /* 0x000fe20000000a00 */
[----:B------:R-:W-:Y:S02]  /*0060*/  IADD3 R0, R0, 0x3f, RZ ;  /* 0x0000003f00007810 */ /* 0x000fe40007ffe0ff */
[C---:B------:R-:W-:Y:S02]  /*0070*/  IMAD R122, R202.reuse, 0x78, RZ ;  /* 0x00000078ca7a7824 */ /* 0x040fe400078e02ff */
[----:B------:R-:W-:Y:S01]  /*0080*/  SHF.R.S32.HI R3, RZ, 0x1f, R0 ;  /* 0x0000001fff037819 */ /* 0x000fe20000011400 */
[----:B------:R-:W-:-:S02]  /*0090*/  IMAD R126, R202, 0x7c, RZ ;  /* 0x0000007cca7e7824 */ /* 0x000fc400078e02ff */
[C---:B------:R-:W-:Y:S01]  /*00a0*/  IMAD R130, R202.reuse, 0x5, RZ ;  /* 0x00000005ca827824 */ /* 0x040fe200078e02ff */
[----:B------:R-:W-:Y:S01]  /*00b0*/  LEA.HI R3, R3, R0, RZ, 0x6 ;  /* 0x0000000003037211 */ /* 0x000fe200078f30ff */
[C---:B------:R-:W-:Y:S02]  /*00c0*/  IMAD R150, R202.reuse, 0x19, RZ ;  /* 0x00000019ca967824 */ /* 0x040fe400078e02ff */
[C---:B------:R-:W-:Y:S01]  /*00d0*/  IMAD R154, R202.reuse, 0x1d, RZ ;  /* 0x0000001dca9a7824 */ /* 0x040fe200078e02ff */
[----:B------:R-:W-:Y:S01]  /*00e0*/  SHF.R.S32.HI R3, RZ, 0x6, R3 ;  /* 0x00000006ff037819 */ /* 0x000fe20000011403 */
[C---:B------:R-:W-:Y:S02]  /*00f0*/  IMAD R158, R202.reuse, 0x21, RZ ;  /* 0x00000021ca9e7824 */ /* 0x040fe400078e02ff */
[----:B------:R-:W-:Y:S02]  /*0100*/  IMAD R162, R202, 0x25, RZ ;  /* 0x00000025caa27824 */ /* 0x000fe400078e02ff */
[----:B------:R-:W-:-:S02]  /*0110*/  IMAD.SHL.U32 R4, R3, 0x8, RZ ;  /* 0x0000000803047824 */ /* 0x000fc400078e00ff */
[C---:B------:R-:W-:Y:S01]  /*0120*/  IMAD R166, R202.reuse, 0x29, RZ ;  /* 0x00000029caa67824 */ /* 0x040fe200078e02ff */
[----:B-1----:R-:W-:Y:S01]  /*0130*/  IABS R8, R7 ;  /* 0x0000000700087213 */ /* 0x002fe20000000000 */
[C---:B------:R-:W-:Y:S01]  /*0140*/  IMAD R170, R202.reuse, 0x2d, RZ ;  /* 0x0000002dcaaa7824 */ /* 0x040fe200078e02ff */
[-C--:B------:R-:W-:Y:S01]  /*0150*/  IABS R5, R4.reuse ;  /* 0x0000000400057213 */ /* 0x080fe20000000000 */
[C---:B------:R-:W-:Y:S01]  /*0160*/  IMAD R174, R202.reuse, 0x31, RZ ;  /* 0x00000031caae7824 */ /* 0x040fe200078e02ff */
[----:B------:R-:W-:Y:S01]  /*0170*/  IABS R10, R4 ;  /* 0x00000004000a7213 */ /* 0x000fe20000000000 */
[C---:B------:R-:W-:Y:S01]  /*0180*/  IMAD R178, R202.reuse, 0x35, RZ ;  /* 0x00000035cab27824 */ /* 0x040fe200078e02ff */
[----:B------:R-:W1:Y:S01]  /*0190*/  I2F.RP R0, R5 ;  /* 0x0000000500007306 */ /* 0x000e620000209400 */
[C---:B------:R-:W-:Y:S02]  /*01a0*/  IMAD R182, R202.reuse, 0x39, RZ ;  /* 0x00000039cab67824 */ /* 0x040fe400078e02ff */
[----:B------:R-:W-:-:S02]  /*01b0*/  IMAD R186, R202, 0x3d, RZ ;  /* 0x0000003dcaba7824 */ /* 0x000fc400078e02ff */
[C---:B------:R-:W-:Y:S02]  /*01c0*/  IMAD R190, R202.reuse, 0x41, RZ ;  /* 0x00000041cabe7824 */ /* 0x040fe400078e02ff */
[C---:B------:R-:W-:Y:S02]  /*01d0*/  IMAD R194, R202.reuse, 0x45, RZ ;  /* 0x00000045cac27824 */ /* 0x040fe400078e02ff */
[C---:B------:R-:W-:Y:S02]  /*01e0*/  IMAD R198, R202.reuse, 0x49, RZ ;  /* 0x00000049cac67824 */ /* 0x040fe400078e02ff */
[C---:B------:R-:W-:Y:S02]  /*01f0*/  IMAD R204, R202.reuse, 0x4d, RZ ;  /* 0x0000004dcacc7824 */ /* 0x040fe400078e02ff */
[C---:B------:R-:W-:Y:S02]  /*0200*/  IMAD R208, R202.reuse, 0x51, RZ ;  /* 0x00000051cad07824 */ /* 0x040fe400078e02ff */
[C---:B------:R-:W-:Y:S01]  /*0210*/  IMAD R212, R202.reuse, 0x55, RZ ;  /* 0x00000055cad47824 */ /* 0x040fe200078e02ff */
[----:B-1----:R-:W1:Y:S01]  /*0220*/  MUFU.RCP R0, R0 ;  /* 0x0000000000007308 */ /* 0x002e620000001000 */
[----:B------:R-:W-:-:S02]  /*0230*/  IMAD R216, R202, 0x59, RZ ;  /* 0x00000059cad87824 */ /* 0x000fc400078e02ff */
[C---:B------:R-:W-:Y:S02]  /*0240*/  IMAD R220, R202.reuse, 0x5d, RZ ;  /* 0x0000005dcadc7824 */ /* 0x040fe400078e02ff */
[C---:B------:R-:W-:Y:S02]  /*0250*/  IMAD R224, R202.reuse, 0x61, RZ ;  /* 0x00000061cae07824 */ /* 0x040fe400078e02ff */
[C---:B------:R-:W-:Y:S02]  /*0260*/  IMAD R228, R202.reuse, 0x65, RZ ;  /* 0x00000065cae47824 */ /* 0x040fe400078e02ff */
[C---:B------:R-:W-:Y:S02]  /*0270*/  IMAD R232, R202.reuse, 0x69, RZ ;  /* 0x00000069cae87824 */ /* 0x040fe400078e02ff */
[C---:B------:R-:W-:Y:S02]  /*0280*/  IMAD R236, R202.reuse, 0x6d, RZ ;  /* 0x0000006dcaec7824 */ /* 0x040fe400078e02ff */
[----:B------:R-:W-:-:S02]  /*0290*/  IMAD R240, R202, 0x71, RZ ;  /* 0x00000071caf07824 */ /* 0x000fc400078e02ff */
[----:B------:R-:W-:Y:S01]  /*02a0*/  IMAD R244, R202, 0x75, RZ ;  /* 0x00000075caf47824 */ /* 0x000fe200078e02ff */
[----:B-1----:R-:W-:Y:S01]  /*02b0*/  IADD3 R2, R0, 0xffffffe, RZ ;  /* 0x0ffffffe00027810 */ /* 0x002fe20007ffe0ff */
[----:B------:R-:W-:Y:S02]  /*02c0*/  IMAD.MOV R0, RZ, RZ, -R10 ;  /* 0x000000ffff007224 */ /* 0x000fe400078e0a0a */
[----:B------:R-:W-:Y:S01]  /*02d0*/  IMAD R252, R202, 0x79, RZ ;  /* 0x00000079cafc7824 */ /* 0x000fe200078e02ff */
[----:B------:R1:W2:Y:S02]  /*02e0*/  F2I.FTZ.U32.TRUNC.NTZ R3, R2 ;  /* 0x0000000200037305 */ /* 0x0002a4000021f000 */
[----:B-1----:R-:W-:Y:S02]  /*02f0*/  IMAD.MOV.U32 R2, RZ, RZ, RZ ;  /* 0x000000ffff027224 */ /* 0x002fe400078e00ff */
[----:B--2---:R-:W-:-:S04]  /*0300*/  IMAD.MOV R6, RZ, RZ, -R3 ;  /* 0x000000ffff067224 */ /* 0x004fc800078e0a03 */
[----:B------:R-:W-:Y:S02]  /*0310*/  IMAD R9, R6, R5, RZ ;  /* 0x0000000506097224 */ /* 0x000fe400078e02ff */
[----:B------:R-:W-:Y:S01]  /*0320*/  IMAD.MOV.U32 R6, RZ, RZ, R8 ;  /* 0x000000ffff067224 */ /* 0x000fe200078e0008 */
[----:B------:R-:W-:Y:S01]  /*0330*/  IABS R8, c[0x0][0x17c] ;  /* 0x00005f0000087a13 */ /* 0x000fe20000000000 */
[----:B------:R-:W-:-:S06]  /*0340*/  IMAD.HI.U32 R3, R3, R9, R2 ;  /* 0x0000000903037227 */ /* 0x000fcc00078e0002 */
[----:B------:R-:W-:-:S04]  /*0350*/  IMAD.HI.U32 R3, R3, R6, RZ ;  /* 0x0000000603037227 */ /* 0x000fc800078e00ff */
[----:B------:R-:W-:-:S05]  /*0360*/  IMAD R0, R3, R0, R6 ;  /* 0x0000000003007224 */ /* 0x000fca00078e0206 */
[----:B------:R-:W-:-:S13]  /*0370*/  ISETP.GT.U32.AND P1, PT, R5, R0, PT ;  /* 0x000000000500720c */ /* 0x000fda0003f24070 */
[----:B------:R-:W-:Y:S01]  /*0380*/  @!P1 IMAD.IADD R0, R0, 0x1, -R5 ;  /* 0x0000000100009824 */ /* 0x000fe200078e0a05 */
[----:B------:R-:W-:Y:S02]  /*0390*/  @!P1 IADD3 R3, R3, 0x1, RZ ;  /* 0x0000000103039810 */ /* 0x000fe40007ffe0ff */
[----:B------:R-:W-:Y:S02]  /*03a0*/  ISETP.NE.AND P1, PT, R4, RZ, PT ;  /* 0x000000ff0400720c */ /* 0x000fe40003f25270 */
[----:B------:R-:W-:Y:S02]  /*03b0*/  ISETP.GE.U32.AND P0, PT, R0, R5, PT ;  /* 0x000000050000720c */ /* 0x000fe40003f06070 */
[----:B------:R-:W-:-:S04]  /*03c0*/  LOP3.LUT R0, R7, R4, RZ, 0x3c, !PT ;  /* 0x0000000407007212 */ /* 0x000fc800078e3cff */
[----:B------:R-:W-:Y:S01]  /*03d0*/  ISETP.GE.AND P2, PT, R0, RZ, PT ;  /* 0x000000ff0000720c */ /* 0x000fe20003f46270 */
[----:B------:R-:W-:-:S05]  /*03e0*/  IMAD.MOV.U32 R0, RZ, RZ, c[0x0][0x178] ;  /* 0x00005e00ff007624 */ /* 0x000fca00078e00ff */
[----:B------:R-:W-:Y:S02]  /*03f0*/  IADD3 R0, R0, 0xff, RZ ;  /* 0x000000ff00007810 */ /* 0x000fe40007ffe0ff */
[----:B------:R-:W-:-:S05]  /*0400*/  @P0 IADD3 R3, R3, 0x1, RZ ;  /* 0x0000000103030810 */ /* 0x000fca0007ffe0ff */
[----:B------:R-:W-:Y:S01]  /*0410*/  IMAD.MOV.U32 R2, RZ, RZ, R3 ;  /* 0x000000ffff027224 */ /* 0x000fe200078e0003 */
[----:B------:R-:W-:-:S04]  /*0420*/  SHF.R.S32.HI R3, RZ, 0x1f, R0 ;  /* 0x0000001fff037819 */ /* 0x000fc80000011400 */
[----:B------:R-:W-:Y:S02]  /*0430*/  @!P2 IADD3 R2, -R2, RZ, RZ ;  /* 0x000000ff0202a210 */ /* 0x000fe40007ffe1ff */
[----:B------:R-:W-:Y:S02]  /*0440*/  @!P1 LOP3.LUT R2, RZ, R4, RZ, 0x33, !PT ;  /* 0x00000004ff029212 */ /* 0x000fe400078e33ff */
[----:B------:R-:W-:-:S03]  /*0450*/  LEA.HI R3, R3, R0, RZ, 0x8 ;  /* 0x0000000003037211 */ /* 0x000fc600078f40ff */
[----:B------:R-:W-:Y:S02]  /*0460*/  IMAD.SHL.U32 R10, R2, 0x8, RZ ;  /* 0x00000008020a7824 */ /* 0x000fe400078e00ff */
[----:B------:R-:W-:-:S03]  /*0470*/  IMAD.MOV R2, RZ, RZ, -R2 ;  /* 0x000000ffff027224 */ /* 0x000fc600078e0a02 */
[----:B------:R-:W-:Y:S01]  /*0480*/  LEA.HI.SX32 R3, R3, -R10, 0x18 ;  /* 0x8000000a03037211 */ /* 0x000fe200078fc2ff */
[----:B------:R-:W-:Y:S02]  /*0490*/  IMAD R13, R4, R2, R7 ;  /* 0x00000002040d7224 */ /* 0x000fe400078e0207 */
[----:B------:R-:W-:Y:S01]  /*04a0*/  IMAD.MOV.U32 R4, RZ, RZ, RZ ;  /* 0x000000ffff047224 */ /* 0x000fe200078e00ff */
[----:B------:R-:W-:Y:S01]  /*04b0*/  IMNMX R12, R3, 0x8, PT ;  /* 0x00000008030c7817 */ /* 0x000fe20003800200 */
[----:B------:R-:W-:Y:S01]  /*04c0*/  IMAD.MOV.U32 R2, RZ, RZ, R8 ;  /* 0x000000ffff027224 */ /* 0x000fe200078e0008 */
[----:B------:R-:W-:Y:S02]  /*04d0*/  IABS R7, R13 ;  /* 0x0000000d00077213 */ /* 0x000fe40000000000 */
[----:B------:R-:W-:Y:S01]  /*04e0*/  IABS R9, R12 ;  /* 0x0000000c00097213 */ /* 0x000fe20000000000 */
[----:B------:R-:W1:Y:S08]  /*04f0*/  I2F.RP R8, R2 ;  /* 0x0000000200087306 */ /* 0x000e700000209400 */
[----:B------:R-:W2:Y:S08]  /*0500*/  I2F.RP R0, R9 ;  /* 0x0000000900007306 */ /* 0x000eb00000209400 */
[----:B-1----:R-:W-:Y:S08]  /*0510*/  MUFU.RCP R8, R8 ;  /* 0x0000000800087308 */ /* 0x002ff00000001000 */
[----:B--2---:R-:W1:Y:S02]  /*0520*/  MUFU.RCP R0, R0 ;  /* 0x0000000000007308 */ /* 0x004e640000001000 */
[----:B-1----:R-:W-:-:S02]  /*0530*/  IADD3 R5, R0, 0xffffffe, RZ ;  /* 0x0ffffffe00057810 */ /* 0x002fc40007ffe0ff */
[----:B------:R-:W-:-:S04]  /*0540*/  IABS R0, R12 ;  /* 0x0000000c00007213 */ /* 0x000fc80000000000 */
[----:B------:R-:W1:Y:S01]  /*0550*/  F2I.FTZ.U32.TRUNC.NTZ R5, R5 ;  /* 0x0000000500057305 */ /* 0x000e62000021f000 */
[----:B------:R-:W-:Y:S02]  /*0560*/  IMAD.MOV R0, RZ, RZ, -R0 ;  /* 0x000000ffff007224 */ /* 0x000fe400078e0a00 */
[----:B-1----:R-:W-:-:S04]  /*0570*/  IMAD.MOV R6, RZ, RZ, -R5 ;  /* 0x000000ffff067224 */ /* 0x002fc800078e0a05 */
[----:B------:R-:W-:Y:S01]  /*0580*/  IMAD R3, R6, R9, RZ ;  /* 0x0000000906037224 */ /* 0x000fe200078e02ff */
[----:B------:R-:W-:-:S03]  /*0590*/  IADD3 R6, R8, 0xffffffe, RZ ;  /* 0x0ffffffe08067810 */ /* 0x000fc60007ffe0ff */
[----:B------:R-:W-:Y:S01]  /*05a0*/  IMAD.HI.U32 R4, R5, R3, R4 ;  /* 0x0000000305047227 */ /* 0x000fe200078e0004 */
[----:B------:R-:W-:-:S04]  /*05b0*/  IABS R3, c[0x0][0x178] ;  /* 0x00005e0000037a13 */ /* 0x000fc80000000000 */
[----:B------:R-:W1:Y:S01]  /*05c0*/  I2F.RP R5, R3 ;  /* 0x0000000300057306 */ /* 0x000e620000209400 */
[----:B------:R-:W-:-:S04]  /*05d0*/  IMAD.HI.U32 R4, R4, R7, RZ ;  /* 0x0000000704047227 */ /* 0x000fc800078e00ff */
[----:B------:R-:W-:-:S03]  /*05e0*/  IMAD R0, R4, R0, R7 ;  /* 0x0000000004007224 */ /* 0x000fc600078e0207 */
[----:B------:R2:W3:Y:S02]  /*05f0*/  F2I.FTZ.U32.TRUNC.NTZ R7, R6 ;  /* 0x0000000600077305 */ /* 0x0004e4000021f000 */
[----:B------:R-:W-:-:S06]  /*0600*/  ISETP.GT.U32.AND P1, PT, R9, R0, PT ;  /* 0x000000000900720c */ /* 0x000fcc0003f24070 */
[----:B-1----:R-:W1:Y:S01]  /*0610*/  MUFU.RCP R5, R5 ;  /* 0x0000000500057308 */ /* 0x002e620000001000 */
[----:B--2---:R-:W-:-:S06]  /*0620*/  IMAD.MOV.U32 R6, RZ, RZ, RZ ;  /* 0x000000ffff067224 */ /* 0x004fcc00078e00ff */
[----:B------:R-:W-:Y:S01]  /*0630*/  @!P1 IMAD.IADD R0, R0, 0x1, -R9 ;  /* 0x0000000100009824 */ /* 0x000fe200078e0a09 */
[----:B------:R-:W-:Y:S02]  /*0640*/  @!P1 IADD3 R4, R4, 0x1, RZ ;  /* 0x0000000104049810 */ /* 0x000fe40007ffe0ff */
[----:B------:R-:W-:Y:S02]  /*0650*/  ISETP.NE.AND P1, PT, R12, RZ, PT ;  /* 0x000000ff0c00720c */ /* 0x000fe40003f25270 */
[----:B------:R-:W-:Y:S01]  /*0660*/  ISETP.GE.U32.AND P0, PT, R0, R9, PT ;  /* 0x000000090000720c */ /* 0x000fe20003f06070 */
[----:B---3--:R-:W-:Y:S01]  /*0670*/  IMAD.MOV R9, RZ, RZ, -R7 ;  /* 0x000000ffff097224 */ /* 0x008fe200078e0a07 */
[----:B------:R-:W-:Y:S02]  /*0680*/  LOP3.LUT R0, R13, R12, RZ, 0x3c, !PT ;  /* 0x0000000c0d007212 */ /* 0x000fe400078e3cff */
[----:B-1----:R-:W-:Y:S01]  /*0690*/  IADD3 R8, R5, 0xffffffe, RZ ;  /* 0x0ffffffe05087810 */ /* 0x002fe20007ffe0ff */
[----:B------:R-:W-:Y:S01]  /*06a0*/  IMAD R9, R9, R2, RZ ;  /* 0x0000000209097224 */ /* 0x000fe200078e02ff */
[----:B------:R-:W-:-:S02]  /*06b0*/  ISETP.GE.AND P2, PT, R0, RZ, PT ;  /* 0x000000ff0000720c */ /* 0x000fc40003f46270 */
[----:B------:R-:W1:Y:S01]  /*06c0*/  F2I.FTZ.U32.TRUNC.NTZ R5, R8 ;  /* 0x0000000800057305 */ /* 0x000e62000021f000 */
[----:B------:R-:W-:Y:S01]  /*06d0*/  MOV R0, c[0x0][0x180] ;  /* 0x0000600000007a02 */ /* 0x000fe20000000f00 */
[----:B------:R-:W-:-:S03]  /*06e0*/  IMAD.HI.U32 R6, R7, R9, R6 ;  /* 0x0000000907067227 */ /* 0x000fc600078e0006 */
[----:B------:R-:W-:Y:S02]  /*06f0*/  @P0 IADD3 R4, R4, 0x1, RZ ;  /* 0x0000000104040810 */ /* 0x000fe40007ffe0ff */
[C---:B------:R-:W-:Y:S02]  /*0700*/  IADD3 R9, R0.reuse, -0x1, RZ ;  /* 0xffffffff00097810 */ /* 0x040fe40007ffe0ff */
[C---:B------:R-:W-:Y:S02]  /*0710*/  IADD3 R120, R0.reuse, -0xe, RZ ;  /* 0xfffffff200787810 */ /* 0x040fe40007ffe0ff */
[----:B------:R-:W-:Y:S01]  /*0720*/  @!P2 IMAD.MOV R4, RZ, RZ, -R4 ;  /* 0x000000ffff04a224 */ /* 0x000fe200078e0a04 */
[----:B------:R-:W-:Y:S02]  /*0730*/  @!P1 LOP3.LUT R4, RZ, R12, RZ, 0x33, !PT ;  /* 0x0000000cff049212 */ /* 0x000fe400078e33ff */
[----:B------:R-:W-:Y:S01]  /*0740*/  ISETP.GE.U32.AND P0, PT, R9, 0x7fffff80, PT ;  /* 0x7fffff800900780c */ /* 0x000fe20003f06070 */
[----:B-1----:R-:W-:Y:S01]  /*0750*/  IMAD.MOV R8, RZ, RZ, -R5 ;  /* 0x000000ffff087224 */ /* 0x002fe200078e0a05 */
[----:B------:R-:W-:Y:S01]  /*0760*/  IADD3 R128, R0, -0x1a, RZ ;  /* 0xffffffe600807810 */ /* 0x000fe20007ffe0ff */
[----:B------:R-:W-:Y:S01]  /*0770*/  IMAD.SHL.U32 R16, R4, 0x40, RZ ;  /* 0x0000004004107824 */ /* 0x000fe200078e00ff */
[C---:B------:R-:W-:Y:S01]  /*0780*/  IADD3 R132, R0.reuse, -0x1e, RZ ;  /* 0xffffffe200847810 */ /* 0x040fe20007ffe0ff */
[----:B------:R-:W-:Y:S01]  /*0790*/  IMAD.MOV R7, RZ, RZ, -R4 ;  /* 0x000000ffff077224 */ /* 0x000fe200078e0a04 */
[----:B------:R-:W-:Y:S01]  /*07a0*/  IADD3 R156, R0, -0x36, RZ ;  /* 0xffffffca009c7810 */ /* 0x000fe20007ffe0ff */
[----:B------:R-:W-:Y:S01]  /*07b0*/  IMAD R9, R8, R3, RZ ;  /* 0x0000000308097224 */ /* 0x000fe200078e02ff */
[----:B------:R-:W-:Y:S01]  /*07c0*/  IABS R11, R16 ;  /* 0x00000010000b7213 */ /* 0x000fe20000000000 */
[----:B------:R-:W-:Y:S01]  /*07d0*/  IMAD R7, R12, R7, R13 ;  /* 0x000000070c077224 */ /* 0x000fe200078e020d */
[C---:B------:R-:W-:Y:S01]  /*07e0*/  IADD3 R36, R16.reuse, 0x1, RZ ;  /* 0x0000000110247810 */ /* 0x040fe20007ffe0ff */
[----:B------:R-:W-:Y:S01]  /*07f0*/  STL [R1+0xc], R16 ;  /* 0x00000c1001007387 */ /* 0x000fe20000100800 */
[----:B------:R-:W-:Y:S01]  /*0800*/  IADD3 R119, R16, 0x2, RZ ;  /* 0x0000000210777810 */ /* 0x000fe20007ffe0ff */
[----:B------:R-:W-:Y:S01]  /*0810*/  IMAD.HI.U32 R4, R6, R11, RZ ;  /* 0x0000000b06047227 */ /* 0x000fe200078e00ff */
[----:B------:R-:W-:Y:S01]  /*0820*/  IABS R13, R36 ;  /* 0x00000024000d7213 */ /* 0x000fe20000000000 */
[----:B------:R1:W-:Y:S01]  /*0830*/  STL [R1+0xbf0], R36 ;  /* 0x000bf02401007387 */ /* 0x0003e20000100800 */
[C---:B------:R-:W-:Y:S01]  /*0840*/  IADD3 R117, R16.reuse, 0x4, RZ ;  /* 0x0000000410757810 */ /* 0x040fe20007ffe0ff */
[----:B------:R-:W-:Y:S01]  /*0850*/  IMAD.MOV R8, RZ, RZ, -R4 ;  /* 0x000000ffff087224 */ /* 0x000fe200078e0a04 */
[----:B------:R-:W-:Y:S01]  /*0860*/  IABS R15, R119 ;  /* 0x00000077000f7213 */ /* 0x000fe20000000000 */
[----:B------:R-:W-:Y:S01]  /*0870*/  IMAD.MOV.U32 R4, RZ, RZ, RZ ;  /* 0x000000ffff047224 */ /* 0x000fe200078e00ff */
[----:B------:R-:W-:Y:S01]  /*0880*/  IABS R17, R117 ;  /* 0x0000007500117213 */ /* 0x000fe20000000000 */
[----:B------:R-:W-:Y:S01]  /*0890*/  STL [R1+0xbec], R119 ;  /* 0x000bec7701007387 */ /* 0x000fe20000100800 */
[C---:B------:R-:W-:Y:S01]  /*08a0*/  IADD3 R116, R16.reuse, 0x5, RZ ;  /* 0x0000000510747810 */ /* 0x040fe20007ffe0ff */
[----:B------:R-:W-:Y:S01]  /*08b0*/  IMAD.HI.U32 R4, R5, R9, R4 ;  /* 0x0000000905047227 */ /* 0x000fe200078e0004 */
[----:B------:R-:W-:-:S02]  /*08c0*/  IADD3 R34, R16, 0x6, RZ ;  /* 0x0000000610227810 */ /* 0x000fc40007ffe0ff */
[----:B------:R-:W-:Y:S01]  /*08d0*/  IADD3 R118, R16, 0x3, RZ ;  /* 0x0000000310767810 */ /* 0x000fe20007ffe0ff */
[----:B------:R-:W-:Y:S01]  /*08e0*/  IMAD.IADD R5, R10, 0x1, R7 ;  /* 0x000000010a057824 */ /* 0x000fe200078e0207 */
[----:B------:R-:W-:Y:S01]  /*08f0*/  IABS R19, R116 ;  /* 0x0000007400137213 */ /* 0x000fe20000000000 */
[----:B------:R-:W-:Y:S01]  /*0900*/  IMAD R7, R2, R8, R11 ;  /* 0x0000000802077224 */ /* 0x000fe200078e020b */
[----:B------:R-:W-:Y:S01]  /*0910*/  IABS R21, R34 ;  /* 0x0000002200157213 */ /* 0x000fe20000000000 */
[----:B------:R-:W-:Y:S01]  /*0920*/  IMAD.HI.U32 R8, R6, R13, RZ ;  /* 0x0000000d06087227 */ /* 0x000fe200078e00ff */
[----:B------:R-:W-:Y:S01]  /*0930*/  IABS R10, R118 ;  /* 0x00000076000a7213 */ /* 0x000fe20000000000 */
[----:B------:R-:W-:Y:S01]  /*0940*/  STL [R1+0xbe8], R118 ;  /* 0x000be87601007387 */ /* 0x000fe20000100800 */
[C---:B------:R-:W-:Y:S01]  /*0950*/  IADD3 R114, R16.reuse, 0x7, RZ ;  /* 0x0000000710727810 */ /* 0x040fe20007ffe0ff */
[----:B------:R-:W-:Y:S01]  /*0960*/  IMAD.MOV R8, RZ, RZ, -R8 ;  /* 0x000000ffff087224 */ /* 0x000fe200078e0a08 */
[----:B------:R-:W-:Y:S01]  /*0970*/  IADD3 R112, R16, 0x8, RZ ;  /* 0x0000000810707810 */ /* 0x000fe20007ffe0ff */
[----:B------:R-:W-:Y:S01]  /*0980*/  IMAD.HI.U32 R11, R6, R17, RZ ;  /* 0x00000011060b7227 */ /* 0x000fe200078e00ff */
[----:B------:R-:W-:Y:S01]  /*0990*/  IABS R23, R114 ;  /* 0x0000007200177213 */ /* 0x000fe20000000000 */
[----:B------:R-:W-:Y:S01]  /*09a0*/  STL [R1+0xc88], R117 ;  /* 0x000c887501007387 */ /* 0x000fe20000100800 */
[----:B------:R-:W-:Y:S01]  /*09b0*/  IADD3 R110, R16, 0x9, RZ ;  /* 0x00000009106e7810 */ /* 0x000fe20007ffe0ff */
[----:B------:R-:W-:Y:S01]  /*09c0*/  IMAD R9, R2, R8, R13 ;  /* 0x0000000802097224 */ /* 0x000fe200078e020d */
[----:B------:R-:W-:Y:S01]  /*09d0*/  IADD3 R14, -R11, RZ, RZ ;  /* 0x000000ff0b0e7210 */ /* 0x000fe20007ffe1ff */
[----:B------:R-:W-:Y:S01]  /*09e0*/  IMAD.HI.U32 R8, R6, R15, RZ ;  /* 0x0000000f06087227 */ /* 0x000fe200078e00ff */
[C---:B------:R-:W-:Y:S01]  /*09f0*/  IADD3 R108, R16.reuse, 0xa, RZ ;  /* 0x0000000a106c7810 */ /* 0x040fe20007ffe0ff */
[----:B------:R-:W-:Y:S01]  /*0a00*/  STL [R1+0xc8c], R116 ;  /* 0x000c8c7401007387 */ /* 0x000fe20000100800 */
[----:B------:R-:W-:Y:S01]  /*0a10*/  IADD3 R32, R16, 0xb, RZ ;  /* 0x0000000b10207810 */ /* 0x000fe20007ffe0ff */
[----:B------:R-:W-:Y:S01]  /*0a20*/  IMAD.MOV R8, RZ, RZ, -R8 ;  /* 0x000000ffff087224 */ /* 0x000fe200078e0a08 */
[----:B------:R-:W-:Y:S01]  /*0a30*/  IABS R25, R112 ;  /* 0x0000007000197213 */ /* 0x000fe20000000000 */
[----:B------:R-:W-:Y:S01]  /*0a40*/  IMAD.HI.U32 R12, R6, R19, RZ ;  /* 0x00000013060c7227 */ /* 0x000fe200078e00ff */
[----:B------:R-:W-:Y:S01]  /*0a50*/  IABS R27, R110 ;  /* 0x0000006e001b7213 */ /* 0x000fe20000000000 */
[----:B------:R2:W-:Y:S01]  /*0a60*/  STL [R1+0xc84], R34 ;  /* 0x000c842201007387 */ /* 0x0005e20000100800 */
[----:B------:R-:W-:Y:S01]  /*0a70*/  IABS R29, R108 ;  /* 0x0000006c001d7213 */ /* 0x000fe20000000000 */
[----:B------:R-:W-:Y:S01]  /*0a80*/  IMAD R11, R2, R8, R15 ;  /* 0x00000008020b7224 */ /* 0x000fe200078e020f */
[----:B------:R-:W-:Y:S01]  /*0a90*/  IABS R31, R32 ;  /* 0x00000020001f7213 */ /* 0x000fe20000000000 */
[----:B------:R-:W-:Y:S01]  /*0aa0*/  IMAD.HI.U32 R8, R6, R21, RZ ;  /* 0x0000001506087227 */ /* 0x000fe200078e00ff */
[C---:B------:R-:W-:Y:S01]  /*0ab0*/  IADD3 R106, R16.reuse, 0xc, RZ ;  /* 0x0000000c106a7810 */ /* 0x040fe20007ffe0ff */
[----:B------:R-:W-:Y:S01]  /*0ac0*/  STL [R1+0xc80], R114 ;  /* 0x000c807201007387 */ /* 0x000fe20000100800 */
[C---:B------:R-:W-:Y:S01]  /*0ad0*/  IADD3 R104, R16.reuse, 0xd, RZ ;  /* 0x0000000d10687810 */ /* 0x040fe20007ffe0ff */
[----:B------:R-:W-:Y:S01]  /*0ae0*/  IMAD.MOV.U32 R13, RZ, RZ, R10 ;  /* 0x000000ffff0d7224 */ /* 0x000fe200078e000a */
[C---:B------:R-:W-:Y:S01]  /*0af0*/  IADD3 R100, R16.reuse, 0xf, RZ ;  /* 0x0000000f10647810 */ /* 0x040fe20007ffe0ff */
[----:B------:R-:W-:Y:S01]  /*0b00*/  IMAD.MOV R12, RZ, RZ, -R12 ;  /* 0x000000ffff0c7224 */ /* 0x000fe200078e0a0c */
[----:B------:R-:W-:Y:S01]  /*0b10*/  IADD3 R102, R16, 0xe, RZ ;  /* 0x0000000e10667810 */ /* 0x000fe20007ffe0ff */
[----:B------:R-:W-:Y:S01]  /*0b20*/  IMAD.MOV R8, RZ, RZ, -R8 ;  /* 0x000000ffff087224 */ /* 0x000fe200078e0a08 */
[----:B------:R-:W-:Y:S01]  /*0b30*/  IABS R33, R106 ;  /* 0x0000006a00217213 */ /* 0x000fe20000000000 */
[----:B------:R-:W-:Y:S01]  /*0b40*/  IMAD.HI.U32 R10, R6, R13, RZ ;  /* 0x0000000d060a7227 */ /* 0x000fe200078e00ff */
[----:B------:R-:W-:Y:S01]  /*0b50*/  IABS R35, R104 ;  /* 0x0000006800237213 */ /* 0x000fe20000000000 */
[----:B------:R-:W-:Y:S01]  /*0b60*/  STL [R1+0xc7c], R112 ;  /* 0x000c7c7001007387 */ /* 0x000fe20000100800 */
[----:B------:R-:W-:Y:S01]  /*0b70*/  IABS R39, R100 ;  /* 0x0000006400277213 */ /* 0x000fe20000000000 */
[C---:B------:R-:W-:Y:S01]  /*0b80*/  IMAD R15, R2.reuse, R14, R17 ;  /* 0x0000000e020f7224 */ /* 0x040fe200078e0211 */
[----:B------:R-:W-:Y:S01]  /*0b90*/  IABS R37, R102 ;  /* 0x0000006600257213 */ /* 0x000fe20000000000 */
[----:B------:R-:W-:Y:S01]  /*0ba0*/  IMAD R17, R2, R12, R19 ;  /* 0x0000000c02117224 */ /* 0x000fe200078e0213 */
[----:B------:R-:W-:Y:S01]  /*0bb0*/  IADD3 R28, R16, 0x14, RZ ;  /* 0x00000014101c7810 */ /* 0x000fe20007ffe0ff */
[----:B------:R-:W-:Y:S01]  /*0bc0*/  IMAD R19, R2, R8, R21 ;  /* 0x0000000802137224 */ /* 0x000fe200078e0215 */
[----:B------:R-:W-:Y:S01]  /*0bd0*/  IADD3 R86, R16, 0x19, RZ ;  /* 0x0000001910567810 */ /* 0x000fe20007ffe0ff */
[----:B------:R-:W-:Y:S01]  /*0be0*/  IMAD.HI.U32 R8, R6, R23, RZ ;  /* 0x0000001706087227 */ /* 0x000fe200078e00ff */
[----:B------:R-:W-:Y:S01]  /*0bf0*/  IABS R47, R28 ;  /* 0x0000001c002f7213 */ /* 0x000fe20000000000 */
[----:B------:R-:W-:Y:S01]  /*0c00*/  STL [R1+0xc78], R110 ;  /* 0x000c786e01007387 */ /* 0x000fe20000100800 */
[----:B------:R-:W-:Y:S01]  /*0c10*/  IABS R57, R86 ;  /* 0x0000005600397213 */ /* 0x000fe20000000000 */
[----:B------:R-:W-:Y:S01]  /*0c20*/  IMAD.MOV R10, RZ, RZ, -R10 ;  /* 0x000000ffff0a7224 */ /* 0x000fe200078e0a0a */
[C---:B------:R-:W-:Y:S01]  /*0c30*/  IADD3 R24, R16.reuse, 0x1e, RZ ;  /* 0x0000001e10187810 */ /* 0x040fe20007ffe0ff */
[----:B------:R-:W-:Y:S01]  /*0c40*/  IMAD.MOV R8, RZ, RZ, -R8 ;  /* 0x000000ffff087224 */ /* 0x000fe200078e0a08 */
[----:B------:R-:W-:Y:S01]  /*0c50*/  IADD3 R70, R16, 0x23, RZ ;  /* 0x0000002310467810 */ /* 0x000fe20007ffe0ff */
[----:B------:R-:W-:Y:S01]  /*0c60*/  IMAD R13, R2, R10, R13 ;  /* 0x0000000a020d7224 */ /* 0x000fe200078e020d */
[----:B------:R-:W-:Y:S01]  /*0c70*/  IABS R67, R24 ;  /* 0x0000001800437213 */ /* 0x000fe20000000000 */
[----:B------:R-:W-:Y:S01]  /*0c80*/  IMAD.HI.U32 R10, R6, R25, RZ ;  /* 0x00000019060a7227 */ /* 0x000fe200078e00ff */
[----:B------:R-:W-:Y:S01]  /*0c90*/  IABS R77, R70 ;  /* 0x00000046004d7213 */ /* 0x000fe20000000000 */
[----:B------:R-:W-:Y:S01]  /*0ca0*/  STL [R1+0xc74], R108 ;  /* 0x000c746c01007387 */ /* 0x000fe20000100800 */
[----:B------:R-:W-:Y:S01]  /*0cb0*/  IADD3 R60, R16, 0x28, RZ ;  /* 0x00000028103c7810 */ /* 0x000fe20007ffe0ff */
[----:B------:R-:W-:Y:S01]  /*0cc0*/  IMAD.HI.U32 R12, R6, R27, RZ ;  /* 0x0000001b060c7227 */ /* 0x000fe200078e00ff */
[----:B------:R-:W-:Y:S01]  /*0cd0*/  IADD3 R52, R16, 0x2d, RZ ;  /* 0x0000002d10347810 */ /* 0x000fe20007ffe0ff */
[----:B------:R3:W-:Y:S01]  /*0ce0*/  STL [R1+0xc70], R32 ;  /* 0x000c702001007387 */ /* 0x0007e20000100800 */
[----:B------:R-:W-:Y:S01]  /*0cf0*/  IABS R89, R60 ;  /* 0x0000003c00597213 */ /* 0x000fe20000000000 */
[----:B------:R-:W-:Y:S01]  /*0d00*/  IMAD.HI.U32 R14, R6, R29, RZ ;  /* 0x0000001d060e7227 */ /* 0x000fe200078e00ff */
[----:B------:R-:W-:Y:S01]  /*0d10*/  IABS R99, R52 ;  /* 0x0000003400637213 */ /* 0x000fe20000000000 */
[----:B------:R-:W-:Y:S01]  /*0d20*/  STL [R1+0xc6c], R106 ;  /* 0x000c6c6a01007387 */ /* 0x000fe20000100800 */
[----:B------:R-:W-:Y:S01]  /*0d30*/  IADD3 R18, R16, 0x3f, RZ ;  /* 0x0000003f10127810 */ /* 0x000fe20007ffe0ff */
[C---:B------:R-:W-:Y:S01]  /*0d40*/  IMAD R21, R2.reuse, R8, R23 ;  /* 0x0000000802157224 */ /* 0x040fe200078e0217 */
[----:B------:R-:W-:Y:S01]  /*0d50*/  ISETP.GT.U32.AND P1, PT, R2, R7, PT ;  /* 0x000000070200720c */ /* 0x000fe20003f24070 */
[----:B------:R-:W-:Y:S01]  /*0d60*/  IMAD.HI.U32 R8, R6, R31, RZ ;  /* 0x0000001f06087227 */ /* 0x000fe200078e00ff */
[----:B------:R-:W-:Y:S01]  /*0d70*/  IABS R81, R18 ;  /* 0x0000001200517213 */ /* 0x000fe20000000000 */
[----:B------:R-:W-:Y:S01]  /*0d80*/  STL [R1+0xc68], R104 ;  /* 0x000c686801007387 */ /* 0x000fe20000100800 */
[C---:B------:R-:W-:Y:S01]  /*0d90*/  ISETP.GT.U32.AND P5, PT, R2.reuse, R9, PT ;  /* 0x000000090200720c */ /* 0x040fe20003fa4070 */
[----:B------:R-:W-:Y:S01]  /*0da0*/  IMAD.MOV R10, RZ, RZ, -R10 ;  /* 0x000000ffff0a7224 */ /* 0x000fe200078e0a0a */
[C---:B------:R-:W-:Y:S01]  /*0db0*/  ISETP.GT.U32.AND P4, PT, R2.reuse, R11, PT ;  /* 0x0000000b0200720c */ /* 0x040fe20003f84070 */
[----:B------:R-:W-:Y:S01]  /*0dc0*/  IMAD.MOV R12, RZ, RZ, -R12 ;  /* 0x000000ffff0c7224 */ /* 0x000fe200078e0a0c */
[----:B------:R-:W-:Y:S01]  /*0dd0*/  ISETP.GT.U32.AND P3, PT, R2, R13, PT ;  /* 0x0000000d0200720c */ /* 0x000fe20003f64070 */
[----:B------:R-:W-:Y:S01]  /*0de0*/  IMAD.MOV R14, RZ, RZ, -R14 ;  /* 0x000000ffff0e7224 */ /* 0x000fe200078e0a0e */
[C---:B------:R-:W-:Y:S01]  /*0df0*/  IADD3 R30, R16.reuse, 0x10, RZ ;  /* 0x00000010101e7810 */ /* 0x040fe20007ffe0ff */
[----:B------:R-:W-:Y:S01]  /*0e00*/  IMAD.MOV R8, RZ, RZ, -R8 ;  /* 0x000000ffff087224 */ /* 0x000fe200078e0a08 */
[----:B------:R-:W-:Y:S01]  /*0e10*/  IADD3 R98, R16, 0x11, RZ ;  /* 0x0000001110627810 */ /* 0x000fe20007ffe0ff */
[C---:B------:R-:W-:Y:S01]  /*0e20*/  IMAD R23, R2.reuse, R10, R25 ;  /* 0x0000000a02177224 */ /* 0x040fe200078e0219 */
        /* <DEDUP_REMOVED lines=8> */
[----:B------:R-:W-:Y:S01]  /*0eb0*/  @!P3 IADD3 R13, R13, -R2, RZ ;  /* 0x800000020d0db210 */ /* 0x000fe20007ffe0ff */
[----:B------:R-:W-:Y:S01]  /*0ec0*/  STL [R1+0xc64], R102 ;  /* 0x000c646601007387 */ /* 0x000fe20000100800 */
[----:B------:R-:W-:Y:S01]  /*0ed0*/  ISETP.GE.AND P3, PT, R16, RZ, PT ;  /* 0x000000ff1000720c */ /* 0x000fe20003f66270 */
        /* <DEDUP_REMOVED lines=9> */
[----:B------:R-:W-:Y:S01]  /*0f70*/  IADD3 R14, -R14, RZ, RZ ;  /* 0x000000ff0e0e7210 */ /* 0x000fe20007ffe1ff */
[----:B------:R-:W-:Y:S01]  /*0f80*/  STL [R1+0xc58], R98 ;  /* 0x000c586201007387 */ /* 0x000fe20000100800 */
[C---:B------:R-:W-:Y:S01]  /*0f90*/  IADD3 R88, R16.reuse, 0x18, RZ ;  /* 0x0000001810587810 */ /* 0x040fe20007ffe0ff */
[----:B------:R-:W-:Y:S01]  /*0fa0*/  IMAD.MOV R8, RZ, RZ, -R8 ;  /* 0x000000ffff087224 */ /* 0x000fe200078e0a08 */
[----:B------:R-:W-:Y:S01]  /*0fb0*/  IADD3 R92, R16, 0x16, RZ ;  /* 0x00000016105c7810 */ /* 0x000fe20007ffe0ff */
[----:B------:R-:W-:Y:S01]  /*0fc0*/  IMAD.MOV R10, RZ, RZ, -R10 ;  /* 0x000000ffff0a7224 */ /* 0x000fe200078e0a0a */
[----:B------:R-:W-:Y:S01]  /*0fd0*/  IABS R53, R90 ;  /* 0x0000005a00357213 */ /* 0x000fe20000000000 */
[----:B------:R-:W-:Y:S01]  /*0fe0*/  IMAD.MOV R12, RZ, RZ, -R12 ;  /* 0x000000ffff0c7224 */ /* 0x000fe200078e0a0c */
[----:B------:R-:W-:Y:S01]  /*0ff0*/  IABS R55, R88 ;  /* 0x0000005800377213 */ /* 0x000fe20000000000 */
        /* <DEDUP_REMOVED lines=10> */
[----:B------:R5:W-:Y:S01]  /*10a0*/  STL [R1+0xc54], R96 ;  /* 0x000c546001007387 */ /* 0x000be20000100800 */
[----:B------:R-:W-:Y:S01]  /*10b0*/  IADD3 R80, R16, 0x1c, RZ ;  /* 0x0000001c10507810 */ /* 0x000fe20007ffe0ff */
[----:B------:R-:W-:Y:S01]  /*10c0*/  IMAD.MOV R14, RZ, RZ, -R14 ;  /* 0x000000ffff0e7224 */ /* 0x000fe200078e0a0e */
[----:B------:R-:W-:Y:S01]  /*10d0*/  IABS R61, R82 ;  /* 0x00000052003d7213 */ /* 0x000fe20000000000 */
[--C-:B------:R-:W-:Y:S01]  /*10e0*/  @!P1 IMAD.IADD R7, R7, 0x1, -R2.reuse ;  /* 0x0000000107079824 */ /* 0x100fe200078e0a02 */
[C---:B------:R-:W-:Y:S01]  /*10f0*/  ISETP.GT.U32.AND P1, PT, R2.reuse, R15, PT ;  /* 0x0000000f0200720c */ /* 0x040fe20003f24070 */
[----:B------:R-:W-:Y:S01]  /*1100*/  IMAD R47, R2, R14, R47 ;  /* 0x0000000e022f7224 */ /* 0x000fe200078e022f */
[----:B------:R-:W-:Y:S01]  /*1110*/  IADD3 R78, R16, 0x1d, RZ ;  /* 0x0000001d104e7810 */ /* 0x000fe20007ffe0ff */
[----:B------:R-:W-:Y:S01]  /*1120*/  IMAD.HI.U32 R14, R6, R57, RZ ;  /* 0x00000039060e7227 */ /* 0x000fe200078e00ff */
[----:B------:R-:W-:Y:S01]  /*1130*/  ISETP.GT.U32.AND P6, PT, R2, R7, PT ;  /* 0x000000070200720c */ /* 0x000fe20003fc4070 */
[----:B------:R-:W-:Y:S01]  /*1140*/  STL [R1+0xc50], R94 ;  /* 0x000c505e01007387 */ /* 0x000fe20000100800 */
[----:B------:R-:W-:Y:S01]  /*1150*/  IABS R63, R80 ;  /* 0x00000050003f7213 */ /* 0x000fe20000000000 */
[--C-:B------:R-:W-:Y:S01]  /*1160*/  @!P5 IMAD.IADD R9, R9, 0x1, -R2.reuse ;  /* 0x000000010909d824 */ /* 0x100fe200078e0a02 */
[----:B------:R-:W-:Y:S01]  /*1170*/  IADD3 R14, -R14, RZ, RZ ;  /* 0x000000ff0e0e7210 */ /* 0x000fe20007ffe1ff */
[----:B------:R-:W-:Y:S01]  /*1180*/  @!P4 IMAD.IADD R11, R11, 0x1, -R2 ;  /* 0x000000010b0bc824 */ /* 0x000fe200078e0a02 */
[----:B------:R-:W-:Y:S01]  /*1190*/  IABS R65, R78 ;  /* 0x0000004e00417213 */ /* 0x000fe20000000000 */
[----:B------:R-:W-:Y:S01]  /*11a0*/  IMAD.HI.U32 R8, R6, R41, RZ ;  /* 0x0000002906087227 */ /* 0x000fe200078e00ff */
[----:B------:R-:W-:Y:S01]  /*11b0*/  ISETP.GT.U32.AND P4, PT, R2, R9, PT ;  /* 0x000000090200720c */ /* 0x000fe20003f84070 */
[----:B------:R1:W-:Y:S01]  /*11c0*/  STL [R1+0xc4c], R28 ;  /* 0x000c4c1c01007387 */ /* 0x0003e20000100800 */
[----:B------:R-:W-:Y:S01]  /*11d0*/  IADD3 R22, R16, 0x1f, RZ ;  /* 0x0000001f10167810 */ /* 0x000fe20007ffe0ff */
[----:B------:R-:W-:Y:S01]  /*11e0*/  IMAD R57, R2, R14, R57 ;  /* 0x0000000e02397224 */ /* 0x000fe200078e0239 */
[----:B------:R-:W-:Y:S01]  /*11f0*/  IADD3 R76, R16, 0x20, RZ ;  /* 0x00000020104c7810 */ /* 0x000fe20007ffe0ff */
[----:B------:R-:W-:Y:S01]  /*1200*/  IMAD.HI.U32 R14, R6, R67, RZ ;  /* 0x00000043060e7227 */ /* 0x000fe200078e00ff */
[----:B------:R-:W-:Y:S01]  /*1210*/  IABS R69, R22 ;  /* 0x0000001600457213 */ /* 0x000fe20000000000 */
[----:B------:R1:W-:Y:S01]  /*1220*/  STL [R1+0xc48], R26 ;  /* 0x000c481a01007387 */ /* 0x0003e20000100800 */
[C---:B------:R-:W-:Y:S01]  /*1230*/  IADD3 R74, R16.reuse, 0x21, RZ ;  /* 0x00000021104a7810 */ /* 0x040fe20007ffe0ff */
[----:B------:R-:W-:Y:S01]  /*1240*/  IMAD.MOV R14, RZ, RZ, -R14 ;  /* 0x000000ffff0e7224 */ /* 0x000fe200078e0a0e */
[----:B------:R-:W-:Y:S01]  /*1250*/  IADD3 R72, R16, 0x22, RZ ;  /* 0x0000002210487810 */ /* 0x000fe20007ffe0ff */
[----:B------:R-:W-:Y:S01]  /*1260*/  @!P1 IMAD.IADD R15, R15, 0x1, -R2 ;  /* 0x000000010f0f9824 */ /* 0x000fe200078e0a02 */
[----:B------:R-:W-:Y:S01]  /*1270*/  ISETP.GE.AND P1, PT, R36, RZ, PT ;  /* 0x000000ff2400720c */ /* 0x000fe20003f26270 */
[----:B------:R-:W-:Y:S01]  /*1280*/  IMAD R67, R2, R14, R67 ;  /* 0x0000000e02437224 */ /* 0x000fe200078e0243 */
[----:B------:R-:W-:Y:S01]  /*1290*/  IABS R71, R76 ;  /* 0x0000004c00477213 */ /* 0x000fe20000000000 */
[----:B------:R-:W-:Y:S01]  /*12a0*/  IMAD.HI.U32 R14, R6, R77, RZ ;  /* 0x0000004d060e7227 */ /* 0x000fe200078e00ff */
[----:B------:R-:W-:Y:S01]  /*12b0*/  IABS R73, R74 ;  /* 0x0000004a00497213 */ /* 0x000fe20000000000 */
[----:B------:R-:W-:Y:S01]  /*12c0*/  STL [R1+0xc44], R92 ;  /* 0x000c445c01007387 */ /* 0x000fe20000100800 */
[----:B------:R-:W-:Y:S01]  /*12d0*/  IABS R75, R72 ;  /* 0x00000048004b7213 */ /* 0x000fe20000000000 */
[----:B------:R-:W-:Y:S01]  /*12e0*/  IMAD.MOV R14, RZ, RZ, -R14 ;  /* 0x000000ffff0e7224 */ /* 0x000fe200078e0a0e */
[----:B------:R-:W-:Y:S01]  /*12f0*/  IADD3 R68, R16, 0x24, RZ ;  /* 0x0000002410447810 */ /* 0x000fe20007ffe0ff */
[----:B------:R-:W-:Y:S01]  /*1300*/  @!P6 IMAD.IADD R7, R7, 0x1, -R2 ;  /* 0x000000010707e824 */ /* 0x000fe200078e0a02 */
[C---:B------:R-:W-:Y:S01]  /*1310*/  ISETP.GT.U32.AND P6, PT, R2.reuse, R19, PT ;  /* 0x000000130200720c */ /* 0x040fe20003fc4070 */
[----:B------:R-:W-:Y:S01]  /*1320*/  IMAD R77, R2, R14, R77 ;  /* 0x0000000e024d7224 */ /* 0x000fe200078e024d */
[----:B------:R-:W-:Y:S01]  /*1330*/  IABS R79, R68 ;  /* 0x00000044004f7213 */ /* 0x000fe20000000000 */
[----:B------:R-:W-:Y:S01]  /*1340*/  IMAD.HI.U32 R14, R6, R89, RZ ;  /* 0x00000059060e7227 */ /* 0x000fe200078e00ff */
[C---:B------:R-:W-:Y:S01]  /*1350*/  IADD3 R66, R16.reuse, 0x25, RZ ;  /* 0x0000002510427810 */ /* 0x040fe20007ffe0ff */
[----:B------:R-:W-:Y:S01]  /*1360*/  STL [R1+0xc40], R90 ;  /* 0x000c405a01007387 */ /* 0x000fe20000100800 */
[C---:B------:R-:W-:Y:S01]  /*1370*/  IADD3 R64, R16.reuse, 0x26, RZ ;  /* 0x0000002610407810 */ /* 0x040fe20007ffe0ff */
[----:B------:R-:W-:Y:S01]  /*1380*/  IMAD.MOV R14, RZ, RZ, -R14 ;  /* 0x000000ffff0e7224 */ /* 0x000fe200078e0a0e */
[----:B------:R-:W-:Y:S01]  /*1390*/  IADD3 R62, R16, 0x27, RZ ;  /* 0x00000027103e7810 */ /* 0x000fe20007ffe0ff */
[----:B------:R-:W-:Y:S01]  /*13a0*/  @!P4 IMAD.IADD R9, R9, 0x1, -R2 ;  /* 0x000000010909c824 */ /* 0x000fe200078e0a02 */
[C---:B------:R-:W-:Y:S01]  /*13b0*/  ISETP.GT.U32.AND P4, PT, R2.reuse, R15, PT ;  /* 0x0000000f0200720c */ /* 0x040fe20003f84070 */
[----:B------:R-:W-:Y:S01]  /*13c0*/  IMAD R89, R2, R14, R89 ;  /* 0x0000000e02597224 */ /* 0x000fe200078e0259 */
[----:B------:R-:W-:Y:S01]  /*13d0*/  IABS R83, R66 ;  /* 0x0000004200537213 */ /* 0x000fe20000000000 */
[----:B------:R-:W-:Y:S01]  /*13e0*/  IMAD.HI.U32 R14, R6, R99, RZ ;  /* 0x00000063060e7227 */ /* 0x000fe200078e00ff */
[----:B------:R-:W-:Y:S01]  /*13f0*/  IABS R85, R64 ;  /* 0x0000004000557213 */ /* 0x000fe20000000000 */
[----:B------:R1:W-:Y:S01]  /*1400*/  STL [R1+0xc3c], R88 ;  /* 0x000c3c5801007387 */ /* 0x0003e20000100800 */
[----:B------:R-:W-:Y:S01]  /*1410*/  IABS R87, R62 ;  /* 0x0000003e00577213 */ /* 0x000fe20000000000 */
[----:B------:R-:W-:Y:S01]  /*1420*/  IMAD.MOV R14, RZ, RZ, -R14 ;  /* 0x000000ffff0e7224 */ /* 0x000fe200078e0a0e */
[----:B------:R-:W-:Y:S01]  /*1430*/  IADD3 R20, R16, 0x29, RZ ;  /* 0x0000002910147810 */ /* 0x000fe20007ffe0ff */
[----:B------:R-:W-:Y:S01]  /*1440*/  @!P1 IMAD.MOV R9, RZ, RZ, -R9 ;  /* 0x000000ffff099224 */ /* 0x000fe200078e0a09 */
[C---:B------:R-:W-:Y:S01]  /*1450*/  ISETP.GT.U32.AND P1, PT, R2.reuse, R21, PT ;  /* 0x000000150200720c */ /* 0x040fe20003f24070 */
[----:B------:R-:W-:Y:S01]  /*1460*/  IMAD R99, R2, R14, R99 ;  /* 0x0000000e02637224 */ /* 0x000fe200078e0263 */
[----:B------:R-:W-:Y:S01]  /*1470*/  IABS R91, R20 ;  /* 0x00000014005b7213 */ /* 0x000fe20000000000 */
[----:B------:R-:W-:Y:S01]  /*1480*/  IMAD.HI.U32 R14, R6, R81, RZ ;  /* 0x00000051060e7227 */ /* 0x000fe200078e00ff */
[----:B------:R-:W-:Y:S01]  /*1490*/  @!P4 IADD3 R15, R15, -R2, RZ ;  /* 0x800000020f0fc210 */ /* 0x000fe20007ffe0ff */
[----:B------:R-:W-:Y:S01]  /*14a0*/  STL [R1+0xc38], R86 ;  /* 0x000c385601007387 */ /* 0x000fe20000100800 */
[----:B------:R-:W-:Y:S01]  /*14b0*/  ISETP.GT.U32.AND P4, PT, R2, R27, PT ;  /* 0x0000001b0200720c */ /* 0x000fe20003f84070 */
[----:B------:R-:W-:Y:S01]  /*14c0*/  IMAD.MOV R14, RZ, RZ, -R14 ;  /* 0x000000ffff0e7224 */ /* 0x000fe200078e0a0e */
[C---:B------:R-:W-:Y:S01]  /*14d0*/  IADD3 R54, R16.reuse, 0x2c, RZ ;  /* 0x0000002c10367810 */ /* 0x040fe20007ffe0ff */
[----:B------:R-:W-:Y:S01]  /*14e0*/  @!P3 IMAD.MOV R7, RZ, RZ, -R7 ;  /* 0x000000ffff07b224 */ /* 0x000fe200078e0a07 */
[----:B------:R-:W-:Y:S01]  /*14f0*/  IADD3 R56, R16, 0x2b, RZ ;  /* 0x0000002b10387810 */ /* 0x000fe20007ffe0ff */
[----:B------:R-:W-:Y:S01]  /*1500*/  IMAD R81, R2, R14, R81 ;  /* 0x0000000e02517224 */ /* 0x000fe200078e0251 */
[----:B------:R-:W-:Y:S01]  /*1510*/  IABS R97, R54 ;  /* 0x0000003600617213 */ /* 0x000fe20000000000 */
[--C-:B------:R-:W-:Y:S01]  /*1520*/  @!P6 IMAD.IADD R19, R19, 0x1, -R2.reuse ;  /* 0x000000011313e824 */ /* 0x100fe200078e0a02 */
[----:B------:R-:W-:Y:S01]  /*1530*/  IADD3 R58, R16, 0x2a, RZ ;  /* 0x0000002a103a7810 */ /* 0x000fe20007ffe0ff */
[----:B------:R-:W-:Y:S01]  /*1540*/  @!P1 IMAD.IADD R21, R21, 0x1, -R2 ;  /* 0x0000000115159824 */ /* 0x000fe200078e0a02 */
[C---:B------:R-:W-:Y:S01]  /*1550*/  ISETP.GT.U32.AND P2, PT, R2.reuse, R81, PT ;  /* 0x000000510200720c */ /* 0x040fe20003f44070 */
[----:B------:R-:W-:Y:S01]  /*1560*/  IMAD.MOV R8, RZ, RZ, -R8 ;  /* 0x000000ffff087224 */ /* 0x000fe200078e0a08 */
[----:B------:R-:W-:Y:S01]  /*1570*/  ISETP.GT.U32.AND P6, PT, R2, R19, PT ;  /* 0x000000130200720c */ /* 0x000fe20003fc4070 */
[----:B------:R-:W-:Y:S01]  /*1580*/  @!P4 IMAD.IADD R27, R27, 0x1, -R2 ;  /* 0x000000011b1bc824 */ /* 0x000fe200078e0a02 */
[----:B------:R-:W-:Y:S01]  /*1590*/  ISETP.GE.AND P1, PT, R118, RZ, PT ;  /* 0x000000ff7600720c */ /* 0x000fe20003f26270 */
[----:B------:R-:W-:Y:S01]  /*15a0*/  IMAD R39, R2, R8, R41 ;  /* 0x0000000802277224 */ /* 0x000fe200078e0229 */
[----:B------:R-:W-:Y:S01]  /*15b0*/  ISETP.GE.AND P4, PT, R34, RZ, PT ;  /* 0x000000ff2200720c */ /* 0x000fe20003f86270 */
[----:B------:R-:W-:Y:S01]  /*15c0*/  IMAD.HI.U32 R8, R6, R43, RZ ;  /* 0x0000002b06087227 */ /* 0x000fe200078e00ff */
[----:B------:R-:W-:Y:S01]  /*15d0*/  IABS R95, R56 ;  /* 0x00000038005f7213 */ /* 0x000fe20000000000 */
[----:B------:R-:W-:Y:S01]  /*15e0*/  STL [R1+0xc34], R84 ;  /* 0x000c345401007387 */ /* 0x000fe20000100800 */
[----:B------:R-:W-:Y:S01]  /*15f0*/  IABS R93, R58 ;  /* 0x0000003a005d7213 */ /* 0x000fe20000000000 */
[----:B------:R-:W-:Y:S01]  /*1600*/  IMAD.MOV R8, RZ, RZ, -R8 ;  /* 0x000000ffff087224 */ /* 0x000fe200078e0a08 */
[----:B------:R-:W-:Y:S01]  /*1610*/  IADD3 R50, R16, 0x2e, RZ ;  /* 0x0000002e10327810 */ /* 0x000fe20007ffe0ff */
[--C-:B------:R-:W-:Y:S01]  /*1620*/  @!P2 IMAD.IADD R81, R81, 0x1, -R2.reuse ;  /* 0x000000015151a824 */ /* 0x100fe200078e0a02 */
[C---:B------:R-:W-:Y:S01]  /*1630*/  ISETP.GT.U32.AND P2, PT, R2.reuse, R17, PT ;  /* 0x000000110200720c */ /* 0x040fe20003f44070 */
[----:B------:R-:W-:Y:S01]  /*1640*/  @!P6 IMAD.IADD R19, R19, 0x1, -R2 ;  /* 0x000000011313e824 */ /* 0x000fe200078e0a02 */
[C---:B------:R-:W-:Y:S01]  /*1650*/  ISETP.GT.U32.AND P6, PT, R2.reuse, R29, PT ;  /* 0x0000001d0200720c */ /* 0x040fe20003fc4070 */
[----:B------:R-:W-:Y:S01]  /*1660*/  IMAD.MOV.U32 R41, RZ, RZ, R10 ;  /* 0x000000ffff297224 */ /* 0x000fe200078e000a */
[C---:B------:R-:W-:Y:S01]  /*1670*/  ISETP.GT.U32.AND P5, PT, R2.reuse, R81, PT ;  /* 0x000000510200720c */ /* 0x040fe20003fa4070 */
[----:B------:R-:W-:Y:S01]  /*1680*/  @!P4 IMAD.MOV R19, RZ, RZ, -R19 ;  /* 0x000000ffff13c224 */ /* 0x000fe200078e0a13 */
[C---:B------:R-:W-:Y:S01]  /*1690*/  ISETP.GT.U32.AND P4, PT, R2.reuse, R31, PT ;  /* 0x0000001f0200720c */ /* 0x040fe20003f84070 */
[----:B------:R-:W-:Y:S01]  /*16a0*/  IMAD R43, R2, R8, R43 ;  /* 0x00000008022b7224 */ /* 0x000fe200078e022b */
[----:B------:R-:W-:Y:S01]  /*16b0*/  IABS R101, R50 ;  /* 0x0000003200657213 */ /* 0x000fe20000000000 */
[----:B------:R-:W-:Y:S01]  /*16c0*/  IMAD.HI.U32 R10, R6, R41, RZ ;  /* 0x00000029060a7227 */ /* 0x000fe200078e00ff */
[C---:B------:R-:W-:Y:S01]  /*16d0*/  IADD3 R48, R16.reuse, 0x2f, RZ ;  /* 0x0000002f10307810 */ /* 0x040fe20007ffe0ff */
[----:B------:R-:W-:Y:S01]  /*16e0*/  STL [R1+0xc30], R82 ;  /* 0x000c305201007387 */ /* 0x000fe20000100800 */
[----:B------:R-:W-:Y:S01]  /*16f0*/  IADD3 R42, R16, 0x32, RZ ;  /* 0x00000032102a7810 */ /* 0x000fe20007ffe0ff */
[--C-:B------:R-:W-:Y:S01]  /*1700*/  @!P2 IMAD.IADD R17, R17, 0x1, -R2.reuse ;  /* 0x000000011111a824 */ /* 0x100fe200078e0a02 */
[C---:B------:R-:W-:Y:S01]  /*1710*/  ISETP.GT.U32.AND P2, PT, R2.reuse, R11, PT ;  /* 0x0000000b0200720c */ /* 0x040fe20003f44070 */
[--C-:B------:R-:W-:Y:S01]  /*1720*/  @!P6 IMAD.IADD R29, R29, 0x1, -R2.reuse ;  /* 0x000000011d1de824 */ /* 0x100fe200078e0a02 */
[----:B------:R-:W-:Y:S01]  /*1730*/  IABS R103, R48 ;  /* 0x0000003000677213 */ /* 0x000fe20000000000 */
[--C-:B------:R-:W-:Y:S01]  /*1740*/  @!P5 IMAD.IADD R81, R81, 0x1, -R2.reuse ;  /* 0x000000015151d824 */ /* 0x100fe200078e0a02 */
[C---:B------:R-:W-:Y:S01]  /*1750*/  ISETP.GT.U32.AND P5, PT, R2.reuse, R13, PT ;  /* 0x0000000d0200720c */ /* 0x040fe20003fa4070 */
[----:B------:R-:W-:Y:S01]  /*1760*/  @!P4 IMAD.IADD R31, R31, 0x1, -R2 ;  /* 0x000000011f1fc824 */ /* 0x000fe200078e0a02 */
[----:B------:R-:W-:Y:S01]  /*1770*/  ISETP.GT.U32.AND P3, PT, R2, R17, PT ;  /* 0x000000110200720c */ /* 0x000fe20003f64070 */
[----:B------:R-:W-:Y:S01]  /*1780*/  IMAD.HI.U32 R12, R6, R45, RZ ;  /* 0x0000002d060c7227 */ /* 0x000fe200078e00ff */
[----:B------:R-:W-:Y:S01]  /*1790*/  ISETP.GT.U32.AND P6, PT, R2, R29, PT ;  /* 0x0000001d0200720c */ /* 0x000fe20003fc4070 */
[----:B------:R-:W-:Y:S01]  /*17a0*/  STL [R1+0xc2c], R80 ;  /* 0x000c2c5001007387 */ /* 0x000fe20000100800 */
[----:B------:R-:W-:Y:S01]  /*17b0*/  ISETP.GE.AND P4, PT, R112, RZ, PT ;  /* 0x000000ff7000720c */ /* 0x000fe20003f86270 */
[----:B------:R-:W-:Y:S01]  /*17c0*/  IMAD.MOV R10, RZ, RZ, -R10 ;  /* 0x000000ffff0a7224 */ /* 0x000fe200078e0a0a */
[----:B------:R-:W-:Y:S01]  /*17d0*/  IADD3 R46, R16, 0x30, RZ ;  /* 0x00000030102e7810 */ /* 0x000fe20007ffe0ff */
[----:B------:R-:W-:Y:S01]  /*17e0*/  @!P2 IMAD.IADD R11, R11, 0x1, -R2 ;  /* 0x000000010b0ba824 */ /* 0x000fe200078e0a02 */
[C---:B------:R-:W-:Y:S01]  /*17f0*/  ISETP.GT.U32.AND P2, PT, R2.reuse, R23, PT ;  /* 0x000000170200720c */ /* 0x040fe20003f44070 */
[----:B------:R-:W-:Y:S01]  /*1800*/  IMAD.MOV R12, RZ, RZ, -R12 ;  /* 0x000000ffff0c7224 */ /* 0x000fe200078e0a0c */
[----:B------:R-:W-:Y:S01]  /*1810*/  IABS R109, R42 ;  /* 0x0000002a006d7213 */ /* 0x000fe20000000000 */
[--C-:B------:R-:W-:Y:S01]  /*1820*/  @!P5 IMAD.IADD R13, R13, 0x1, -R2.reuse ;  /* 0x000000010d0dd824 */ /* 0x100fe200078e0a02 */
[----:B------:R-:W-:Y:S01]  /*1830*/  ISETP.GT.U32.AND P5, PT, R2, R25, PT ;  /* 0x000000190200720c */ /* 0x000fe20003fa4070 */
[--C-:B------:R-:W-:Y:S01]  /*1840*/  @!P3 IMAD.IADD R17, R17, 0x1, -R2.reuse ;  /* 0x000000011111b824 */ /* 0x100fe200078e0a02 */
[----:B------:R-:W-:Y:S01]  /*1850*/  ISETP.GE.AND P3, PT, R119, RZ, PT ;  /* 0x000000ff7700720c */ /* 0x000fe20003f66270 */
[----:B------:R-:W-:Y:S01]  /*1860*/  @!P1 IMAD.MOV R13, RZ, RZ, -R13 ;  /* 0x000000ffff0d9224 */ /* 0x000fe200078e0a0d */
[----:B------:R-:W-:Y:S01]  /*1870*/  IADD3 R44, R16, 0x31, RZ ;  /* 0x00000031102c7810 */ /* 0x000fe20007ffe0ff */
[--C-:B------:R-:W-:Y:S01]  /*1880*/  @!P6 IMAD.IADD R29, R29, 0x1, -R2.reuse ;  /* 0x000000011d1de824 */ /* 0x100fe200078e0a02 */
[C---:B------:R-:W-:Y:S01]  /*1890*/  ISETP.GT.U32.AND P6, PT, R2.reuse, R39, PT ;  /* 0x000000270200720c */ /* 0x040fe20003fc4070 */
[C---:B------:R-:W-:Y:S01]  /*18a0*/  IMAD R41, R2.reuse, R10, R41 ;  /* 0x0000000a02297224 */ /* 0x040fe200078e0229 */
[----:B------:R-:W-:Y:S01]  /*18b0*/  IABS R105, R46 ;  /* 0x0000002e00697213 */ /* 0x000fe20000000000 */
[--C-:B------:R-:W-:Y:S01]  /*18c0*/  @!P2 IMAD.IADD R23, R23, 0x1, -R2.reuse ;  /* 0x000000011717a824 */ /* 0x100fe200078e0a02 */
[----:B------:R-:W-:Y:S01]  /*18d0*/  ISETP.GE.AND P2, PT, R117, RZ, PT ;  /* 0x000000ff7500720c */ /* 0x000fe20003f46270 */
[----:B------:R-:W-:Y:S01]  /*18e0*/  IMAD R45, R2, R12, R45 ;  /* 0x0000000c022d7224 */ /* 0x000fe200078e022d */
[----:B------:R-:W-:Y:S01]  /*18f0*/  IABS R107, R44 ;  /* 0x0000002c006b7213 */ /* 0x000fe20000000000 */
[--C-:B------:R-:W-:Y:S01]  /*1900*/  @!P5 IMAD.IADD R25, R25, 0x1, -R2.reuse ;  /* 0x000000011919d824 */ /* 0x100fe200078e0a02 */
[----:B------:R-:W-:Y:S01]  /*1910*/  ISETP.GE.AND P5, PT, R116, RZ, PT ;  /* 0x000000ff7400720c */ /* 0x000fe20003fa6270 */
[----:B------:R-:W-:Y:S01]  /*1920*/  @!P3 IMAD.MOV R11, RZ, RZ, -R11 ;  /* 0x000000ffff0bb224 */ /* 0x000fe200078e0a0b */
[----:B------:R-:W-:Y:S01]  /*1930*/  ISETP.GT.U32.AND P1, PT, R2, R23, PT ;  /* 0x000000170200720c */ /* 0x000fe20003f24070 */
[----:B------:R-:W-:Y:S01]  /*1940*/  IMAD.HI.U32 R8, R6, R49, RZ ;  /* 0x0000003106087227 */ /* 0x000fe200078e00ff */
[----:B------:R-:W-:Y:S01]  /*1950*/  ISETP.GT.U32.AND P3, PT, R2, R21, PT ;  /* 0x000000150200720c */ /* 0x000fe20003f64070 */
[----:B------:R-:W-:Y:S01]  /*1960*/  STL [R1+0xc28], R78 ;  /* 0x000c284e01007387 */ /* 0x000fe20000100800 */
[C---:B------:R-:W-:Y:S01]  /*1970*/  IADD3 R40, R16.reuse, 0x33, RZ ;  /* 0x0000003310287810 */ /* 0x040fe20007ffe0ff */
[----:B------:R-:W-:Y:S01]  /*1980*/  @!P6 IMAD.IADD R39, R39, 0x1, -R2 ;  /* 0x000000012727e824 */ /* 0x000fe200078e0a02 */
[----:B-1----:R-:W-:Y:S01]  /*1990*/  IADD3 R36, R16, 0x35, RZ ;  /* 0x0000003510247810 */ /* 0x002fe20007ffe0ff */
[----:B------:R-:W-:Y:S01]  /*19a0*/  IMAD.MOV R8, RZ, RZ, -R8 ;  /* 0x000000ffff087224 */ /* 0x000fe200078e0a08 */
[----:B------:R-:W-:Y:S01]  /*19b0*/  @!P2 IADD3 R15, -R15, RZ, RZ ;  /* 0x000000ff0f0fa210 */ /* 0x000fe20007ffe1ff */
[----:B------:R-:W-:Y:S01]  /*19c0*/  IMAD.HI.U32 R10, R6, R53, RZ ;  /* 0x00000035060a7227 */ /* 0x000fe200078e00ff */
[C---:B------:R-:W-:Y:S01]  /*19d0*/  ISETP.GT.U32.AND P2, PT, R2.reuse, R25, PT ;  /* 0x000000190200720c */ /* 0x040fe20003f44070 */
[----:B------:R-:W-:Y:S01]  /*19e0*/  STL [R1+0xc24], R24 ;  /* 0x000c241801007387 */ /* 0x000fe20000100800 */
[C---:B------:R-:W-:Y:S01]  /*19f0*/  ISETP.GT.U32.AND P6, PT, R2.reuse, R39, PT ;  /* 0x000000270200720c */ /* 0x040fe20003fc4070 */
[----:B------:R-:W-:Y:S01]  /*1a00*/  @!P5 IMAD.MOV R17, RZ, RZ, -R17 ;  /* 0x000000ffff11d224 */ /* 0x000fe200078e0a11 */
[C---:B------:R-:W-:Y:S01]  /*1a10*/  ISETP.GT.U32.AND P5, PT, R2.reuse, R27, PT ;  /* 0x0000001b0200720c */ /* 0x040fe20003fa4070 */
[--C-:B------:R-:W-:Y:S01]  /*1a20*/  @!P1 IMAD.IADD R23, R23, 0x1, -R2.reuse ;  /* 0x0000000117179824 */ /* 0x100fe200078e0a02 */
[C---:B------:R-:W-:Y:S01]  /*1a30*/  ISETP.GT.U32.AND P1, PT, R2.reuse, R35, PT ;  /* 0x000000230200720c */ /* 0x040fe20003f24070 */
[--C-:B------:R-:W-:Y:S01]  /*1a40*/  @!P3 IMAD.IADD R21, R21, 0x1, -R2.reuse ;  /* 0x000000011515b824 */ /* 0x100fe200078e0a02 */
[C---:B------:R-:W-:Y:S01]  /*1a50*/  ISETP.GT.U32.AND P3, PT, R2.reuse, R33, PT ;  /* 0x000000210200720c */ /* 0x040fe20003f64070 */
[----:B------:R-:W-:Y:S01]  /*1a60*/  @!P4 IMAD.MOV R23, RZ, RZ, -R23 ;  /* 0x000000ffff17c224 */ /* 0x000fe200078e0a17 */
[----:B------:R-:W-:Y:S01]  /*1a70*/  IABS R111, R40 ;  /* 0x00000028006f7213 */ /* 0x000fe20000000000 */
[C---:B------:R-:W-:Y:S01]  /*1a80*/  IMAD R49, R2.reuse, R8, R49 ;  /* 0x0000000802317224 */ /* 0x040fe200078e0231 */
[----:B------:R-:W-:Y:S01]  /*1a90*/  IABS R115, R36 ;  /* 0x0000002400737213 */ /* 0x000fe20000000000 */
[--C-:B------:R-:W-:Y:S01]  /*1aa0*/  @!P2 IMAD.IADD R25, R25, 0x1, -R2.reuse ;  /* 0x000000011919a824 */ /* 0x100fe200078e0a02 */
[C---:B------:R-:W-:Y:S01]  /*1ab0*/  ISETP.GT.U32.AND P2, PT, R2.reuse, R37, PT ;  /* 0x000000250200720c */ /* 0x040fe20003f44070 */
[--C-:B------:R-:W-:Y:S01]  /*1ac0*/  @!P6 IMAD.IADD R39, R39, 0x1, -R2.reuse ;  /* 0x000000012727e824 */ /* 0x100fe200078e0a02 */
[----:B------:R-:W-:Y:S01]  /*1ad0*/  ISETP.GT.U32.AND P6, PT, R2, R49, PT ;  /* 0x000000310200720c */ /* 0x000fe20003fc4070 */
[--C-:B------:R-:W-:Y:S01]  /*1ae0*/  @!P5 IMAD.IADD R27, R27, 0x1, -R2.reuse ;  /* 0x000000011b1bd824 */ /* 0x100fe200078e0a02 */
[----:B------:R-:W-:Y:S01]  /*1af0*/  ISETP.GE.AND P5, PT, R114, RZ, PT ;  /* 0x000000ff7200720c */ /* 0x000fe20003fa6270 */
[--C-:B------:R-:W-:Y:S01]  /*1b00*/  @!P1 IMAD.IADD R35, R35, 0x1, -R2.reuse ;  /* 0x0000000123239824 */ /* 0x100fe200078e0a02 */
[----:B------:R-:W-:Y:S01]  /*1b10*/  ISETP.GE.AND P1, PT, R108, RZ, PT ;  /* 0x000000ff6c00720c */ /* 0x000fe20003f26270 */
[----:B------:R-:W-:Y:S01]  /*1b20*/  @!P3 IMAD.IADD R33, R33, 0x1, -R2 ;  /* 0x000000012121b824 */ /* 0x000fe200078e0a02 */
[----:B------:R-:W-:Y:S01]  /*1b30*/  ISETP.GE.AND P3, PT, R110, RZ, PT ;  /* 0x000000ff6e00720c */ /* 0x000fe20003f66270 */
[----:B------:R-:W-:Y:S01]  /*1b40*/  IMAD.HI.U32 R12, R6, R55, RZ ;  /* 0x00000037060c7227 */ /* 0x000fe200078e00ff */
[----:B--2---:R-:W-:Y:S01]  /*1b50*/  IADD3 R34, R16, 0x36, RZ ;  /* 0x0000003610227810 */ /* 0x004fe20007ffe0ff */
[----:B------:R1:W-:Y:S01]  /*1b60*/  STL [R1+0xc20], R22 ;  /* 0x000c201601007387 */ /* 0x0003e20000100800 */
[----:B------:R-:W-:Y:S01]  /*1b70*/  ISETP.GT.U32.AND P4, PT, R2, R33, PT ;  /* 0x000000210200720c */ /* 0x000fe20003f84070 */
[----:B------:R-:W-:Y:S01]  /*1b80*/  IMAD.HI.U32 R8, R6, R51, RZ ;  /* 0x0000003306087227 */ /* 0x000fe200078e00ff */
[----:B------:R-:W-:Y:S01]  /*1b90*/  @!P2 IADD3 R37, R37, -R2, RZ ;  /* 0x800000022525a210 */ /* 0x000fe20007ffe0ff */
[----:B------:R-:W-:Y:S01]  /*1ba0*/  STL [R1+0xc1c], R76 ;  /* 0x000c1c4c01007387 */ /* 0x000fe20000100800 */
[----:B------:R-:W-:Y:S01]  /*1bb0*/  ISETP.GE.AND P2, PT, R32, RZ, PT ;  /* 0x000000ff2000720c */ /* 0x000fe20003f46270 */
[----:B------:R-:W-:Y:S01]  /*1bc0*/  @!P5 IMAD.MOV R21, RZ, RZ, -R21 ;  /* 0x000000ffff15d224 */ /* 0x000fe200078e0a15 */
[C---:B------:R-:W-:Y:S01]  /*1bd0*/  ISETP.GT.U32.AND P5, PT, R2.reuse, R31, PT ;  /* 0x0000001f0200720c */ /* 0x040fe20003fa4070 */
[----:B------:R-:W-:Y:S01]  /*1be0*/  @!P1 IMAD.MOV R27, RZ, RZ, -R27 ;  /* 0x000000ffff1b9224 */ /* 0x000fe200078e0a1b */
[C---:B------:R-:W-:Y:S01]  /*1bf0*/  ISETP.GT.U32.AND P1, PT, R2.reuse, R37, PT ;  /* 0x000000250200720c */ /* 0x040fe20003f24070 */
[----:B------:R-:W-:Y:S01]  /*1c00*/  @!P3 IMAD.MOV R25, RZ, RZ, -R25 ;  /* 0x000000ffff19b224 */ /* 0x000fe200078e0a19 */
[----:B------:R-:W-:Y:S01]  /*1c10*/  ISETP.GT.U32.AND P3, PT, R2, R35, PT ;  /* 0x000000230200720c */ /* 0x000fe20003f64070 */
[----:B------:R-:W-:Y:S01]  /*1c20*/  IMAD.MOV R10, RZ, RZ, -R10 ;  /* 0x000000ffff0a7224 */ /* 0x000fe200078e0a0a */
[----:B------:R-:W-:Y:S01]  /*1c30*/  IADD3 R38, R16, 0x34, RZ ;  /* 0x0000003410267810 */ /* 0x000fe20007ffe0ff */
[----:B------:R-:W-:Y:S01]  /*1c40*/  @!P4 IMAD.IADD R33, R33, 0x1, -R2 ;  /* 0x000000012121c824 */ /* 0x000fe200078e0a02 */
[C---:B------:R-:W-:Y:S01]  /*1c50*/  ISETP.GT.U32.AND P4, PT, R2.reuse, R45, PT ;  /* 0x0000002d0200720c */ /* 0x040fe20003f84070 */
[----:B------:R-:W-:Y:S01]  /*1c60*/  IMAD.MOV R12, RZ, RZ, -R12 ;  /* 0x000000ffff0c7224 */ /* 0x000fe200078e0a0c */
[----:B------:R-:W-:Y:S01]  /*1c70*/  IABS R117, R34 ;  /* 0x0000002200757213 */ /* 0x000fe20000000000 */
[----:B------:R-:W-:Y:S01]  /*1c80*/  @!P2 IMAD.MOV R29, RZ, RZ, -R29 ;  /* 0x000000ffff1da224 */ /* 0x000fe200078e0a1d */
[C---:B------:R-:W-:Y:S01]  /*1c90*/  ISETP.GT.U32.AND P2, PT, R2.reuse, R43, PT ;  /* 0x0000002b0200720c */ /* 0x040fe20003f44070 */
[--C-:B------:R-:W-:Y:S01]  /*1ca0*/  @!P5 IMAD.IADD R31, R31, 0x1, -R2.reuse ;  /* 0x000000011f1fd824 */ /* 0x100fe200078e0a02 */
[----:B------:R-:W-:Y:S01]  /*1cb0*/  ISETP.GT.U32.AND P5, PT, R2, R41, PT ;  /* 0x000000290200720c */ /* 0x000fe20003fa4070 */
[--C-:B------:R-:W-:Y:S01]  /*1cc0*/  @!P6 IMAD.IADD R49, R49, 0x1, -R2.reuse ;  /* 0x000000013131e824 */ /* 0x100fe200078e0a02 */
[----:B------:R-:W-:Y:S01]  /*1cd0*/  @!P1 IADD3 R37, R37, -R2, RZ ;  /* 0x8000000225259210 */ /* 0x000fe20007ffe0ff */
[----:B------:R-:W-:Y:S01]  /*1ce0*/  @!P3 IMAD.IADD R35, R35, 0x1, -R2 ;  /* 0x000000012323b824 */ /* 0x000fe200078e0a02 */
[----:B------:R-:W-:Y:S01]  /*1cf0*/  ISETP.GE.AND P1, PT, R106, RZ, PT ;  /* 0x000000ff6a00720c */ /* 0x000fe20003f26270 */
[----:B------:R-:W-:Y:S01]  /*1d00*/  IMAD.MOV R8, RZ, RZ, -R8 ;  /* 0x000000ffff087224 */ /* 0x000fe200078e0a08 */
[----:B------:R-:W-:Y:S01]  /*1d10*/  ISETP.GT.U32.AND P3, PT, R2, R47, PT ;  /* 0x0000002f0200720c */ /* 0x000fe20003f64070 */
[--C-:B------:R-:W-:Y:S01]  /*1d20*/  @!P4 IMAD.IADD R45, R45, 0x1, -R2.reuse ;  /* 0x000000012d2dc824 */ /* 0x100fe200078e0a02 */
[----:B------:R-:W-:Y:S01]  /*1d30*/  ISETP.GE.AND P4, PT, R100, RZ, PT ;  /* 0x000000ff6400720c */ /* 0x000fe20003f86270 */
[----:B------:R-:W-:Y:S01]  /*1d40*/  IMAD R53, R2, R10, R53 ;  /* 0x0000000a02357224 */ /* 0x000fe200078e0235 */
[----:B------:R-:W-:Y:S01]  /*1d50*/  IABS R113, R38 ;  /* 0x0000002600717213 */ /* 0x000fe20000000000 */
[--C-:B------:R-:W-:Y:S01]  /*1d60*/  @!P2 IMAD.IADD R43, R43, 0x1, -R2.reuse ;  /* 0x000000012b2ba824 */ /* 0x100fe200078e0a02 */
[----:B------:R-:W-:Y:S01]  /*1d70*/  ISETP.GE.AND P2, PT, R104, RZ, PT ;  /* 0x000000ff6800720c */ /* 0x000fe20003f46270 */
[--C-:B------:R-:W-:Y:S01]  /*1d80*/  @!P5 IMAD.IADD R41, R41, 0x1, -R2.reuse ;  /* 0x000000012929d824 */ /* 0x100fe200078e0a02 */
[----:B------:R-:W-:Y:S01]  /*1d90*/  ISETP.GE.AND P5, PT, R102, RZ, PT ;  /* 0x000000ff6600720c */ /* 0x000fe20003fa6270 */
[C---:B------:R-:W-:Y:S01]  /*1da0*/  IMAD R55, R2.reuse, R12, R55 ;  /* 0x0000000c02377224 */ /* 0x040fe200078e0237 */
[C---:B------:R-:W-:Y:S01]  /*1db0*/  ISETP.GT.U32.AND P6, PT, R2.reuse, R45, PT ;  /* 0x0000002d0200720c */ /* 0x040fe20003fc4070 */
[----:B------:R-:W-:Y:S01]  /*1dc0*/  @!P1 IMAD.MOV R31, RZ, RZ, -R31 ;  /* 0x000000ffff1f9224 */ /* 0x000fe200078e0a1f */
[----:B------:R-:W-:Y:S01]  /*1dd0*/  ISETP.GT.U32.AND P1, PT, R2, R43, PT ;  /* 0x0000002b0200720c */ /* 0x000fe20003f24070 */
[--C-:B------:R-:W-:Y:S01]  /*1de0*/  @!P3 IMAD.IADD R47, R47, 0x1, -R2.reuse ;  /* 0x000000012f2fb824 */ /* 0x100fe200078e0a02 */
[----:B------:R-:W-:Y:S01]  /*1df0*/  ISETP.GE.AND P3, PT, R30, RZ, PT ;  /* 0x000000ff1e00720c */ /* 0x000fe20003f66270 */
[----:B------:R-:W-:Y:S01]  /*1e00*/  IMAD R51, R2, R8, R51 ;  /* 0x0000000802337224 */ /* 0x000fe200078e0233 */
[----:B------:R-:W-:Y:S01]  /*1e10*/  @!P4 IADD3 R37, -R37, RZ, RZ ;  /* 0x000000ff2525c210 */ /* 0x000fe20007ffe1ff */
[----:B------:R-:W-:Y:S01]  /*1e20*/  IMAD.HI.U32 R8, R6, R59, RZ ;  /* 0x0000003b06087227 */ /* 0x000fe200078e00ff */
[----:B------:R-:W-:Y:S01]  /*1e30*/  ISETP.GT.U32.AND P4, PT, R2, R47, PT ;  /* 0x0000002f0200720c */ /* 0x000fe20003f84070 */
[----:B------:R-:W-:Y:S01]  /*1e40*/  STL [R1+0xc18], R74 ;  /* 0x000c184a01007387 */ /* 0x000fe20000100800 */
[----:B---3--:R-:W-:Y:S01]  /*1e50*/  IADD3 R32, R16, 0x37, RZ ;  /* 0x0000003710207810 */ /* 0x008fe20007ffe0ff */
[----:B------:R-:W-:Y:S01]  /*1e60*/  @!P2 IMAD.MOV R33, RZ, RZ, -R33 ;  /* 0x000000ffff21a224 */ /* 0x000fe200078e0a21 */
[C---:B------:R-:W-:Y:S01]  /*1e70*/  ISETP.GT.U32.AND P2, PT, R2.reuse, R41, PT ;  /* 0x000000290200720c */ /* 0x040fe20003f44070 */
[----:B------:R-:W-:Y:S01]  /*1e80*/  @!P5 IMAD.MOV R35, RZ, RZ, -R35 ;  /* 0x000000ffff23d224 */ /* 0x000fe200078e0a23 */
[C---:B------:R-:W-:Y:S01]  /*1e90*/  ISETP.GT.U32.AND P5, PT, R2.reuse, R49, PT ;  /* 0x000000310200720c */ /* 0x040fe20003fa4070 */
[----:B------:R-:W-:Y:S01]  /*1ea0*/  @!P1 IMAD.IADD R43, R43, 0x1, -R2 ;  /* 0x000000012b2b9824 */ /* 0x000fe200078e0a02 */
[C---:B------:R-:W-:Y:S01]  /*1eb0*/  ISETP.GT.U32.AND P1, PT, R2.reuse, R53, PT ;  /* 0x000000350200720c */ /* 0x040fe20003f24070 */
[----:B------:R-:W-:Y:S01]  /*1ec0*/  IMAD.MOV R8, RZ, RZ, -R8 ;  /* 0x000000ffff087224 */ /* 0x000fe200078e0a08 */
[----:B------:R-:W-:Y:S01]  /*1ed0*/  IABS R119, R32 ;  /* 0x0000002000777213 */ /* 0x000fe20000000000 */
[----:B------:R-:W-:Y:S01]  /*1ee0*/  @!P3 IMAD.MOV R39, RZ, RZ, -R39 ;  /* 0x000000ffff27b224 */ /* 0x000fe200078e0a27 */
[C---:B------:R-:W-:Y:S01]  /*1ef0*/  ISETP.GT.U32.AND P3, PT, R2.reuse, R51, PT ;  /* 0x000000330200720c */ /* 0x040fe20003f64070 */
[----:B------:R-:W-:Y:S01]  /*1f00*/  IMAD R59, R2, R8, R59 ;  /* 0x00000008023b7224 */ /* 0x000fe200078e023b */
[----:B----4-:R-:W-:Y:S01]  /*1f10*/  IADD3 R30, R16, 0x38, RZ ;  /* 0x00000038101e7810 */ /* 0x010fe20007ffe0ff */
[--C-:B------:R-:W-:Y:S01]  /*1f20*/  @!P6 IMAD.IADD R45, R45, 0x1, -R2.reuse ;  /* 0x000000012d2de824 */ /* 0x100fe200078e0a02 */
[C---:B------:R-:W-:Y:S01]  /*1f30*/  ISETP.GT.U32.AND P6, PT, R2.reuse, R57, PT ;  /* 0x000000390200720c */ /* 0x040fe20003fc4070 */
        /* <DEDUP_REMOVED lines=8> */
[--C-:B------:R-:W-:Y:S01]  /*1fc0*/  @!P3 IMAD.IADD R51, R51, 0x1, -R2.reuse ;  /* 0x000000013333b824 */ /* 0x100fe200078e0a02 */
[----:B------:R-:W-:Y:S01]  /*1fd0*/  ISETP.GE.AND P3, PT, R96, RZ, PT ;  /* 0x000000ff6000720c */ /* 0x000fe20003f66270 */
[----:B------:R-:W-:Y:S01]  /*1fe0*/  IMAD.HI.U32 R8, R6, R61, RZ ;  /* 0x0000003d06087227 */ /* 0x000fe200078e00ff */
[----:B------:R-:W-:Y:S01]  /*1ff0*/  IABS R121, R30 ;  /* 0x0000001e00797213 */ /* 0x000fe20000000000 */
[----:B------:R-:W-:Y:S01]  /*2000*/  STL [R1+0xc14], R72 ;  /* 0x000c144801007387 */ /* 0x000fe20000100800 */
[----:B-----5:R-:W-:Y:S01]  /*2010*/  IADD3 R96, R0, -0x75, RZ ;  /* 0xffffff8b00607810 */ /* 0x020fe20007ffe0ff */
[--C-:B------:R-:W-:Y:S01]  /*2020*/  @!P2 IMAD.IADD R55, R55, 0x1, -R2.reuse ;  /* 0x000000013737a824 */ /* 0x100fe200078e0a02 */
[----:B------:R-:W-:Y:S01]  /*2030*/  ISETP.GE.AND P2, PT, R28, RZ, PT ;  /* 0x000000ff1c00720c */ /* 0x000fe20003f46270 */
[--C-:B------:R-:W-:Y:S01]  /*2040*/  @!P6 IMAD.IADD R57, R57, 0x1, -R2.reuse ;  /* 0x000000013939e824 */ /* 0x100fe200078e0a02 */
[----:B------:R-:W-:Y:S01]  /*2050*/  ISETP.GE.AND P6, PT, R26, RZ, PT ;  /* 0x000000ff1a00720c */ /* 0x000fe20003fc6270 */
[----:B------:R-:W-:Y:S01]  /*2060*/  @!P5 IMAD.IADD R59, R59, 0x1, -R2 ;  /* 0x000000013b3bd824 */ /* 0x000fe200078e0a02 */
[C---:B------:R-:W-:Y:S01]  /*2070*/  ISETP.GT.U32.AND P5, PT, R2.reuse, R51, PT ;  /* 0x000000330200720c */ /* 0x040fe20003fa4070 */
[----:B------:R-:W-:Y:S01]  /*2080*/  @!P4 IMAD.MOV R43, RZ, RZ, -R43 ;  /* 0x000000ffff2bc224 */ /* 0x000fe200078e0a2b */
[----:B------:R-:W-:Y:S01]  /*2090*/  ISETP.GT.U32.AND P4, PT, R2, R53, PT ;  /* 0x000000350200720c */ /* 0x000fe20003f84070 */
        /* <DEDUP_REMOVED lines=8> */
[----:B------:R-:W-:Y:S01]  /*2120*/  STL [R1+0xc0c], R68 ;  /* 0x000c0c4401007387 */ /* 0x000fe20000100800 */
[----:B------:R-:W-:Y:S01]  /*2130*/  IADD3 R104, R0, -0x7d, RZ ;  /* 0xffffff8300687810 */ /* 0x000fe20007ffe0ff */
[----:B------:R-:W-:Y:S01]  /*2140*/  @!P1 IMAD.MOV R45, RZ, RZ, -R45 ;  /* 0x000000ffff2d9224 */ /* 0x000fe200078e0a2d */
[C---:B------:R-:W-:Y:S01]  /*2150*/  ISETP.GT.U32.AND P1, PT, R2.reuse, R55, PT ;  /* 0x000000370200720c */ /* 0x040fe20003f24070 */
[----:B------:R-:W-:Y:S01]  /*2160*/  @!P2 IMAD.MOV R47, RZ, RZ, -R47 ;  /* 0x000000ffff2fa224 */ /* 0x000fe200078e0a2f */
[C---:B------:R-:W-:Y:S01]  /*2170*/  ISETP.GT.U32.AND P2, PT, R2.reuse, R59, PT ;  /* 0x0000003b0200720c */ /* 0x040fe20003f44070 */
[----:B------:R-:W-:Y:S01]  /*2180*/  IMAD.MOV R10, RZ, RZ, -R10 ;  /* 0x000000ffff0a7224 */ /* 0x000fe200078e0a0a */
[----:B------:R-:W-:Y:S01]  /*2190*/  STL [R1+0xc08], R66 ;  /* 0x000c084201007387 */ /* 0x000fe20000100800 */
[----:B------:R-:W-:Y:S01]  /*21a0*/  IMAD R61, R2, R8, R61 ;  /* 0x00000008023d7224 */ /* 0x000fe200078e023d */
[----:B------:R-:W-:Y:S01]  /*21b0*/  IADD3 R112, R0, -0x6, RZ ;  /* 0xfffffffa00707810 */ /* 0x000fe20007ffe0ff */
[----:B------:R-:W-:Y:S01]  /*21c0*/  IMAD.MOV R12, RZ, RZ, -R12 ;  /* 0x000000ffff0c7224 */ /* 0x000fe200078e0a0c */
[----:B------:R-:W-:Y:S01]  /*21d0*/  STL [R1+0xc04], R64 ;  /* 0x000c044001007387 */ /* 0x000fe20000100800 */
[----:B------:R-:W-:Y:S01]  /*21e0*/  IMAD R63, R2, R10, R63 ;  /* 0x0000000a023f7224 */ /* 0x000fe200078e023f */
[----:B------:R-:W-:Y:S01]  /*21f0*/  IADD3 R164, R0, -0x3e, RZ ;  /* 0xffffffc200a47810 */ /* 0x000fe20007ffe0ff */
[----:B------:R-:W-:Y:S01]  /*2200*/  @!P3 IMAD.MOV R41, RZ, RZ, -R41 ;  /* 0x000000ffff29b224 */ /* 0x000fe200078e0a29 */
[C---:B------:R-:W-:Y:S01]  /*2210*/  ISETP.GT.U32.AND P3, PT, R2.reuse, R57, PT ;  /* 0x000000390200720c */ /* 0x040fe20003f64070 */
[----:B------:R-:W-:Y:S01]  /*2220*/  @!P6 IMAD.MOV R49, RZ, RZ, -R49 ;  /* 0x000000ffff31e224 */ /* 0x000fe200078e0a31 */
[C---:B------:R-:W-:Y:S01]  /*2230*/  ISETP.GT.U32.AND P6, PT, R2.reuse, R61, PT ;  /* 0x0000003d0200720c */ /* 0x040fe20003fc4070 */
[----:B------:R-:W-:Y:S01]  /*2240*/  IMAD R65, R2, R12, R65 ;  /* 0x0000000c02417224 */ /* 0x000fe200078e0241 */
[----:B------:R-:W-:Y:S01]  /*2250*/  @!P2 IADD3 R59, R59, -R2, RZ ;  /* 0x800000023b3ba210 */ /* 0x000fe20007ffe0ff */
[----:B------:R-:W-:Y:S01]  /*2260*/  IMAD.HI.U32 R8, R6, R69, RZ ;  /* 0x0000004506087227 */ /* 0x000fe200078e00ff */
[----:B------:R-:W-:Y:S01]  /*2270*/  ISETP.GE.AND P2, PT, R90, RZ, PT ;  /* 0x000000ff5a00720c */ /* 0x000fe20003f46270 */
[----:B------:R-:W-:Y:S01]  /*2280*/  STL [R1+0xc00], R62 ;  /* 0x000c003e01007387 */ /* 0x000fe20000100800 */
[----:B------:R-:W-:Y:S01]  /*2290*/  IADD3 R172, R0, -0x46, RZ ;  /* 0xffffffba00ac7810 */ /* 0x000fe20007ffe0ff */
[--C-:B------:R-:W-:Y:S01]  /*22a0*/  @!P5 IMAD.IADD R51, R51, 0x1, -R2.reuse ;  /* 0x000000013333d824 */ /* 0x100fe200078e0a02 */
[C---:B------:R-:W-:Y:S01]  /*22b0*/  ISETP.GT.U32.AND P5, PT, R2.reuse, R63, PT ;  /* 0x0000003f0200720c */ /* 0x040fe20003fa4070 */
[----:B------:R-:W-:Y:S01]  /*22c0*/  @!P4 IMAD.IADD R53, R53, 0x1, -R2 ;  /* 0x000000013535c824 */ /* 0x000fe200078e0a02 */
[----:B------:R-:W-:Y:S01]  /*22d0*/  ISETP.GT.U32.AND P4, PT, R2, R65, PT ;  /* 0x000000410200720c */ /* 0x000fe20003f84070 */
[----:B------:R-:W-:Y:S01]  /*22e0*/  IMAD.MOV R8, RZ, RZ, -R8 ;  /* 0x000000ffff087224 */ /* 0x000fe200078e0a08 */
[----:B------:R-:W-:Y:S01]  /*22f0*/  STL [R1+0xbfc], R60 ;  /* 0x000bfc3c01007387 */ /* 0x000fe20000100800 */
[--C-:B------:R-:W-:Y:S01]  /*2300*/  @!P1 IMAD.IADD R55, R55, 0x1, -R2.reuse ;  /* 0x0000000137379824 */ /* 0x100fe200078e0a02 */
[----:B------:R-:W-:Y:S01]  /*2310*/  ISETP.GE.AND P1, PT, R92, RZ, PT ;  /* 0x000000ff5c00720c */ /* 0x000fe20003f26270 */
[C---:B------:R-:W-:Y:S01]  /*2320*/  IMAD R69, R2.reuse, R8, R69 ;  /* 0x0000000802457224 */ /* 0x040fe200078e0245 */
[----:B------:R2:W-:Y:S01]  /*2330*/  STL [R1+0xbf8], R20 ;  /* 0x000bf81401007387 */ /* 0x0005e20000100800 */
[--C-:B------:R-:W-:Y:S01]  /*2340*/  @!P3 IMAD.IADD R57, R57, 0x1, -R2.reuse ;  /* 0x000000013939b824 */ /* 0x100fe200078e0a02 */
[C---:B------:R-:W-:Y:S01]  /*2350*/  ISETP.GT.U32.AND P3, PT, R2.reuse, R67, PT ;  /* 0x000000430200720c */ /* 0x040fe20003f64070 */
[--C-:B------:R-:W-:Y:S01]  /*2360*/  @!P6 IMAD.IADD R61, R61, 0x1, -R2.reuse ;  /* 0x000000013d3de824 */ /* 0x100fe200078e0a02 */
[----:B------:R-:W-:Y:S01]  /*2370*/  ISETP.GT.U32.AND P6, PT, R2, R69, PT ;  /* 0x000000450200720c */ /* 0x000fe20003fc4070 */
[--C-:B------:R-:W-:Y:S01]  /*2380*/  @!P5 IMAD.IADD R63, R63, 0x1, -R2.reuse ;  /* 0x000000013f3fd824 */ /* 0x100fe200078e0a02 */
[----:B------:R-:W-:Y:S01]  /*2390*/  ISETP.GE.AND P5, PT, R88, RZ, PT ;  /* 0x000000ff5800720c */ /* 0x000fe20003fa6270 */
[----:B------:R-:W-:Y:S01]  /*23a0*/  @!P4 IMAD.IADD R65, R65, 0x1, -R2 ;  /* 0x000000014141c824 */ /* 0x000fe200078e0a02 */
[----:B------:R-:W-:Y:S01]  /*23b0*/  ISETP.GE.AND P4, PT, R86, RZ, PT ;  /* 0x000000ff5600720c */ /* 0x000fe20003f86270 */
[----:B------:R-:W-:Y:S01]  /*23c0*/  @!P2 IMAD.MOV R53, RZ, RZ, -R53 ;  /* 0x000000ffff35a224 */ /* 0x000fe200078e0a35 */
[C---:B------:R-:W-:Y:S01]  /*23d0*/  ISETP.GT.U32.AND P2, PT, R2.reuse, R63, PT ;  /* 0x0000003f0200720c */ /* 0x040fe20003f44070 */
[----:B------:R-:W-:Y:S01]  /*23e0*/  @!P1 IMAD.MOV R51, RZ, RZ, -R51 ;  /* 0x000000ffff339224 */ /* 0x000fe200078e0a33 */
[----:B------:R-:W-:Y:S01]  /*23f0*/  ISETP.GT.U32.AND P1, PT, R2, R61, PT ;  /* 0x0000003d0200720c */ /* 0x000fe20003f24070 */
[----:B------:R-:W-:Y:S01]  /*2400*/  IMAD.HI.U32 R8, R6, R71, RZ ;  /* 0x0000004706087227 */ /* 0x000fe200078e00ff */
[----:B------:R-:W-:Y:S01]  /*2410*/  STL [R1+0xbf4], R58 ;  /* 0x000bf43a01007387 */ /* 0x000fe20000100800 */
[----:B------:R-:W-:-:S02]  /*2420*/  IADD3 R88, R0, -0x6d, RZ ;  /* 0xffffff9300587810 */ /* 0x000fc40007ffe0ff */
[----:B------:R-:W-:Y:S01]  /*2430*/  IMAD.HI.U32 R10, R6, R73, RZ ;  /* 0x00000049060a7227 */ /* 0x000fe200078e00ff */
[----:B------:R-:W-:Y:S01]  /*2440*/  STL [R1+0xbe4], R56 ;  /* 0x000be43801007387 */ /* 0x000fe20000100800 */
[----:B------:R-:W-:Y:S02]  /*2450*/  IADD3 R180, R0, -0x4e, RZ ;  /* 0xffffffb200b47810 */ /* 0x000fe40007ffe0ff */
[----:B------:R-:W-:Y:S01]  /*2460*/  IMAD.HI.U32 R12, R6, R75, RZ ;  /* 0x0000004b060c7227 */ /* 0x000fe200078e00ff */
[----:B------:R-:W-:Y:S01]  /*2470*/  STL [R1+0xbe0], R54 ;  /* 0x000be03601007387 */ /* 0x000fe20000100800 */
[C---:B------:R-:W-:Y:S02]  /*2480*/  IADD3 R188, R0.reuse, -0x56, RZ ;  /* 0xffffffaa00bc7810 */ /* 0x040fe40007ffe0ff */
[----:B------:R-:W-:Y:S01]  /*2490*/  IMAD.MOV R8, RZ, RZ, -R8 ;  /* 0x000000ffff087224 */ /* 0x000fe200078e0a08 */
[----:B------:R-:W-:Y:S01]  /*24a0*/  STL [R1+0xbdc], R52 ;  /* 0x000bdc3401007387 */ /* 0x000fe20000100800 */
[----:B------:R-:W-:Y:S01]  /*24b0*/  IMAD.MOV R10, RZ, RZ, -R10 ;  /* 0x000000ffff0a7224 */ /* 0x000fe200078e0a0a */
[----:B------:R-:W-:Y:S01]  /*24c0*/  IADD3 R196, R0, -0x5e, RZ ;  /* 0xffffffa200c47810 */ /* 0x000fe20007ffe0ff */
[----:B------:R-:W-:Y:S01]  /*24d0*/  IMAD.MOV R12, RZ, RZ, -R12 ;  /* 0x000000ffff0c7224 */ /* 0x000fe200078e0a0c */
[----:B------:R-:W-:Y:S01]  /*24e0*/  STL [R1+0xbd8], R50 ;  /* 0x000bd83201007387 */ /* 0x000fe20000100800 */
[--C-:B------:R-:W-:Y:S01]  /*24f0*/  @!P3 IMAD.IADD R67, R67, 0x1, -R2.reuse ;  /* 0x000000014343b824 */ /* 0x100fe200078e0a02 */
[----:B------:R-:W-:Y:S01]  /*2500*/  ISETP.GE.AND P3, PT, R84, RZ, PT ;  /* 0x000000ff5400720c */ /* 0x000fe20003f66270 */
[----:B------:R-:W-:Y:S01]  /*2510*/  @!P6 IMAD.IADD R69, R69, 0x1, -R2 ;  /* 0x000000014545e824 */ /* 0x000fe200078e0a02 */
[C---:B------:R-:W-:Y:S01]  /*2520*/  ISETP.GT.U32.AND P6, PT, R2.reuse, R65, PT ;  /* 0x000000410200720c */ /* 0x040fe20003fc4070 */
[C---:B------:R-:W-:Y:S01]  /*2530*/  IMAD R71, R2.reuse, R8, R71 ;  /* 0x0000000802477224 */ /* 0x040fe200078e0247 */
[----:B------:R-:W-:Y:S01]  /*2540*/  STL [R1+0xbd4], R48 ;  /* 0x000bd43001007387 */ /* 0x000fe20000100800 */
[----:B------:R-:W-:Y:S01]  /*2550*/  IMAD R73, R2, R10, R73 ;  /* 0x0000000a02497224 */ /* 0x000fe200078e0249 */
[----:B------:R-:W-:Y:S01]  /*2560*/  IADD3 R206, R0, -0x66, RZ ;  /* 0xffffff9a00ce7810 */ /* 0x000fe20007ffe0ff */
[C---:B------:R-:W-:Y:S01]  /*2570*/  IMAD R75, R2.reuse, R12, R75 ;  /* 0x0000000c024b7224 */ /* 0x040fe200078e024b */
[----:B------:R-:W-:Y:S01]  /*2580*/  STL [R1+0xbd0], R46 ;  /* 0x000bd02e01007387 */ /* 0x000fe20000100800 */
[----:B------:R-:W-:Y:S01]  /*2590*/  @!P5 IMAD.MOV R55, RZ, RZ, -R55 ;  /* 0x000000ffff37d224 */ /* 0x000fe200078e0a37 */
[----:B------:R-:W-:Y:S01]  /*25a0*/  ISETP.GT.U32.AND P5, PT, R2, R69, PT ;  /* 0x000000450200720c */ /* 0x000fe20003fa4070 */
[----:B------:R-:W-:Y:S01]  /*25b0*/  IMAD.HI.U32 R8, R6, R79, RZ ;  /* 0x0000004f06087227 */ /* 0x000fe200078e00ff */
[----:B------:R-:W-:Y:S01]  /*25c0*/  STL [R1+0xbcc], R44 ;  /* 0x000bcc2c01007387 */ /* 0x000fe20000100800 */
[----:B------:R-:W-:-:S02]  /*25d0*/  @!P3 IADD3 R59, -R59, RZ, RZ ;  /* 0x000000ff3b3bb210 */ /* 0x000fc40007ffe1ff */
[----:B------:R-:W-:Y:S01]  /*25e0*/  @!P4 IMAD.MOV R57, RZ, RZ, -R57 ;  /* 0x000000ffff39c224 */ /* 0x000fe200078e0a39 */
[C---:B------:R-:W-:Y:S01]  /*25f0*/  ISETP.GT.U32.AND P4, PT, R2.reuse, R67, PT ;  /* 0x000000430200720c */ /* 0x040fe20003f84070 */
[--C-:B------:R-:W-:Y:S01]  /*2600*/  @!P1 IMAD.IADD R61, R61, 0x1, -R2.reuse ;  /* 0x000000013d3d9824 */ /* 0x100fe200078e0a02 */
[C---:B------:R-:W-:Y:S01]  /*2610*/  ISETP.GT.U32.AND P1, PT, R2.reuse, R73, PT ;  /* 0x000000490200720c */ /* 0x040fe20003f24070 */
[--C-:B------:R-:W-:Y:S01]  /*2620*/  @!P2 IMAD.IADD R63, R63, 0x1, -R2.reuse ;  /* 0x000000013f3fa824 */ /* 0x100fe200078e0a02 */
[----:B------:R-:W-:Y:S01]  /*2630*/  ISETP.GT.U32.AND P2, PT, R2, R75, PT ;  /* 0x0000004b0200720c */ /* 0x000fe20003f44070 */
[--C-:B------:R-:W-:Y:S01]  /*2640*/  @!P6 IMAD.IADD R65, R65, 0x1, -R2.reuse ;  /* 0x000000014141e824 */ /* 0x100fe200078e0a02 */
[----:B------:R-:W-:Y:S01]  /*2650*/  IADD3 R8, -R8, RZ, RZ ;  /* 0x000000ff08087210 */ /* 0x000fe20007ffe1ff */
[--C-:B------:R-:W-:Y:S01]  /*2660*/  @!P5 IMAD.IADD R69, R69, 0x1, -R2.reuse ;  /* 0x000000014545d824 */ /* 0x100fe200078e0a02 */
[----:B------:R-:W-:Y:S01]  /*2670*/  ISETP.GT.U32.AND P3, PT, R2, R71, PT ;  /* 0x000000470200720c */ /* 0x000fe20003f64070 */
[----:B------:R-:W-:Y:S01]  /*2680*/  IMAD.HI.U32 R10, R6, R85, RZ ;  /* 0x00000055060a7227 */ /* 0x000fe200078e00ff */
[----:B------:R-:W-:Y:S01]  /*2690*/  ISETP.GT.U32.AND P6, PT, R2, R77, PT ;  /* 0x0000004d0200720c */ /* 0x000fe20003fc4070 */
[----:B------:R-:W-:Y:S01]  /*26a0*/  STL [R1+0xb94], R18 ;  /* 0x000b941201007387 */ /* 0x000fe20000100800 */
[----:B------:R-:W-:Y:S01]  /*26b0*/  ISETP.GE.AND P5, PT, R82, RZ, PT ;  /* 0x000000ff5200720c */ /* 0x000fe20003fa6270 */
[----:B------:R-:W-:Y:S01]  /*26c0*/  IMAD R79, R2, R8, R79 ;  /* 0x00000008024f7224 */ /* 0x000fe200078e024f */
[----:B------:R-:W-:Y:S01]  /*26d0*/  IADD3 R214, R0, -0x6e, RZ ;  /* 0xffffff9200d67810 */ /* 0x000fe20007ffe0ff */
[--C-:B------:R-:W-:Y:S01]  /*26e0*/  @!P4 IMAD.IADD R67, R67, 0x1, -R2.reuse ;  /* 0x000000014343c824 */ /* 0x100fe200078e0a02 */
[----:B------:R-:W-:Y:S01]  /*26f0*/  STL [R1+0xbc8], R42 ;  /* 0x000bc82a01007387 */ /* 0x000fe20000100800 */
        /* <DEDUP_REMOVED lines=8> */
[----:B------:R-:W-:Y:S01]  /*2780*/  @!P5 IMAD.MOV R61, RZ, RZ, -R61 ;  /* 0x000000ffff3dd224 */ /* 0x000fe200078e0a3d */
[----:B------:R-:W-:Y:S01]  /*2790*/  ISETP.GE.AND P6, PT, R22, RZ, PT ;  /* 0x000000ff1600720c */ /* 0x000fe20003fc6270 */
[----:B------:R-:W-:Y:S01]  /*27a0*/  IMAD.HI.U32 R8, R6, R83, RZ ;  /* 0x0000005306087227 */ /* 0x000fe200078e00ff */
[----:B------:R-:W-:Y:S01]  /*27b0*/  ISETP.GT.U32.AND P5, PT, R2, R71, PT ;  /* 0x000000470200720c */ /* 0x000fe20003fa4070 */
[----:B------:R-:W-:Y:S01]  /*27c0*/  STL [R1+0xbc4], R40 ;  /* 0x000bc42801007387 */ /* 0x000fe20000100800 */
[----:B-1----:R-:W-:Y:S01]  /*27d0*/  IADD3 R22, R16, 0x3c, RZ ;  /* 0x0000003c10167810 */ /* 0x002fe20007ffe0ff */
[----:B------:R-:W-:Y:S01]  /*27e0*/  IMAD.HI.U32 R12, R6, R87, RZ ;  /* 0x00000057060c7227 */ /* 0x000fe200078e00ff */
[----:B------:R-:W-:Y:S01]  /*27f0*/  @!P4 IADD3 R79, R79, -R2, RZ ;  /* 0x800000024f4fc210 */ /* 0x000fe20007ffe0ff */
[----:B------:R-:W-:Y:S01]  /*2800*/  STL [R1+0xbc0], R38 ;  /* 0x000bc02601007387 */ /* 0x000fe20000100800 */
[C---:B------:R-:W-:Y:S01]  /*2810*/  ISETP.GT.U32.AND P4, PT, R2.reuse, R73, PT ;  /* 0x000000490200720c */ /* 0x040fe20003f84070 */
[----:B------:R-:W-:Y:S01]  /*2820*/  @!P1 IMAD.MOV R65, RZ, RZ, -R65 ;  /* 0x000000ffff419224 */ /* 0x000fe200078e0a41 */
[C---:B------:R-:W-:Y:S01]  /*2830*/  ISETP.GT.U32.AND P1, PT, R2.reuse, R75, PT ;  /* 0x0000004b0200720c */ /* 0x040fe20003f24070 */
[----:B------:R-:W-:Y:S01]  /*2840*/  @!P2 IMAD.MOV R67, RZ, RZ, -R67 ;  /* 0x000000ffff43a224 */ /* 0x000fe200078e0a43 */
[----:B------:R-:W-:Y:S01]  /*2850*/  ISETP.GT.U32.AND P2, PT, R2, R79, PT ;  /* 0x0000004f0200720c */ /* 0x000fe20003f44070 */
[----:B------:R-:W-:Y:S01]  /*2860*/  IMAD.MOV R8, RZ, RZ, -R8 ;  /* 0x000000ffff087224 */ /* 0x000fe200078e0a08 */
[----:B------:R-:W-:Y:S01]  /*2870*/  IABS R129, R22 ;  /* 0x0000001600817213 */ /* 0x000fe20000000000 */
[----:B------:R-:W-:Y:S01]  /*2880*/  IMAD.MOV R10, RZ, RZ, -R10 ;  /* 0x000000ffff0a7224 */ /* 0x000fe200078e0a0a */
[----:B------:R-:W-:Y:S01]  /*2890*/  IADD3 R24, R16, 0x3b, RZ ;  /* 0x0000003b10187810 */ /* 0x000fe20007ffe0ff */
[----:B------:R-:W-:Y:S01]  /*28a0*/  IMAD.MOV R12, RZ, RZ, -R12 ;  /* 0x000000ffff0c7224 */ /* 0x000fe200078e0a0c */
[----:B------:R-:W-:Y:S01]  /*28b0*/  STL [R1+0xbbc], R36 ;  /* 0x000bbc2401007387 */ /* 0x000fe20000100800 */
[C---:B------:R-:W-:Y:S01]  /*28c0*/  IMAD R83, R2.reuse, R8, R83 ;  /* 0x0000000802537224 */ /* 0x040fe200078e0253 */
[----:B------:R-:W-:Y:S01]  /*28d0*/  IABS R127, R24 ;  /* 0x00000018007f7213 */ /* 0x000fe20000000000 */
[C---:B------:R-:W-:Y:S01]  /*28e0*/  IMAD R85, R2.reuse, R10, R85 ;  /* 0x0000000a02557224 */ /* 0x040fe200078e0255 */
[----:B------:R-:W-:Y:S01]  /*28f0*/  STL [R1+0xbb8], R34 ;  /* 0x000bb82201007387 */ /* 0x000fe20000100800 */
[----:B------:R-:W-:Y:S01]  /*2900*/  IMAD R87, R2, R12, R87 ;  /* 0x0000000c02577224 */ /* 0x000fe200078e0257 */
[----:B------:R-:W-:Y:S01]  /*2910*/  IADD3 R80, R0, -0x65, RZ ;  /* 0xffffff9b00507810 */ /* 0x000fe20007ffe0ff */
[----:B------:R-:W-:Y:S01]  /*2920*/  @!P3 IMAD.MOV R63, RZ, RZ, -R63 ;  /* 0x000000ffff3fb224 */ /* 0x000fe200078e0a3f */
[C---:B------:R-:W-:Y:S01]  /*2930*/  ISETP.GT.U32.AND P3, PT, R2.reuse, R77, PT ;  /* 0x0000004d0200720c */ /* 0x040fe20003f64070 */
[----:B------:R-:W-:Y:S01]  /*2940*/  @!P6 IMAD.MOV R69, RZ, RZ, -R69 ;  /* 0x000000ffff45e224 */ /* 0x000fe200078e0a45 */
[C---:B------:R-:W-:Y:S01]  /*2950*/  ISETP.GT.U32.AND P6, PT, R2.reuse, R83, PT ;  /* 0x000000530200720c */ /* 0x040fe20003fc4070 */
[----:B------:R-:W-:Y:S01]  /*2960*/  @!P5 IMAD.IADD R71, R71, 0x1, -R2 ;  /* 0x000000014747d824 */ /* 0x000fe200078e0a02 */
[----:B------:R-:W-:Y:S01]  /*2970*/  ISETP.GT.U32.AND P5, PT, R2, R85, PT ;  /* 0x000000550200720c */ /* 0x000fe20003fa4070 */
[----:B------:R-:W-:Y:S01]  /*2980*/  IMAD.HI.U32 R8, R6, R91, RZ ;  /* 0x0000005b06087227 */ /* 0x000fe200078e00ff */
[----:B------:R-:W-:Y:S01]  /*2990*/  STL [R1+0xbb4], R32 ;  /* 0x000bb42001007387 */ /* 0x000fe20000100800 */
[----:B------:R-:W-:-:S02]  /*29a0*/  IADD3 R222, R0, -0x76, RZ ;  /* 0xffffff8a00de7810 */ /* 0x000fc40007ffe0ff */
[--C-:B------:R-:W-:Y:S01]  /*29b0*/  @!P1 IMAD.IADD R75, R75, 0x1, -R2.reuse ;  /* 0x000000014b4b9824 */ /* 0x100fe200078e0a02 */
[----:B------:R-:W-:Y:S01]  /*29c0*/  ISETP.GT.U32.AND P1, PT, R2, R87, PT ;  /* 0x000000570200720c */ /* 0x000fe20003f24070 */
[----:B------:R-:W-:Y:S01]  /*29d0*/  @!P2 IMAD.IADD R79, R79, 0x1, -R2 ;  /* 0x000000014f4fa824 */ /* 0x000fe200078e0a02 */
[----:B------:R-:W-:Y:S01]  /*29e0*/  ISETP.GE.AND P2, PT, R74, RZ, PT ;  /* 0x000000ff4a00720c */ /* 0x000fe20003f46270 */
[----:B------:R-:W-:Y:S01]  /*29f0*/  IMAD.MOV R8, RZ, RZ, -R8 ;  /* 0x000000ffff087224 */ /* 0x000fe200078e0a08 */
[----:B------:R-:W-:Y:S01]  /*2a00*/  STL [R1+0xbb0], R30 ;  /* 0x000bb01e01007387 */ /* 0x000fe20000100800 */
[--C-:B------:R-:W-:Y:S01]  /*2a10*/  @!P4 IMAD.IADD R73, R73, 0x1, -R2.reuse ;  /* 0x000000014949c824 */ /* 0x100fe200078e0a02 */
[----:B------:R-:W-:Y:S01]  /*2a20*/  ISETP.GE.AND P4, PT, R76, RZ, PT ;  /* 0x000000ff4c00720c */ /* 0x000fe20003f86270 */
[C---:B------:R-:W-:Y:S01]  /*2a30*/  IMAD R91, R2.reuse, R8, R91 ;  /* 0x00000008025b7224 */ /* 0x040fe200078e025b */
[----:B------:R-:W-:Y:S01]  /*2a40*/  @!P6 IADD3 R83, R83, -R2, RZ ;  /* 0x800000025353e210 */ /* 0x000fe20007ffe0ff */
[--C-:B------:R-:W-:Y:S01]  /*2a50*/  @!P3 IMAD.IADD R77, R77, 0x1, -R2.reuse ;  /* 0x000000014d4db824 */ /* 0x100fe200078e0a02 */
[C---:B------:R-:W-:Y:S01]  /*2a60*/  ISETP.GT.U32.AND P3, PT, R2.reuse, R89, PT ;  /* 0x000000590200720c */ /* 0x040fe20003f64070 */
[--C-:B------:R-:W-:Y:S01]  /*2a70*/  @!P5 IMAD.IADD R85, R85, 0x1, -R2.reuse ;  /* 0x000000015555d824 */ /* 0x100fe200078e0a02 */
[----:B------:R-:W-:Y:S01]  /*2a80*/  ISETP.GT.U32.AND P6, PT, R2, R91, PT ;  /* 0x0000005b0200720c */ /* 0x000fe20003fc4070 */
[----:B------:R-:W-:Y:S01]  /*2a90*/  @!P1 IMAD.IADD R87, R87, 0x1, -R2 ;  /* 0x0000000157579824 */ /* 0x000fe200078e0a02 */
[----:B------:R-:W-:Y:S01]  /*2aa0*/  ISETP.GE.AND P1, PT, R70, RZ, PT ;  /* 0x000000ff4600720c */ /* 0x000fe20003f26270 */
[----:B------:R-:W-:Y:S01]  /*2ab0*/  @!P2 IMAD.MOV R73, RZ, RZ, -R73 ;  /* 0x000000ffff49a224 */ /* 0x000fe200078e0a49 */
[----:B------:R-:W-:Y:S01]  /*2ac0*/  ISETP.GT.U32.AND P2, PT, R2, R85, PT ;  /* 0x000000550200720c */ /* 0x000fe20003f44070 */
[----:B------:R-:W-:Y:S01]  /*2ad0*/  IMAD.HI.U32 R12, R6, R97, RZ ;  /* 0x00000061060c7227 */ /* 0x000fe200078e00ff */
[----:B------:R-:W-:Y:S01]  /*2ae0*/  ISETP.GE.AND P5, PT, R72, RZ, PT ;  /* 0x000000ff4800720c */ /* 0x000fe20003fa6270 */
[----:B------:R-:W-:Y:S01]  /*2af0*/  STL [R1+0xbac], R28 ;  /* 0x000bac1c01007387 */ /* 0x000fe20000100800 */
[----:B------:R-:W-:Y:S01]  /*2b00*/  IADD3 R230, R0, -0x7e, RZ ;  /* 0xffffff8200e67810 */ /* 0x000fe20007ffe0ff */
[----:B------:R-:W-:Y:S01]  /*2b10*/  @!P4 IMAD.MOV R71, RZ, RZ, -R71 ;  /* 0x000000ffff47c224 */ /* 0x000fe200078e0a47 */
[----:B------:R-:W-:Y:S01]  /*2b20*/  ISETP.GT.U32.AND P4, PT, R2, R83, PT ;  /* 0x000000530200720c */ /* 0x000fe20003f84070 */
[----:B------:R-:W-:Y:S01]  /*2b30*/  IMAD.HI.U32 R10, R6, R95, RZ ;  /* 0x0000005f060a7227 */ /* 0x000fe200078e00ff */
[----:B------:R-:W-:Y:S01]  /*2b40*/  STL [R1+0xba8], R26 ;  /* 0x000ba81a01007387 */ /* 0x000fe20000100800 */
[----:B------:R-:W-:-:S02]  /*2b50*/  IADD3 R238, R0, -0x7, RZ ;  /* 0xfffffff900ee7810 */ /* 0x000fc40007ffe0ff */
[----:B------:R-:W-:Y:S01]  /*2b60*/  IMAD.MOV R12, RZ, RZ, -R12 ;  /* 0x000000ffff0c7224 */ /* 0x000fe200078e0a0c */
[----:B------:R1:W-:Y:S01]  /*2b70*/  STL [R1+0xba4], R24 ;  /* 0x000ba41801007387 */ /* 0x0003e20000100800 */
[----:B------:R-:W-:Y:S01]  /*2b80*/  IMAD.HI.U32 R8, R6, R93, RZ ;  /* 0x0000005d06087227 */ /* 0x000fe200078e00ff */
[----:B------:R-:W-:Y:S02]  /*2b90*/  IADD3 R246, R0, -0xf, RZ ;  /* 0xfffffff100f67810 */ /* 0x000fe40007ffe0ff */
[----:B------:R-:W-:Y:S01]  /*2ba0*/  STL [R1+0xba0], R22 ;  /* 0x000ba01601007387 */ /* 0x000fe20000100800 */
[----:B------:R-:W-:Y:S02]  /*2bb0*/  IMAD.MOV R10, RZ, RZ, -R10 ;  /* 0x000000ffff0a7224 */ /* 0x000fe400078e0a0a */
[----:B------:R-:W-:Y:S02]  /*2bc0*/  IMAD R97, R2, R12, R97 ;  /* 0x0000000c02617224 */ /* 0x000fe400078e0261 */
[--C-:B------:R-:W-:Y:S01]  /*2bd0*/  @!P3 IMAD.IADD R89, R89, 0x1, -R2.reuse ;  /* 0x000000015959b824 */ /* 0x100fe200078e0a02 */
[----:B------:R-:W-:Y:S01]  /*2be0*/  ISETP.GE.AND P3, PT, R68, RZ, PT ;  /* 0x000000ff4400720c */ /* 0x000fe20003f66270 */
[----:B------:R-:W-:Y:S01]  /*2bf0*/  @!P6 IMAD.IADD R91, R91, 0x1, -R2 ;  /* 0x000000015b5be824 */ /* 0x000fe200078e0a02 */
[----:B------:R-:W-:Y:S01]  /*2c00*/  ISETP.GT.U32.AND P6, PT, R2, R87, PT ;  /* 0x000000570200720c */ /* 0x000fe20003fc4070 */
[----:B------:R-:W-:-:S02]  /*2c10*/  IMAD.MOV R8, RZ, RZ, -R8 ;  /* 0x000000ffff087224 */ /* 0x000fc400078e0a08 */
[C---:B------:R-:W-:Y:S02]  /*2c20*/  IMAD R95, R2.reuse, R10, R95 ;  /* 0x0000000a025f7224 */ /* 0x040fe400078e025f */
[----:B------:R-:W-:Y:S01]  /*2c30*/  @!P1 IMAD.MOV R77, RZ, RZ, -R77 ;  /* 0x000000ffff4d9224 */ /* 0x000fe200078e0a4d */
[C---:B------:R-:W-:Y:S01]  /*2c40*/  ISETP.GT.U32.AND P1, PT, R2.reuse, R89, PT ;  /* 0x000000590200720c */ /* 0x040fe20003f24070 */
[--C-:B------:R-:W-:Y:S01]  /*2c50*/  @!P2 IMAD.IADD R85, R85, 0x1, -R2.reuse ;  /* 0x000000015555a824 */ /* 0x100fe200078e0a02 */
[C---:B------:R-:W-:Y:S01]  /*2c60*/  ISETP.GT.U32.AND P2, PT, R2.reuse, R97, PT ;  /* 0x000000610200720c */ /* 0x040fe20003f44070 */
[----:B------:R-:W-:Y:S02]  /*2c70*/  IMAD R93, R2, R8, R93 ;  /* 0x00000008025d7224 */ /* 0x000fe400078e025d */
[----:B------:R-:W-:Y:S01]  /*2c80*/  IMAD.HI.U32 R8, R6, R101, RZ ;  /* 0x0000006506087227 */ /* 0x000fe200078e00ff */
[----:B------:R-:W-:Y:S02]  /*2c90*/  @!P3 IADD3 R79, -R79, RZ, RZ ;  /* 0x000000ff4f4fb210 */ /* 0x000fe40007ffe1ff */
[C---:B------:R-:W-:Y:S01]  /*2ca0*/  ISETP.GT.U32.AND P3, PT, R2.reuse, R93, PT ;  /* 0x0000005d0200720c */ /* 0x040fe20003f64070 */
[----:B------:R-:W-:Y:S01]  /*2cb0*/  @!P4 IMAD.IADD R83, R83, 0x1, -R2 ;  /* 0x000000015353c824 */ /* 0x000fe200078e0a02 */
[----:B------:R-:W-:Y:S01]  /*2cc0*/  ISETP.GT.U32.AND P4, PT, R2, R95, PT ;  /* 0x0000005f0200720c */ /* 0x000fe20003f84070 */
[----:B------:R-:W-:-:S02]  /*2cd0*/  IMAD.MOV R8, RZ, RZ, -R8 ;  /* 0x000000ffff087224 */ /* 0x000fc400078e0a08 */
[--C-:B------:R-:W-:Y:S01]  /*2ce0*/  @!P6 IMAD.IADD R87, R87, 0x1, -R2.reuse ;  /* 0x000000015757e824 */ /* 0x100fe200078e0a02 */
[C---:B------:R-:W-:Y:S01]  /*2cf0*/  ISETP.GT.U32.AND P6, PT, R2.reuse, R99, PT ;  /* 0x000000630200720c */ /* 0x040fe20003fc4070 */
[C---:B------:R-:W-:Y:S02]  /*2d00*/  IMAD R101, R2.reuse, R8, R101 ;  /* 0x0000000802657224 */ /* 0x040fe400078e0265 */
[----:B------:R-:W-:Y:S01]  /*2d10*/  @!P5 IMAD.MOV R75, RZ, RZ, -R75 ;  /* 0x000000ffff4bd224 */ /* 0x000fe200078e0a4b */
[C---:B------:R-:W-:Y:S01]  /*2d20*/  ISETP.GT.U32.AND P5, PT, R2.reuse, R91, PT ;  /* 0x0000005b0200720c */ /* 0x040fe20003fa4070 */
[--C-:B------:R-:W-:Y:S01]  /*2d30*/  @!P1 IMAD.IADD R89, R89, 0x1, -R2.reuse ;  /* 0x0000000159599824 */ /* 0x100fe200078e0a02 */
[----:B------:R-:W-:Y:S01]  /*2d40*/  ISETP.GT.U32.AND P1, PT, R2, R101, PT ;  /* 0x000000650200720c */ /* 0x000fe20003f24070 */
[----:B------:R-:W-:Y:S01]  /*2d50*/  @!P2 IMAD.IADD R97, R97, 0x1, -R2 ;  /* 0x000000016161a824 */ /* 0x000fe200078e0a02 */
[----:B------:R-:W-:Y:S01]  /*2d60*/  ISETP.GE.AND P2, PT, R60, RZ, PT ;  /* 0x000000ff3c00720c */ /* 0x000fe20003f46270 */
[----:B------:R-:W-:-:S04]  /*2d70*/  IMAD.HI.U32 R8, R6, R103, RZ ;  /* 0x0000006706087227 */ /* 0x000fc800078e00ff */
[--C-:B------:R-:W-:Y:S01]  /*2d80*/  @!P4 IMAD.IADD R95, R95, 0x1, -R2.reuse ;  /* 0x000000015f5fc824 */ /* 0x100fe200078e0a02 */
[----:B------:R-:W-:Y:S01]  /*2d90*/  ISETP.GE.AND P4, PT, R62, RZ, PT ;  /* 0x000000ff3e00720c */ /* 0x000fe20003f86270 */
[--C-:B------:R-:W-:Y:S01]  /*2da0*/  @!P3 IMAD.IADD R93, R93, 0x1, -R2.reuse ;  /* 0x000000015d5db824 */ /* 0x100fe200078e0a02 */
[----:B------:R-:W-:Y:S01]  /*2db0*/  IADD3 R8, -R8, RZ, RZ ;  /* 0x000000ff08087210 */ /* 0x000fe20007ffe1ff */
[--C-:B------:R-:W-:Y:S01]  /*2dc0*/  @!P6 IMAD.IADD R99, R99, 0x1, -R2.reuse ;  /* 0x000000016363e824 */ /* 0x100fe200078e0a02 */
[----:B------:R-:W-:Y:S01]  /*2dd0*/  ISETP.GE.AND P3, PT, R64, RZ, PT ;  /* 0x000000ff4000720c */ /* 0x000fe20003f66270 */
[--C-:B------:R-:W-:Y:S01]  /*2de0*/  @!P5 IMAD.IADD R91, R91, 0x1, -R2.reuse ;  /* 0x000000015b5bd824 */ /* 0x100fe200078e0a02 */
[----:B------:R-:W-:Y:S01]  /*2df0*/  ISETP.GE.AND P5, PT, R66, RZ, PT ;  /* 0x000000ff4200720c */ /* 0x000fe20003fa6270 */
[----:B------:R-:W-:Y:S01]  /*2e00*/  IMAD R103, R2, R8, R103 ;  /* 0x0000000802677224 */ /* 0x000fe200078e0267 */
[----:B------:R-:W-:Y:S01]  /*2e10*/  ISETP.GE.AND P6, PT, R20, RZ, PT ;  /* 0x000000ff1400720c */ /* 0x000fe20003fc6270 */
[----:B------:R-:W-:Y:S01]  /*2e20*/  @!P1 IMAD.IADD R101, R101, 0x1, -R2 ;  /* 0x0000000165659824 */ /* 0x000fe200078e0a02 */
[C---:B------:R-:W-:Y:S01]  /*2e30*/  ISETP.GT.U32.AND P1, PT, R2.reuse, R93, PT ;  /* 0x0000005d0200720c */ /* 0x040fe20003f24070 */
[----:B------:R-:W-:Y:S01]  /*2e40*/  @!P2 IMAD.MOV R89, RZ, RZ, -R89 ;  /* 0x000000ffff59a224 */ /* 0x000fe200078e0a59 */
[----:B------:R-:W-:Y:S01]  /*2e50*/  ISETP.GT.U32.AND P2, PT, R2, R99, PT ;  /* 0x000000630200720c */ /* 0x000fe20003f44070 */
[----:B------:R-:W-:Y:S01]  /*2e60*/  IMAD.HI.U32 R8, R6, R109, RZ ;  /* 0x0000006d06087227 */ /* 0x000fe200078e00ff */
[----:B--2---:R-:W-:-:S02]  /*2e70*/  IADD3 R20, R16, 0x3d, RZ ;  /* 0x0000003d10147810 */ /* 0x004fc40007ffe0ff */
[----:B------:R-:W-:Y:S01]  /*2e80*/  IADD3 R16, R16, 0x3e, RZ ;  /* 0x0000003e10107810 */ /* 0x000fe20007ffe0ff */
[----:B------:R-:W-:Y:S01]  /*2e90*/  IMAD.HI.U32 R10, R6, R105, RZ ;  /* 0x00000069060a7227 */ /* 0x000fe200078e00ff */
[----:B------:R-:W-:Y:S01]  /*2ea0*/  IABS R131, R20 ;  /* 0x0000001400837213 */ /* 0x000fe20000000000 */
[----:B------:R-:W-:Y:S01]  /*2eb0*/  STL [R1+0xb9c], R20 ;  /* 0x000b9c1401007387 */ /* 0x000fe20000100800 */
[----:B------:R-:W-:Y:S01]  /*2ec0*/  @!P5 IADD3 R83, -R83, RZ, RZ ;  /* 0x000000ff5353d210 */ /* 0x000fe20007ffe1ff */
[----:B------:R-:W-:Y:S01]  /*2ed0*/  @!P4 IMAD.MOV R87, RZ, RZ, -R87 ;  /* 0x000000ffff57c224 */ /* 0x000fe200078e0a57 */
[C---:B------:R-:W-:Y:S01]  /*2ee0*/  ISETP.GT.U32.AND P4, PT, R2.reuse, R97, PT ;  /* 0x000000610200720c */ /* 0x040fe20003f84070 */
[----:B------:R-:W-:Y:S01]  /*2ef0*/  IMAD.MOV R8, RZ, RZ, -R8 ;  /* 0x000000ffff087224 */ /* 0x000fe200078e0a08 */
[----:B------:R-:W-:Y:S01]  /*2f00*/  ISETP.GT.U32.AND P5, PT, R2, R101, PT ;  /* 0x000000650200720c */ /* 0x000fe20003fa4070 */
[----:B------:R-:W-:Y:S01]  /*2f10*/  IMAD.HI.U32 R12, R6, R107, RZ ;  /* 0x0000006b060c7227 */ /* 0x000fe200078e00ff */
[----:B------:R-:W-:Y:S01]  /*2f20*/  IABS R133, R16 ;  /* 0x0000001000857213 */ /* 0x000fe20000000000 */
[----:B------:R-:W-:Y:S02]  /*2f30*/  STL [R1+0xb98], R16 ;  /* 0x000b981001007387 */ /* 0x000fe40000100800 */
[----:B------:R-:W-:-:S02]  /*2f40*/  IMAD.MOV R10, RZ, RZ, -R10 ;  /* 0x000000ffff0a7224 */ /* 0x000fc400078e0a0a */
[C---:B------:R-:W-:Y:S02]  /*2f50*/  IMAD R109, R2.reuse, R8, R109 ;  /* 0x00000008026d7224 */ /* 0x040fe400078e026d */
[----:B------:R-:W-:Y:S02]  /*2f60*/  IMAD.MOV R12, RZ, RZ, -R12 ;  /* 0x000000ffff0c7224 */ /* 0x000fe400078e0a0c */
[----:B------:R-:W-:Y:S02]  /*2f70*/  IMAD R105, R2, R10, R105 ;  /* 0x0000000a02697224 */ /* 0x000fe400078e0269 */
[----:B------:R-:W-:-:S04]  /*2f80*/  IMAD.HI.U32 R8, R6, R111, RZ ;  /* 0x0000006f06087227 */ /* 0x000fc800078e00ff */
[----:B------:R-:W-:Y:S01]  /*2f90*/  @!P3 IMAD.MOV R85, RZ, RZ, -R85 ;  /* 0x000000ffff55b224 */ /* 0x000fe200078e0a55 */
[C---:B------:R-:W-:Y:S01]  /*2fa0*/  ISETP.GT.U32.AND P3, PT, R2.reuse, R95, PT ;  /* 0x0000005f0200720c */ /* 0x040fe20003f64070 */
[C---:B------:R-:W-:Y:S02]  /*2fb0*/  IMAD R107, R2.reuse, R12, R107 ;  /* 0x0000000c026b7224 */ /* 0x040fe400078e026b */
[----:B------:R-:W-:Y:S02]  /*2fc0*/  IMAD.MOV R8, RZ, RZ, -R8 ;  /* 0x000000ffff087224 */ /* 0x000fe400078e0a08 */
[----:B------:R-:W-:Y:S01]  /*2fd0*/  @!P6 IMAD.MOV R91, RZ, RZ, -R91 ;  /* 0x000000ffff5be224 */ /* 0x000fe200078e0a5b */
[C---:B------:R-:W-:Y:S01]  /*2fe0*/  ISETP.GT.U32.AND P6, PT, R2.reuse, R103, PT ;  /* 0x000000670200720c */ /* 0x040fe20003fc4070 */
[--C-:B------:R-:W-:Y:S01]  /*2ff0*/  @!P1 IMAD.IADD R93, R93, 0x1, -R2.reuse ;  /* 0x000000015d5d9824 */ /* 0x100fe200078e0a02 */
[C---:B------:R-:W-:Y:S01]  /*3000*/  ISETP.GT.U32.AND P1, PT, R2.reuse, R105, PT ;  /* 0x000000690200720c */ /* 0x040fe20003f24070 */
[----:B------:R-:W-:Y:S01]  /*3010*/  @!P2 IMAD.IADD R99, R99, 0x1, -R2 ;  /* 0x000000016363a824 */ /* 0x000fe200078e0a02 */
[C---:B------:R-:W-:Y:S01]  /*3020*/  ISETP.GT.U32.AND P2, PT, R2.reuse, R109, PT ;  /* 0x0000006d0200720c */ /* 0x040fe20003f44070 */
[----:B------:R-:W-:-:S02]  /*3030*/  IMAD R111, R2, R8, R111 ;  /* 0x00000008026f7224 */ /* 0x000fc400078e026f */
[----:B------:R-:W-:Y:S01]  /*3040*/  @!P4 IMAD.IADD R97, R97, 0x1, -R2 ;  /* 0x000000016161c824 */ /* 0x000fe200078e0a02 */
[----:B------:R-:W-:Y:S01]  /*3050*/  ISETP.GT.U32.AND P4, PT, R2, R107, PT ;  /* 0x0000006b0200720c */ /* 0x000fe20003f84070 */
[----:B------:R-:W-:-:S04]  /*3060*/  IMAD.HI.U32 R8, R6, R115, RZ ;  /* 0x0000007306087227 */ /* 0x000fc800078e00ff */
[----:B------:R-:W-:Y:S02]  /*3070*/  IMAD.MOV R8, RZ, RZ, -R8 ;  /* 0x000000ffff087224 */ /* 0x000fe400078e0a08 */
[--C-:B------:R-:W-:Y:S01]  /*3080*/  @!P3 IMAD.IADD R95, R95, 0x1, -R2.reuse ;  /* 0x000000015f5fb824 */ /* 0x100fe200078e0a02 */
[----:B------:R-:W-:Y:S01]  /*3090*/  ISETP.GE.AND P3, PT, R58, RZ, PT ;  /* 0x000000ff3a00720c */ /* 0x000fe20003f66270 */
[----:B------:R-:W-:Y:S01]  /*30a0*/  @!P5 IMAD.IADD R101, R101, 0x1, -R2 ;  /* 0x000000016565d824 */ /* 0x000fe200078e0a02 */
[----:B------:R-:W-:Y:S01]  /*30b0*/  ISETP.GE.AND P5, PT, R56, RZ, PT ;  /* 0x000000ff3800720c */ /* 0x000fe20003fa6270 */
[----:B------:R-:W-:Y:S01]  /*30c0*/  IMAD R115, R2, R8, R115 ;  /* 0x0000000802737224 */ /* 0x000fe200078e0273 */
[----:B------:R-:W-:Y:S01]  /*30d0*/  @!P1 IADD3 R105, R105, -R2, RZ ;  /* 0x8000000269699210 */ /* 0x000fe20007ffe0ff */
[----:B------:R-:W-:Y:S01]  /*30e0*/  IMAD.HI.U32 R8, R6, R117, RZ ;  /* 0x0000007506087227 */ /* 0x000fe200078e00ff */
[----:B------:R-:W-:-:S03]  /*30f0*/  ISETP.GE.AND P1, PT, R54, RZ, PT ;  /* 0x000000ff3600720c */ /* 0x000fc60003f26270 */
[--C-:B------:R-:W-:Y:S01]  /*3100*/  @!P6 IMAD.IADD R103, R103, 0x1, -R2.reuse ;  /* 0x000000016767e824 */ /* 0x100fe200078e0a02 */
[----:B------:R-:W-:Y:S01]  /*3110*/  ISETP.GT.U32.AND P6, PT, R2, R111, PT ;  /* 0x0000006f0200720c */ /* 0x000fe20003fc4070 */
[----:B------:R-:W-:Y:S01]  /*3120*/  @!P2 IMAD.IADD R109, R109, 0x1, -R2 ;  /* 0x000000016d6da824 */ /* 0x000fe200078e0a02 */
[----:B------:R-:W-:Y:S01]  /*3130*/  ISETP.GE.AND P2, PT, R50, RZ, PT ;  /* 0x000000ff3200720c */ /* 0x000fe20003f46270 */
[----:B------:R-:W-:-:S04]  /*3140*/  IMAD.HI.U32 R10, R6, R113, RZ ;  /* 0x00000071060a7227 */ /* 0x000fc800078e00ff */
[----:B------:R-:W-:Y:S02]  /*3150*/  IMAD.MOV R8, RZ, RZ, -R8 ;  /* 0x000000ffff087224 */ /* 0x000fe400078e0a08 */
[----:B------:R-:W-:Y:S01]  /*3160*/  @!P4 IMAD.IADD R107, R107, 0x1, -R2 ;  /* 0x000000016b6bc824 */ /* 0x000fe200078e0a02 */
[----:B------:R-:W-:Y:S01]  /*3170*/  ISETP.GE.AND P4, PT, R52, RZ, PT ;  /* 0x000000ff3400720c */ /* 0x000fe20003f86270 */
[----:B------:R-:W-:Y:S02]  /*3180*/  IMAD.MOV R10, RZ, RZ, -R10 ;  /* 0x000000ffff0a7224 */ /* 0x000fe400078e0a0a */
[----:B------:R-:W-:Y:S02]  /*3190*/  IMAD R117, R2, R8, R117 ;  /* 0x0000000802757224 */ /* 0x000fe400078e0275 */
[----:B------:R-:W-:-:S04]  /*31a0*/  IMAD.HI.U32 R8, R6, R119, RZ ;  /* 0x0000007706087227 */ /* 0x000fc800078e00ff */
[C---:B------:R-:W-:Y:S02]  /*31b0*/  IMAD R113, R2.reuse, R10, R113 ;  /* 0x0000000a02717224 */ /* 0x040fe400078e0271 */
[----:B------:R-:W-:Y:S01]  /*31c0*/  @!P3 IMAD.MOV R93, RZ, RZ, -R93 ;  /* 0x000000ffff5db224 */ /* 0x000fe200078e0a5d */
[C---:B------:R-:W-:Y:S01]  /*31d0*/  ISETP.GT.U32.AND P3, PT, R2.reuse, R103, PT ;  /* 0x000000670200720c */ /* 0x040fe20003f64070 */
[----:B------:R-:W-:Y:S01]  /*31e0*/  @!P5 IMAD.MOV R95, RZ, RZ, -R95 ;  /* 0x000000ffff5fd224 */ /* 0x000fe200078e0a5f */
[C---:B------:R-:W-:Y:S01]  /*31f0*/  ISETP.GT.U32.AND P5, PT, R2.reuse, R105, PT ;  /* 0x000000690200720c */ /* 0x040fe20003fa4070 */
[----:B------:R-:W-:Y:S02]  /*3200*/  IMAD.MOV R8, RZ, RZ, -R8 ;  /* 0x000000ffff087224 */ /* 0x000fe400078e0a08 */
[----:B------:R-:W-:Y:S02]  /*3210*/  @!P6 IMAD.IADD R111, R111, 0x1, -R2 ;  /* 0x000000016f6fe824 */ /* 0x000fe400078e0a02 */
[----:B------:R-:W-:Y:S01]  /*3220*/  @!P1 IMAD.MOV R97, RZ, RZ, -R97 ;  /* 0x000000ffff619224 */ /* 0x000fe200078e0a61 */
[C---:B------:R-:W-:Y:S01]  /*3230*/  ISETP.GT.U32.AND P1, PT, R2.reuse, R107, PT ;  /* 0x0000006b0200720c */ /* 0x040fe20003f24070 */
[----:B------:R-:W-:Y:S01]  /*3240*/  @!P2 IMAD.MOV R101, RZ, RZ, -R101 ;  /* 0x000000ffff65a224 */ /* 0x000fe200078e0a65 */
[C---:B------:R-:W-:Y:S01]  /*3250*/  ISETP.GT.U32.AND P2, PT, R2.reuse, R113, PT ;  /* 0x000000710200720c */ /* 0x040fe20003f44070 */
[C---:B------:R-:W-:Y:S01]  /*3260*/  IMAD R119, R2.reuse, R8, R119 ;  /* 0x0000000802777224 */ /* 0x040fe200078e0277 */
[----:B------:R-:W-:Y:S01]  /*3270*/  ISETP.GT.U32.AND P6, PT, R2, R111, PT ;  /* 0x0000006f0200720c */ /* 0x000fe20003fc4070 */
[----:B------:R-:W-:Y:S01]  /*3280*/  IMAD.HI.U32 R8, R6, R121, RZ ;  /* 0x0000007906087227 */ /* 0x000fe200078e00ff */
[----:B------:R-:W-:-:S02]  /*3290*/  @!P3 IADD3 R103, R103, -R2, RZ ;  /* 0x800000026767b210 */ /* 0x000fc40007ffe0ff */
[C---:B------:R-:W-:Y:S01]  /*32a0*/  ISETP.GT.U32.AND P3, PT, R2.reuse, R115, PT ;  /* 0x000000730200720c */ /* 0x040fe20003f64070 */
[----:B------:R-:W-:Y:S01]  /*32b0*/  @!P4 IMAD.MOV R99, RZ, RZ, -R99 ;  /* 0x000000ffff63c224 */ /* 0x000fe200078e0a63 */
[----:B------:R-:W-:Y:S01]  /*32c0*/  ISETP.GT.U32.AND P4, PT, R2, R109, PT ;  /* 0x0000006d0200720c */ /* 0x000fe20003f84070 */
[--C-:B------:R-:W-:Y:S01]  /*32d0*/  @!P5 IMAD.IADD R105, R105, 0x1, -R2.reuse ;  /* 0x000000016969d824 */ /* 0x100fe200078e0a02 */
[----:B------:R-:W-:Y:S01]  /*32e0*/  IADD3 R8, -R8, RZ, RZ ;  /* 0x000000ff08087210 */ /* 0x000fe20007ffe1ff */
[--C-:B------:R-:W-:Y:S01]  /*32f0*/  @!P1 IMAD.IADD R107, R107, 0x1, -R2.reuse ;  /* 0x000000016b6b9824 */ /* 0x100fe200078e0a02 */
[C---:B------:R-:W-:Y:S01]  /*3300*/  ISETP.GT.U32.AND P5, PT, R2.reuse, R117, PT ;  /* 0x000000750200720c */ /* 0x040fe20003fa4070 */
[----:B------:R-:W-:Y:S01]  /*3310*/  @!P2 IMAD.IADD R113, R113, 0x1, -R2 ;  /* 0x000000017171a824 */ /* 0x000fe200078e0a02 */
[C---:B------:R-:W-:Y:S01]  /*3320*/  ISETP.GT.U32.AND P1, PT, R2.reuse, R119, PT ;  /* 0x000000770200720c */ /* 0x040fe20003f24070 */
[----:B------:R-:W-:Y:S01]  /*3330*/  IMAD R121, R2, R8, R121 ;  /* 0x0000000802797224 */ /* 0x000fe200078e0279 */
[----:B------:R-:W-:Y:S01]  /*3340*/  ISETP.GE.AND P2, PT, R46, RZ, PT ;  /* 0x000000ff2e00720c */ /* 0x000fe20003f46270 */
[----:B------:R-:W-:-:S04]  /*3350*/  IMAD.HI.U32 R8, R6, R123, RZ ;  /* 0x0000007b06087227 */ /* 0x000fc800078e00ff */
[--C-:B------:R-:W-:Y:S01]  /*3360*/  @!P4 IMAD.IADD R109, R109, 0x1, -R2.reuse ;  /* 0x000000016d6dc824 */ /* 0x100fe200078e0a02 */
[----:B------:R-:W-:Y:S01]  /*3370*/  ISETP.GT.U32.AND P4, PT, R2, R121, PT ;  /* 0x000000790200720c */ /* 0x000fe20003f84070 */
[----:B------:R-:W-:Y:S01]  /*3380*/  @!P6 IMAD.IADD R111, R111, 0x1, -R2 ;  /* 0x000000016f6fe824 */ /* 0x000fe200078e0a02 */
[----:B------:R-:W-:Y:S01]  /*3390*/  ISETP.GE.AND P6, PT, R48, RZ, PT ;  /* 0x000000ff3000720c */ /* 0x000fe20003fc6270 */
[----:B------:R-:W-:Y:S02]  /*33a0*/  IMAD.MOV R8, RZ, RZ, -R8 ;  /* 0x000000ffff087224 */ /* 0x000fe400078e0a08 */
[----:B------:R-:W-:Y:S02]  /*33b0*/  IMAD.HI.U32 R10, R6, R129, RZ ;  /* 0x00000081060a7227 */ /* 0x000fe400078e00ff */
[----:B------:R-:W-:Y:S02]  /*33c0*/  @!P2 IADD3 R105, -R105, RZ, RZ ;  /* 0x000000ff6969a210 */ /* 0x000fe40007ffe1ff */
[----:B------:R-:W-:-:S02]  /*33d0*/  IMAD R123, R2, R8, R123 ;  /* 0x00000008027b7224 */ /* 0x000fc400078e027b */
[----:B------:R-:W-:-:S04]  /*33e0*/  IMAD.HI.U32 R8, R6, R125, RZ ;  /* 0x0000007d06087227 */ /* 0x000fc800078e00ff */
[----:B------:R-:W-:Y:S01]  /*33f0*/  @!P3 IMAD.IADD R115, R115, 0x1, -R2 ;  /* 0x000000017373b824 */ /* 0x000fe200078e0a02 */
[----:B------:R-:W-:Y:S01]  /*3400*/  ISETP.GE.AND P3, PT, R44, RZ, PT ;  /* 0x000000ff2c00720c */ /* 0x000fe20003f66270 */
[----:B------:R-:W-:Y:S02]  /*3410*/  IMAD.MOV R10, RZ, RZ, -R10 ;  /* 0x000000ffff0a7224 */ /* 0x000fe400078e0a0a */
[----:B------:R-:W-:Y:S01]  /*3420*/  @!P5 IMAD.IADD R117, R117, 0x1, -R2 ;  /* 0x000000017575d824 */ /* 0x000fe200078e0a02 */
[----:B------:R-:W-:Y:S01]  /*3430*/  ISETP.GE.AND P5, PT, R42, RZ, PT ;  /* 0x000000ff2a00720c */ /* 0x000fe20003fa6270 */
[----:B------:R-:W-:Y:S01]  /*3440*/  IMAD.MOV R8, RZ, RZ, -R8 ;  /* 0x000000ffff087224 */ /* 0x000fe200078e0a08 */
[----:B------:R-:W-:Y:S01]  /*3450*/  ISETP.GT.U32.AND P2, PT, R2, R115, PT ;  /* 0x000000730200720c */ /* 0x000fe20003f44070 */
[----:B------:R-:W-:Y:S01]  /*3460*/  @!P1 IMAD.IADD R119, R119, 0x1, -R2 ;  /* 0x0000000177779824 */ /* 0x000fe200078e0a02 */
[----:B------:R-:W-:Y:S01]  /*3470*/  ISETP.GE.AND P1, PT, R40, RZ, PT ;  /* 0x000000ff2800720c */ /* 0x000fe20003f26270 */
[----:B------:R-:W-:-:S02]  /*3480*/  IMAD R129, R2, R10, R129 ;  /* 0x0000000a02817224 */ /* 0x000fc400078e0281 */
[C---:B------:R-:W-:Y:S01]  /*3490*/  IMAD R125, R2.reuse, R8, R125 ;  /* 0x00000008027d7224 */ /* 0x040fe200078e027d */
[----:B------:R-:W2:Y:S01]  /*34a0*/  S2R R10, SR_TID.X ;  /* 0x00000000000a7919 */ /* 0x000ea20000002100 */
[----:B------:R-:W-:Y:S01]  /*34b0*/  @!P4 IMAD.IADD R121, R121, 0x1, -R2 ;  /* 0x000000017979c824 */ /* 0x000fe200078e0a02 */
[C---:B------:R-:W-:Y:S01]  /*34c0*/  ISETP.GT.U32.AND P4, PT, R2.reuse, R113, PT ;  /* 0x000000710200720c */ /* 0x040fe20003f84070 */
[----:B------:R-:W-:Y:S01]  /*34d0*/  @!P6 IMAD.MOV R103, RZ, RZ, -R103 ;  /* 0x000000ffff67e224 */ /* 0x000fe200078e0a67 */
[----:B------:R-:W-:Y:S01]  /*34e0*/  ISETP.GT.U32.AND P6, PT, R2, R119, PT ;  /* 0x000000770200720c */ /* 0x000fe20003fc4070 */
[----:B------:R-:W-:-:S04]  /*34f0*/  IMAD.HI.U32 R8, R6, R127, RZ ;  /* 0x0000007f06087227 */ /* 0x000fc800078e00ff */
[----:B------:R-:W-:Y:S02]  /*3500*/  IMAD.MOV R8, RZ, RZ, -R8 ;  /* 0x000000ffff087224 */ /* 0x000fe400078e0a08 */
[----:B------:R-:W-:Y:S01]  /*3510*/  @!P3 IMAD.MOV R107, RZ, RZ, -R107 ;  /* 0x000000ffff6bb224 */ /* 0x000fe200078e0a6b */
[C---:B------:R-:W-:Y:S01]  /*3520*/  ISETP.GT.U32.AND P3, PT, R2.reuse, R117, PT ;  /* 0x000000750200720c */ /* 0x040fe20003f64070 */
[----:B------:R-:W-:Y:S01]  /*3530*/  @!P5 IMAD.MOV R109, RZ, RZ, -R109 ;  /* 0x000000ffff6dd224 */ /* 0x000fe200078e0a6d */
[C---:B------:R-:W-:Y:S01]  /*3540*/  ISETP.GT.U32.AND P5, PT, R2.reuse, R121, PT ;  /* 0x000000790200720c */ /* 0x040fe20003fa4070 */
[----:B------:R-:W-:Y:S02]  /*3550*/  IMAD R127, R2, R8, R127 ;  /* 0x00000008027f7224 */ /* 0x000fe400078e027f */
[----:B------:R-:W-:-:S04]  /*3560*/  IMAD.HI.U32 R8, R6, R131, RZ ;  /* 0x0000008306087227 */ /* 0x000fc800078e00ff */
[----:B------:R-:W-:Y:S01]  /*3570*/  @!P2 IMAD.IADD R115, R115, 0x1, -R2 ;  /* 0x000000017373a824 */ /* 0x000fe200078e0a02 */
[----:B------:R-:W-:Y:S01]  /*3580*/  ISETP.GT.U32.AND P2, PT, R2, R125, PT ;  /* 0x0000007d0200720c */ /* 0x000fe20003f44070 */
[----:B------:R-:W-:Y:S01]  /*3590*/  IMAD.MOV R8, RZ, RZ, -R8 ;  /* 0x000000ffff087224 */ /* 0x000fe200078e0a08 */
[----:B--2---:R-:W-:Y:S01]  /*35a0*/  LOP3.LUT R72, R10, 0x7f, RZ, 0xc0, !PT ;  /* 0x0000007f0a487812 */ /* 0x004fe200078ec0ff */
[--C-:B------:R-:W-:Y:S01]  /*35b0*/  @!P4 IMAD.IADD R113, R113, 0x1, -R2.reuse ;  /* 0x000000017171c824 */ /* 0x100fe200078e0a02 */
[C---:B------:R-:W-:Y:S01]  /*35c0*/  ISETP.GT.U32.AND P4, PT, R2.reuse, R123, PT ;  /* 0x0000007b0200720c */ /* 0x040fe20003f84070 */
[--C-:B------:R-:W-:Y:S01]  /*35d0*/  @!P6 IMAD.IADD R119, R119, 0x1, -R2.reuse ;  /* 0x000000017777e824 */ /* 0x100fe200078e0a02 */
[C---:B------:R-:W-:Y:S01]  /*35e0*/  ISETP.GT.U32.AND P6, PT, R2.reuse, R129, PT ;  /* 0x000000810200720c */ /* 0x040fe20003fc4070 */
[----:B------:R-:W-:Y:S01]  /*35f0*/  IMAD R131, R2, R8, R131 ;  /* 0x0000000802837224 */ /* 0x000fe200078e0283 */
[----:B------:R-:W-:Y:S01]  /*3600*/  SHF.L.U32 R203, R72, 0x2, RZ ;  /* 0x0000000248cb7819 */ /* 0x000fe200000006ff */
[----:B------:R-:W-:Y:S01]  /*3610*/  @!P1 IMAD.MOV R111, RZ, RZ, -R111 ;  /* 0x000000ffff6f9224 */ /* 0x000fe200078e0a6f */
[----:B------:R-:W-:Y:S01]  /*3620*/  ISETP.GE.AND P1, PT, R38, RZ, PT ;  /* 0x000000ff2600720c */ /* 0x000fe20003f26270 */
[--C-:B------:R-:W-:Y:S01]  /*3630*/  @!P3 IMAD.IADD R117, R117, 0x1, -R2.reuse ;  /* 0x000000017575b824 */ /* 0x100fe200078e0a02 */
[C---:B------:R-:W-:Y:S01]  /*3640*/  ISETP.GT.U32.AND P3, PT, R2.reuse, R127, PT ;  /* 0x0000007f0200720c */ /* 0x040fe20003f64070 */
[----:B------:R-:W-:Y:S01]  /*3650*/  @!P5 IMAD.IADD R121, R121, 0x1, -R2 ;  /* 0x000000017979d824 */ /* 0x000fe200078e0a02 */
[----:B------:R-:W-:Y:S01]  /*3660*/  ISETP.GT.U32.AND P5, PT, R2, R131, PT ;  /* 0x000000830200720c */ /* 0x000fe20003fa4070 */
[----:B------:R-:W-:Y:S01]  /*3670*/  IMAD.HI.U32 R6, R6, R133, RZ ;  /* 0x0000008506067227 */ /* 0x000fe200078e00ff */
[----:B------:R-:W-:-:S02]  /*3680*/  @!P2 IADD3 R125, R125, -R2, RZ ;  /* 0x800000027d7da210 */ /* 0x000fc40007ffe0ff */
[----:B------:R-:W-:Y:S01]  /*3690*/  ISETP.GE.AND P2, PT, R34, RZ, PT ;  /* 0x000000ff2200720c */ /* 0x000fe20003f46270 */
[--C-:B------:R-:W-:Y:S01]  /*36a0*/  @!P4 IMAD.IADD R123, R123, 0x1, -R2.reuse ;  /* 0x000000017b7bc824 */ /* 0x100fe200078e0a02 */
[----:B------:R-:W-:Y:S01]  /*36b0*/  ISETP.GE.AND P4, PT, R36, RZ, PT ;  /* 0x000000ff2400720c */ /* 0x000fe20003f86270 */
[----:B------:R-:W-:Y:S01]  /*36c0*/  @!P6 IMAD.IADD R129, R129, 0x1, -R2 ;  /* 0x000000018181e824 */ /* 0x000fe200078e0a02 */
[----:B------:R-:W-:Y:S01]  /*36d0*/  ISETP.GE.AND P6, PT, R30, RZ, PT ;  /* 0x000000ff1e00720c */ /* 0x000fe20003fc6270 */
[----:B------:R-:W-:Y:S02]  /*36e0*/  IMAD R14, R5, 0x100, R72 ;  /* 0x00000100050e7824 */ /* 0x000fe400078e0248 */
[----:B------:R-:W-:Y:S02]  /*36f0*/  IMAD.MOV R6, RZ, RZ, -R6 ;  /* 0x000000ffff067224 */ /* 0x000fe400078e0a06 */
[----:B------:R-:W-:Y:S01]  /*3700*/  @!P1 IMAD.MOV R113, RZ, RZ, -R113 ;  /* 0x000000ffff719224 */ /* 0x000fe200078e0a71 */
[C---:B------:R-:W-:Y:S01]  /*3710*/  ISETP.GT.U32.AND P1, PT, R2.reuse, R123, PT ;  /* 0x0000007b0200720c */ /* 0x040fe20003f24070 */
[----:B------:R-:W-:Y:S01]  /*3720*/  IMAD R133, R2, R6, R133 ;  /* 0x0000000602857224 */ /* 0x000fe200078e0285 */
[----:B------:R-:W-:Y:S01]  /*3730*/  IADD3 R12, R14, 0x80, RZ ;  /* 0x000000800e0c7810 */ /* 0x000fe20007ffe0ff */
[--C-:B------:R-:W-:Y:S01]  /*3740*/  @!P3 IMAD.IADD R127, R127, 0x1, -R2.reuse ;  /* 0x000000017f7fb824 */ /* 0x100fe200078e0a02 */
[----:B------:R-:W-:Y:S01]  /*3750*/  IABS R6, R14 ;  /* 0x0000000e00067213 */ /* 0x000fe20000000000 */
[----:B------:R-:W-:Y:S01]  /*3760*/  @!P5 IMAD.IADD R131, R131, 0x1, -R2 ;  /* 0x000000018383d824 */ /* 0x000fe200078e0a02 */
[----:B------:R-:W-:Y:S01]  /*3770*/  ISETP.GT.U32.AND P5, PT, R2, R125, PT ;  /* 0x0000007d0200720c */ /* 0x000fe20003fa4070 */
[----:B------:R-:W-:Y:S01]  /*3780*/  @!P2 IMAD.MOV R117, RZ, RZ, -R117 ;  /* 0x000000ffff75a224 */ /* 0x000fe200078e0a75 */
[----:B------:R-:W-:Y:S01]  /*3790*/  IABS R8, R12 ;  /* 0x0000000c00087213 */ /* 0x000fe20000000000 */
[----:B------:R-:W-:Y:S01]  /*37a0*/  IMAD.HI.U32 R5, R4, R6, RZ ;  /* 0x0000000604057227 */ /* 0x000fe200078e00ff */
[----:B------:R-:W-:Y:S01]  /*37b0*/  ISETP.GT.U32.AND P2, PT, R2, R127, PT ;  /* 0x0000007f0200720c */ /* 0x000fe20003f44070 */
[----:B------:R-:W-:Y:S01]  /*37c0*/  STL [R1+0x8], R14 ;  /* 0x0000080e01007387 */ /* 0x000fe20000100800 */
[----:B------:R-:W-:Y:S01]  /*37d0*/  ISETP.GE.AND P3, PT, R32, RZ, PT ;  /* 0x000000ff2000720c */ /* 0x000fe20003f66270 */
[----:B------:R-:W-:Y:S01]  /*37e0*/  @!P6 IMAD.MOV R121, RZ, RZ, -R121 ;  /* 0x000000ffff79e224 */ /* 0x000fe200078e0a79 */
[----:B------:R-:W-:Y:S01]  /*37f0*/  ISETP.GE.AND P6, PT, R28, RZ, PT ;  /* 0x000000ff1c00720c */ /* 0x000fe20003fc6270 */
[----:B------:R-:W-:Y:S01]  /*3800*/  IMAD.HI.U32 R4, R4, R8, RZ ;  /* 0x0000000804047227 */ /* 0x000fe200078e00ff */
[----:B------:R-:W-:Y:S01]  /*3810*/  @!P1 IADD3 R123, R123, -R2, RZ ;  /* 0x800000027b7b9210 */ /* 0x000fe20007ffe0ff */
[----:B------:R2:W-:Y:S01]  /*3820*/  STL [R1+0x50], R12 ;  /* 0x0000500c01007387 */ /* 0x0005e20000100800 */
[----:B------:R-:W-:Y:S01]  /*3830*/  ISETP.GT.U32.AND P1, PT, R2, R133, PT ;  /* 0x000000850200720c */ /* 0x000fe20003f24070 */
[----:B------:R-:W-:-:S02]  /*3840*/  IMAD.MOV R5, RZ, RZ, -R5 ;  /* 0x000000ffff057224 */ /* 0x000fc400078e0a05 */
[----:B------:R-:W-:Y:S02]  /*3850*/  IMAD.MOV R10, RZ, RZ, -R4 ;  /* 0x000000ffff0a7224 */ /* 0x000fe400078e0a04 */
[----:B------:R-:W-:Y:S01]  /*3860*/  IMAD R4, R3, R5, R6 ;  /* 0x0000000503047224 */ /* 0x000fe200078e0206 */
[----:B------:R-:W-:Y:S01]  /*3870*/  IADD3 R5, R0, -0x5, RZ ;  /* 0xfffffffb00057810 */ /* 0x000fe20007ffe0ff */
[----:B------:R-:W-:Y:S01]  /*3880*/  @!P5 IMAD.IADD R125, R125, 0x1, -R2 ;  /* 0x000000017d7dd824 */ /* 0x000fe200078e0a02 */
[----:B------:R-:W-:Y:S01]  /*3890*/  ISETP.GE.AND P5, PT, R26, RZ, PT ;  /* 0x000000ff1a00720c */ /* 0x000fe20003fa6270 */
[----:B------:R-:W-:Y:S02]  /*38a0*/  IMAD R6, R3, R10, R8 ;  /* 0x0000000a03067224 */ /* 0x000fe400078e0208 */
[--C-:B------:R-:W-:Y:S01]  /*38b0*/  @!P2 IMAD.IADD R127, R127, 0x1, -R2.reuse ;  /* 0x000000017f7fa824 */ /* 0x100fe200078e0a02 */
[C---:B------:R-:W-:Y:S01]  /*38c0*/  ISETP.GT.U32.AND P2, PT, R3.reuse, R4, PT ;  /* 0x000000040300720c */ /* 0x040fe20003f44070 */
[----:B------:R-:W-:Y:S01]  /*38d0*/  @!P4 IMAD.MOV R115, RZ, RZ, -R115 ;  /* 0x000000ffff73c224 */ /* 0x000fe200078e0a73 */
[C---:B------:R-:W-:Y:S01]  /*38e0*/  ISETP.GT.U32.AND P4, PT, R2.reuse, R129, PT ;  /* 0x000000810200720c */ /* 0x040fe20003f84070 */
[----:B------:R-:W-:Y:S01]  /*38f0*/  @!P6 IMAD.MOV R123, RZ, RZ, -R123 ;  /* 0x000000ffff7be224 */ /* 0x000fe200078e0a7b */
[----:B------:R-:W-:Y:S01]  /*3900*/  ISETP.GT.U32.AND P6, PT, R3, R6, PT ;  /* 0x000000060300720c */ /* 0x000fe20003fc4070 */
[----:B------:R-:W-:Y:S01]  /*3910*/  @!P3 IMAD.MOV R119, RZ, RZ, -R119 ;  /* 0x000000ffff77b224 */ /* 0x000fe200078e0a77 */
[----:B------:R-:W-:Y:S01]  /*3920*/  ISETP.GT.U32.AND P3, PT, R2, R131, PT ;  /* 0x000000830200720c */ /* 0x000fe20003f64070 */
[----:B------:R-:W-:Y:S01]  /*3930*/  @!P1 IMAD.IADD R133, R133, 0x1, -R2 ;  /* 0x0000000185859824 */ /* 0x000fe200078e0a02 */
[----:B------:R-:W-:Y:S01]  /*3940*/  ISETP.GE.AND P1, PT, R20, RZ, PT ;  /* 0x000000ff1400720c */ /* 0x000fe20003f26270 */
[----:B------:R-:W-:-:S02]  /*3950*/  @!P5 IMAD.MOV R125, RZ, RZ, -R125 ;  /* 0x000000ffff7dd224 */ /* 0x000fc400078e0a7d */
[----:B------:R-:W-:Y:S01]  /*3960*/  IMAD R78, R202, 0x4c, RZ ;  /* 0x0000004cca4e7824 */ /* 0x000fe200078e02ff */
[----:B------:R-:W-:Y:S01]  /*3970*/  ISETP.GT.U32.AND P5, PT, R2, R133, PT ;  /* 0x000000850200720c */ /* 0x000fe20003fa4070 */
[--C-:B------:R-:W-:Y:S01]  /*3980*/  @!P2 IMAD.IADD R4, R4, 0x1, -R3.reuse ;  /* 0x000000010404a824 */ /* 0x100fe200078e0a03 */
[----:B------:R-:W-:Y:S01]  /*3990*/  ISETP.GE.AND P2, PT, R18, RZ, PT ;  /* 0x000000ff1200720c */ /* 0x000fe20003f46270 */
[--C-:B------:R-:W-:Y:S01]  /*39a0*/  @!P4 IMAD.IADD R129, R129, 0x1, -R2.reuse ;  /* 0x000000018181c824 */ /* 0x100fe200078e0a02 */
[----:B------:R-:W-:Y:S01]  /*39b0*/  ISETP.GE.AND P4, PT, R24, RZ, PT ;  /* 0x000000ff1800720c */ /* 0x000fe20003f86270 */
[----:B------:R-:W-:Y:S01]  /*39c0*/  @!P6 IMAD.IADD R6, R6, 0x1, -R3 ;  /* 0x000000010606e824 */ /* 0x000fe200078e0a03 */
[----:B------:R-:W-:Y:S01]  /*39d0*/  ISETP.GT.U32.AND P6, PT, R3, R4, PT ;  /* 0x000000040300720c */ /* 0x000fe20003fc4070 */
[----:B------:R-:W-:Y:S01]  /*39e0*/  @!P3 IMAD.IADD R131, R131, 0x1, -R2 ;  /* 0x000000018383b824 */ /* 0x000fe200078e0a02 */
[----:B------:R-:W-:Y:S01]  /*39f0*/  ISETP.GE.AND P3, PT, R22, RZ, PT ;  /* 0x000000ff1600720c */ /* 0x000fe20003f66270 */
[----:B------:R-:W-:-:S02]  /*3a00*/  IMAD R82, R202, 0x50, RZ ;  /* 0x00000050ca527824 */ /* 0x000fc400078e02ff */
[----:B------:R-:W-:Y:S01]  /*3a10*/  @!P1 IMAD.MOV R131, RZ, RZ, -R131 ;  /* 0x000000ffff839224 */ /* 0x000fe200078e0a83 */
[----:B------:R-:W-:Y:S01]  /*3a20*/  ISETP.GE.U32.AND P1, PT, R5, 0x7fffff7c, PT ;  /* 0x7fffff7c0500780c */ /* 0x000fe20003f26070 */
[----:B------:R-:W-:Y:S01]  /*3a30*/  @!P5 IMAD.IADD R133, R133, 0x1, -R2 ;  /* 0x000000018585d824 */ /* 0x000fe200078e0a02 */
[----:B------:R-:W-:Y:S01]  /*3a40*/  ISETP.GE.AND P5, PT, R14, RZ, PT ;  /* 0x000000ff0e00720c */ /* 0x000fe20003fa6270 */
[----:B------:R-:W-:Y:S01]  /*3a50*/  @!P2 IMAD.MOV R81, RZ, RZ, -R81 ;  /* 0x000000ffff51a224 */ /* 0x000fe200078e0a51 */
[----:B------:R-:W-:Y:S01]  /*3a60*/  IADD3 R2, R0, -0x9, RZ ;  /* 0xfffffff700027810 */ /* 0x000fe20007ffe0ff */
[----:B------:R-:W-:Y:S01]  /*3a70*/  @!P4 IMAD.MOV R127, RZ, RZ, -R127 ;  /* 0x000000ffff7fc224 */ /* 0x000fe200078e0a7f */
[----:B------:R-:W-:Y:S01]  /*3a80*/  ISETP.GT.U32.AND P4, PT, R3, R6, PT ;  /* 0x000000060300720c */ /* 0x000fe20003f84070 */
[--C-:B------:R-:W-:Y:S01]  /*3a90*/  @!P6 IMAD.IADD R4, R4, 0x1, -R3.reuse ;  /* 0x000000010404e824 */ /* 0x100fe200078e0a03 */
[----:B------:R-:W-:Y:S01]  /*3aa0*/  ISETP.GE.U32.AND P2, PT, R2, 0x7fffff78, PT ;  /* 0x7fffff780200780c */ /* 0x000fe20003f46070 */
[----:B------:R-:W-:Y:S01]  /*3ab0*/  IMAD R86, R202, 0x54, RZ ;  /* 0x00000054ca567824 */ /* 0x000fe200078e02ff */
[----:B------:R-:W-:Y:S01]  /*3ac0*/  @!P3 IADD3 R129, -R129, RZ, RZ ;  /* 0x000000ff8181b210 */ /* 0x000fe20007ffe1ff */
[----:B------:R-:W-:Y:S01]  /*3ad0*/  IMAD.MOV.U32 R2, RZ, RZ, R4 ;  /* 0x000000ffff027224 */ /* 0x000fe200078e0004 */
[----:B------:R-:W-:Y:S01]  /*3ae0*/  ISETP.GE.AND P3, PT, R16, RZ, PT ;  /* 0x000000ff1000720c */ /* 0x000fe20003f66270 */
[----:B------:R-:W-:Y:S01]  /*3af0*/  IMAD R90, R202, 0x58, RZ ;  /* 0x00000058ca5a7824 */ /* 0x000fe200078e02ff */
[----:B------:R-:W-:Y:S01]  /*3b00*/  LOP3.LUT R4, RZ, c[0x0][0x17c], RZ, 0x33, !PT ;  /* 0x00005f00ff047a12 */ /* 0x000fe200078e33ff */
[----:B------:R-:W-:Y:S01]  /*3b10*/  @!P5 IMAD.MOV R2, RZ, RZ, -R2 ;  /* 0x000000ffff02d224 */ /* 0x000fe200078e0a02 */
[----:B------:R-:W-:Y:S01]  /*3b20*/  ISETP.GE.AND P5, PT, R12, RZ, PT ;  /* 0x000000ff0c00720c */ /* 0x000fe20003fa6270 */
[----:B------:R-:W-:Y:S01]  /*3b30*/  IMAD R94, R202, 0x5c, RZ ;  /* 0x0000005cca5e7824 */ /* 0x000fe200078e02ff */
[----:B------:R-:W-:Y:S01]  /*3b40*/  IADD3 R5, R0, -0xd, RZ ;  /* 0xfffffff300057810 */ /* 0x000fe20007ffe0ff */
[----:B------:R-:W-:Y:S01]  /*3b50*/  @!P4 IMAD.IADD R6, R6, 0x1, -R3 ;  /* 0x000000010606c824 */ /* 0x000fe200078e0a03 */
[----:B------:R-:W-:Y:S01]  /*3b60*/  ISETP.NE.AND P4, PT, RZ, c[0x0][0x17c], PT ;  /* 0x00005f00ff007a0c */ /* 0x000fe20003f85270 */
[----:B------:R-:W-:Y:S01]  /*3b70*/  IMAD R3, R72, c[0x0][0x18c], RZ ;  /* 0x0000630048037a24 */ /* 0x000fe200078e02ff */
[----:B------:R-:W-:Y:S01]  /*3b80*/  ISETP.GE.U32.AND P6, PT, R5, 0x7fffff74, PT ;  /* 0x7fffff740500780c */ /* 0x000fe20003fc6070 */
[----:B------:R-:W-:Y:S01]  /*3b90*/  IMAD R98, R202, 0x60, RZ ;  /* 0x00000060ca627824 */ /* 0x000fe200078e02ff */
[C---:B-1----:R-:W-:Y:S01]  /*3ba0*/  SEL R24, R4.reuse, R7, !P4 ;  /* 0x0000000704187207 */ /* 0x042fe20006000000 */
[----:B------:R-:W-:Y:S01]  /*3bb0*/  @!P3 IMAD.MOV R133, RZ, RZ, -R133 ;  /* 0x000000ffff85b224 */ /* 0x000fe200078e0a85 */
[----:B------:R-:W-:Y:S01]  /*3bc0*/  SEL R9, R4, R9, !P4 ;  /* 0x0000000904097207 */ /* 0x000fe20006000000 */
[----:B------:R-:W-:Y:S01]  /*3bd0*/  IMAD R102, R202, 0x64, RZ ;  /* 0x00000064ca667824 */ /* 0x000fe200078e02ff */
[C---:B------:R-:W-:Y:S01]  /*3be0*/  SEL R13, R4.reuse, R13, !P4 ;  /* 0x0000000d040d7207 */ /* 0x040fe20006000000 */
[----:B------:R-:W-:Y:S01]  /*3bf0*/  @!P5 IMAD.MOV R6, RZ, RZ, -R6 ;  /* 0x000000ffff06d224 */ /* 0x000fe200078e0a06 */
[----:B------:R-:W-:Y:S01]  /*3c00*/  SEL R46, R4, R51, !P4 ;  /* 0x00000033042e7207 */ /* 0x000fe20006000000 */
[----:B------:R-:W-:Y:S01]  /*3c10*/  IMAD R24, R24, c[0x0][0x190], RZ ;  /* 0x0000640018187a24 */ /* 0x000fe200078e02ff */
[----:B------:R-:W-:Y:S01]  /*3c20*/  SEL R48, R4, R55, !P4 ;  /* 0x0000003704307207 */ /* 0x000fe20006000000 */
[----:B------:R-:W-:Y:S01]  /*3c30*/  IMAD R106, R202, 0x68, RZ ;  /* 0x00000068ca6a7824 */ /* 0x000fe200078e02ff */
[----:B------:R-:W-:Y:S01]  /*3c40*/  ISETP.NE.AND P3, PT, RZ, c[0x0][0x178], PT ;  /* 0x00005e00ff007a0c */ /* 0x000fe20003f65270 */
[----:B------:R-:W-:Y:S01]  /*3c50*/  IMAD R46, R46, c[0x0][0x190], RZ ;  /* 0x000064002e2e7a24 */ /* 0x000fe200078e02ff */
[----:B------:R-:W-:Y:S01]  /*3c60*/  LOP3.LUT R5, RZ, c[0x0][0x178], RZ, 0x33, !PT ;  /* 0x00005e00ff057a12 */ /* 0x000fe200078e33ff */
[----:B------:R-:W-:Y:S01]  /*3c70*/  IMAD R48, R48, c[0x0][0x190], RZ ;  /* 0x0000640030307a24 */ /* 0x000fe200078e02ff */
[----:B------:R-:W-:Y:S01]  /*3c80*/  SEL R26, R4, R11, !P4 ;  /* 0x0000000b041a7207 */ /* 0x000fe20006000000 */
[----:B------:R-:W-:Y:S01]  /*3c90*/  IMAD R110, R202, 0x6c, RZ ;  /* 0x0000006cca6e7824 */ /* 0x000fe200078e02ff */
[----:B------:R-:W-:Y:S01]  /*3ca0*/  SEL R28, R4, R15, !P4 ;  /* 0x0000000f041c7207 */ /* 0x000fe20006000000 */
[----:B------:R-:W-:Y:S01]  /*3cb0*/  IMAD R114, R202, 0x70, RZ ;  /* 0x00000070ca727824 */ /* 0x000fe200078e02ff */
[----:B------:R-:W-:Y:S01]  /*3cc0*/  SEL R30, R4, R19, !P4 ;  /* 0x00000013041e7207 */ /* 0x000fe20006000000 */
[----:B------:R-:W-:Y:S01]  /*3cd0*/  IMAD R26, R26, c[0x0][0x190], RZ ;  /* 0x000064001a1a7a24 */ /* 0x000fe200078e02ff */
        /* <DEDUP_REMOVED lines=10> */
[C---:B------:R-:W-:Y:S01]  /*3d80*/  SEL R54, R4.reuse, R65, !P4 ;  /* 0x0000004104367207 */ /* 0x040fe20006000000 */
        /* <DEDUP_REMOVED lines=9> */
[C---:B------:R-:W-:Y:S01]  /*3e20*/  SEL R7, R4.reuse, R25, !P4 ;  /* 0x0000001904077207 */ /* 0x040fe20006000000 */
        /* <DEDUP_REMOVED lines=9> */
[----:B------:R-:W-:Y:S01]  /*3ec0*/  SEL R38, R4, R35, !P4 ;  /* 0x0000002304267207 */ /* 0x000fe20006000000 */
[----:B------:R-:W-:Y:S01]  /*3ed0*/  IMAD R34, R34, c[0x0][0x190], RZ ;  /* 0x0000640022227a24 */ /* 0x000fe200078e02ff */
[----:B--2---:R-:W-:Y:S01]  /*3ee0*/  SEL R12, R4, R37, !P4 ;  /* 0x00000025040c7207 */ /* 0x004fe20006000000 */
        /* <DEDUP_REMOVED lines=79> */
[----:B------:R-:W-:Y:S01]  /*43e0*/  LEA R4, P4, R3, c[0x0][0x168], 0x2 ;  /* 0x00005a0003047a11 */ /* 0x000fe200078810ff */
[----:B------:R-:W-:Y:S01]  /*43f0*/  IMAD R9, R129, c[0x0][0x190], RZ ;  /* 0x0000640081097a24 */ /* 0x000fe200078e02ff */
[C---:B------:R-:W-:Y:S01]  /*4400*/  SEL R2, R5.reuse, R2, !P3 ;  /* 0x0000000205027207 */ /* 0x040fe20005800000 */
[----:B------:R-:W-:Y:S01]  /*4410*/  IMAD R8, R8, c[0x0][0x190], RZ ;  /* 0x0000640008087a24 */ /* 0x000fe200078e02ff */
[----:B------:R-:W-:Y:S01]  /*4420*/  SEL R5, R5, R6, !P3 ;  /* 0x0000000605057207 */ /* 0x000fe20005800000 */
[----:B------:R-:W-:Y:S01]  /*4430*/  IMAD R6, R131, c[0x0][0x190], RZ ;  /* 0x0000640083067a24 */ /* 0x000fe200078e02ff */
[----:B------:R-:W-:Y:S01]  /*4440*/  LEA.HI.X.SX32 R3, R3, c[0x0][0x16c], 0x2, P4 ;  /* 0x00005b0003037a11 */ /* 0x000fe200020f16ff */
[----:B------:R-:W-:Y:S01]  /*4450*/  IMAD R7, R133, c[0x0][0x190], RZ ;  /* 0x0000640085077a24 */ /* 0x000fe200078e02ff */
[-C--:B------:R-:W-:Y:S01]  /*4460*/  LEA R142, P3, R24, R4.reuse, 0x2 ;  /* 0x00000004188e7211 */ /* 0x080fe200078610ff */
[----:B------:R-:W-:Y:S01]  /*4470*/  IMAD R118, R202, 0x74, RZ ;  /* 0x00000074ca767824 */ /* 0x000fe200078e02ff */
[----:B------:R-:W-:-:S02]  /*4480*/  LEA R138, P4, R25, R4, 0x2 ;  /* 0x00000004198a7211 */ /* 0x000fc400078810ff */
[-C--:B------:R-:W-:Y:S02]  /*4490*/  LEA R134, P5, R27, R4.reuse, 0x2 ;  /* 0x000000041b867211 */ /* 0x080fe400078a10ff */
[-C--:B------:R-:W-:Y:S02]  /*44a0*/  LEA.HI.X.SX32 R143, R24, R3.reuse, 0x2, P3 ;  /* 0x00000003188f7211 */ /* 0x080fe400018f16ff */
[-C--:B------:R-:W-:Y:S02]  /*44b0*/  LEA R136, P3, R26, R4.reuse, 0x2 ;  /* 0x000000041a887211 */ /* 0x080fe400078610ff */
[-C--:B------:R-:W-:Y:S01]  /*44c0*/  LEA.HI.X.SX32 R139, R25, R3.reuse, 0x2, P4 ;  /* 0x00000003198b7211 */ /* 0x080fe200020f16ff */
[----:B------:R-:W-:Y:S01]  /*44d0*/  STL.64 [R1+0x1c0], R142 ;  /* 0x0001c08e01007387 */ /* 0x000fe20000100a00 */
[-C--:B------:R-:W-:Y:S02]  /*44e0*/  LEA R76, P4, R28, R4.reuse, 0x2 ;  /* 0x000000041c4c7211 */ /* 0x080fe400078810ff */
[----:B------:R-:W-:Y:S01]  /*44f0*/  LEA.HI.X.SX32 R135, R27, R3, 0x2, P5 ;  /* 0x000000031b877211 */ /* 0x000fe200028f16ff */
[----:B------:R-:W-:Y:S01]  /*4500*/  STL.64 [R1+0x218], R138 ;  /* 0x0002188a01007387 */ /* 0x000fe20000100a00 */
[----:B------:R-:W-:-:S02]  /*4510*/  LEA R24, P5, R30, R4, 0x2 ;  /* 0x000000041e187211 */ /* 0x000fc400078a10ff */
[-C--:B------:R-:W-:Y:S02]  /*4520*/  LEA.HI.X.SX32 R137, R26, R3.reuse, 0x2, P3 ;  /* 0x000000031a897211 */ /* 0x080fe400018f16ff */
[-C--:B------:R-:W-:Y:S02]  /*4530*/  LEA.HI.X.SX32 R77, R28, R3.reuse, 0x2, P4 ;  /* 0x000000031c4d7211 */ /* 0x080fe400020f16ff */
[-C--:B------:R-:W-:Y:S01]  /*4540*/  LEA.HI.X.SX32 R25, R30, R3.reuse, 0x2, P5 ;  /* 0x000000031e197211 */ /* 0x080fe200028f16ff */
[----:B------:R-:W-:Y:S01]  /*4550*/  STL.64 [R1+0x278], R136 ;  /* 0x0002788801007387 */ /* 0x000fe20000100a00 */
[-C--:B------:R-:W-:Y:S02]  /*4560*/  LEA R74, P3, R29, R4.reuse, 0x2 ;  /* 0x000000041d4a7211 */ /* 0x080fe400078610ff */
[----:B------:R-:W-:Y:S01]  /*4570*/  LEA R26, P4, R31, R4, 0x2 ;  /* 0x000000041f1a7211 */ /* 0x000fe200078810ff */
[----:B------:R-:W-:Y:S01]  /*4580*/  STL.64 [R1+0x2d0], R134 ;  /* 0x0002d08601007387 */ /* 0x000fe20000100a00 */
[----:B------:R-:W-:-:S02]  /*4590*/  LEA.HI.X.SX32 R75, R29, R3, 0x2, P3 ;  /* 0x000000031d4b7211 */ /* 0x000fc400018f16ff */
[-C--:B------:R-:W-:Y:S01]  /*45a0*/  LEA.HI.X.SX32 R27, R31, R3.reuse, 0x2, P4 ;  /* 0x000000031f1b7211 */ /* 0x080fe200020f16ff */
[----:B------:R-:W-:Y:S01]  /*45b0*/  STL.64 [R1+0x328], R76 ;  /* 0x0003284c01007387 */ /* 0x000fe20000100a00 */
[-C--:B------:R-:W-:Y:S01]  /*45c0*/  LEA R144, P3, R32, R4.reuse, 0x2 ;  /* 0x0000000420907211 */ /* 0x080fe200078610ff */
[----:B------:R-:W-:Y:S01]  /*45d0*/  IMAD R31, R202, 0x1c, RZ ;  /* 0x0000001cca1f7824 */ /* 0x000fe200078e02ff */
[----:B------:R-:W-:Y:S01]  /*45e0*/  LEA R28, P4, R34, R4, 0x2 ;  /* 0x00000004221c7211 */ /* 0x000fe200078810ff */
[----:B------:R1:W-:Y:S01]  /*45f0*/  STL.64 [R1+0x3d8], R24 ;  /* 0x0003d81801007387 */ /* 0x0003e20000100a00 */
[-C--:B------:R-:W-:Y:S02]  /*4600*/  LEA.HI.X.SX32 R145, R32, R3.reuse, 0x2, P3 ;  /* 0x0000000320917211 */ /* 0x080fe400018f16ff */
[----:B------:R-:W-:Y:S01]  /*4610*/  LEA.HI.X.SX32 R29, R34, R3, 0x2, P4 ;  /* 0x00000003221d7211 */ /* 0x000fe200020f16ff */
[----:B------:R2:W-:Y:S01]  /*4620*/  STL.64 [R1+0x380], R74 ;  /* 0x0003804a01007387 */ /* 0x0005e20000100a00 */
[----:B------:R-:W-:-:S02]  /*4630*/  IADD3 R53, R0, -0x11, RZ ;  /* 0xffffffef00357810 */ /* 0x000fc40007ffe0ff */
[C---:B------:R-:W-:Y:S01]  /*4640*/  IADD3 R32, R0.reuse, -0x35, RZ ;  /* 0xffffffcb00207810 */ /* 0x040fe20007ffe0ff */
[----:B------:R3:W-:Y:S01]  /*4650*/  STL.64 [R1+0x438], R26 ;  /* 0x0004381a01007387 */ /* 0x0007e20000100a00 */
[C---:B------:R-:W-:Y:S02]  /*4660*/  IADD3 R72, R0.reuse, -0x5d, RZ ;  /* 0xffffffa300487810 */ /* 0x040fe40007ffe0ff */
[----:B------:R-:W-:Y:S02]  /*4670*/  IADD3 R129, R0, -0x16, RZ ;  /* 0xffffffea00817810 */ /* 0x000fe40007ffe0ff */
[----:B-1----:R-:W-:Y:S01]  /*4680*/  LEA R24, P5, R33, R4, 0x2 ;  /* 0x0000000421187211 */ /* 0x002fe200078a10ff */
[----:B--2---:R-:W-:-:S03]  /*4690*/  IMAD R74, R202, 0x48, RZ ;  /* 0x00000048ca4a7824 */ /* 0x004fc600078e02ff */
[----:B------:R-:W-:Y:S02]  /*46a0*/  LEA.HI.X.SX32 R25, R33, R3, 0x2, P5 ;  /* 0x0000000321197211 */ /* 0x000fe400028f16ff */
[----:B---3--:R-:W-:-:S03]  /*46b0*/  LEA R26, P3, R35, R4, 0x2 ;  /* 0x00000004231a7211 */ /* 0x008fc600078610ff */
[----:B------:R1:W-:Y:S01]  /*46c0*/  STL.64 [R1+0x220], R24 ;  /* 0x0002201801007387 */ /* 0x0003e20000100a00 */
[----:B------:R-:W-:Y:S01]  /*46d0*/  LEA.HI.X.SX32 R27, R35, R3, 0x2, P3 ;  /* 0x00000003231b7211 */ /* 0x000fe200018f16ff */
[----:B------:R-:W-:Y:S02]  /*46e0*/  IMAD.SHL.U32 R35, R202, 0x20, RZ ;  /* 0x00000020ca237824 */ /* 0x000fe400078e00ff */
[----:B------:R-:W-:Y:S04]  /*46f0*/  STL.64 [R1+0x1c8], R144 ;  /* 0x0001c89001007387 */ /* 0x000fe80000100a00 */
[----:B------:R2:W-:Y:S01]  /*4700*/  STL.64 [R1+0x280], R28 ;  /* 0x0002801c01007387 */ /* 0x0005e20000100a00 */
[----:B-1----:R-:W-:-:S03]  /*4710*/  LEA R24, P5, R36, R4, 0x2 ;  /* 0x0000000424187211 */ /* 0x002fc600078a10ff */
[----:B------:R1:W-:Y:S01]  /*4720*/  STL.64 [R1+0x2d8], R26 ;  /* 0x0002d81a01007387 */ /* 0x0003e20000100a00 */
[----:B------:R-:W-:Y:S02]  /*4730*/  LEA.HI.X.SX32 R25, R36, R3, 0x2, P5 ;  /* 0x0000000324197211 */ /* 0x000fe400028f16ff */
[----:B--2---:R-:W-:-:S03]  /*4740*/  LEA R28, P4, R37, R4, 0x2 ;  /* 0x00000004251c7211 */ /* 0x004fc600078810ff */
[----:B------:R2:W-:Y:S01]  /*4750*/  STL.64 [R1+0x330], R24 ;  /* 0x0003301801007387 */ /* 0x0005e20000100a00 */
[-C--:B------:R-:W-:Y:S02]  /*4760*/  LEA.HI.X.SX32 R29, R37, R3.reuse, 0x2, P4 ;  /* 0x00000003251d7211 */ /* 0x080fe400020f16ff */
[-C--:B-1----:R-:W-:Y:S02]  /*4770*/  LEA R26, P3, R38, R4.reuse, 0x2 ;  /* 0x00000004261a7211 */ /* 0x082fe400078610ff */
[-C--:B------:R-:W-:Y:S02]  /*4780*/  LEA R134, P4, R40, R4.reuse, 0x2 ;  /* 0x0000000428867211 */ /* 0x080fe400078810ff */
[-C--:B------:R-:W-:Y:S02]  /*4790*/  LEA.HI.X.SX32 R27, R38, R3.reuse, 0x2, P3 ;  /* 0x00000003261b7211 */ /* 0x080fe400018f16ff */
[----:B------:R-:W-:Y:S02]  /*47a0*/  LEA.HI.X.SX32 R135, R40, R3, 0x2, P4 ;  /* 0x0000000328877211 */ /* 0x000fe400020f16ff */
[----:B--2---:R-:W-:Y:S01]  /*47b0*/  LEA R24, P5, R39, R4, 0x2 ;  /* 0x0000000427187211 */ /* 0x004fe200078a10ff */
[----:B------:R1:W-:Y:S01]  /*47c0*/  STL.64 [R1+0x3e0], R26 ;  /* 0x0003e01a01007387 */ /* 0x0003e20000100a00 */
[----:B------:R-:W-:-:S02]  /*47d0*/  IADD3 R40, R0, -0x3d, RZ ;  /* 0xffffffc300287810 */ /* 0x000fc40007ffe0ff */
[----:B------:R-:W-:Y:S01]  /*47e0*/  LEA.HI.X.SX32 R25, R39, R3, 0x2, P5 ;  /* 0x0000000327197211 */ /* 0x000fe200028f16ff */
[----:B------:R2:W-:Y:S01]  /*47f0*/  STL.64 [R1+0x388], R28 ;  /* 0x0003881c01007387 */ /* 0x0005e20000100a00 */
[----:B------:R-:W-:-:S03]  /*4800*/  IMAD R39, R202, 0x24, RZ ;  /* 0x00000024ca277824 */ /* 0x000fc600078e02ff */
[----:B------:R3:W-:Y:S01]  /*4810*/  STL.64 [R1+0x440], R24 ;  /* 0x0004401801007387 */ /* 0x0007e20000100a00 */
[CC--:B-1----:R-:W-:Y:S02]  /*4820*/  LEA R26, P3, R41.reuse, R4.reuse, 0x2 ;  /* 0x00000004291a7211 */ /* 0x0c2fe400078610ff */
[CC--:B--2---:R-:W-:Y:S02]  /*4830*/  LEA R28, P5, R42.reuse, R4.reuse, 0x2 ;  /* 0x000000042a1c7211 */ /* 0x0c4fe400078a10ff */
[-C--:B------:R-:W-:Y:S02]  /*4840*/  LEA.HI.X.SX32 R27, R41, R3.reuse, 0x2, P3 ;  /* 0x00000003291b7211 */ /* 0x080fe400018f16ff */
[C---:B---3--:R-:W-:Y:S02]  /*4850*/  LEA R24, P4, R43.reuse, R4, 0x2 ;  /* 0x000000042b187211 */ /* 0x048fe400078810ff */
[-C--:B------:R-:W-:Y:S01]  /*4860*/  LEA.HI.X.SX32 R29, R42, R3.reuse, 0x2, P5 ;  /* 0x000000032a1d7211 */ /* 0x080fe200028f16ff */
[----:B------:R1:W-:Y:S01]  /*4870*/  STL.64 [R1+0x230], R26 ;  /* 0x0002301a01007387 */ /* 0x0003e20000100a00 */
[----:B------:R-:W-:Y:S01]  /*4880*/  LEA.HI.X.SX32 R25, R43, R3, 0x2, P4 ;  /* 0x000000032b197211 */ /* 0x000fe200020f16ff */
[----:B------:R-:W-:-:S02]  /*4890*/  IMAD R43, R202, 0x28, RZ ;  /* 0x00000028ca2b7824 */ /* 0x000fc400078e02ff */
        /* <DEDUP_REMOVED lines=19> */
[----:B-1----:R-:W-:-:S04]  /*49d0*/  LEA R24, P4, R49, R4, 0x2 ;  /* 0x0000000431187211 */ /* 0x002fc800078810ff */
[-C--:B------:R-:W-:Y:S02]  /*49e0*/  LEA.HI.X.SX32 R25, R49, R3.reuse, 0x2, P4 ;  /* 0x0000000331197211 */ /* 0x080fe400020f16ff */
[CC--:B--2---:R-:W-:Y:S02]  /*49f0*/  LEA R28, P3, R50.reuse, R4.reuse, 0x2 ;  /* 0x00000004321c7211 */ /* 0x0c4fe400078610ff */
[C---:B---3--:R-:W-:Y:S01]  /*4a00*/  LEA R26, P5, R51.reuse, R4, 0x2 ;  /* 0x00000004331a7211 */ /* 0x048fe200078a10ff */
[----:B------:R1:W-:Y:S01]  /*4a10*/  STL.64 [R1+0x238], R24 ;  /* 0x0002381801007387 */ /* 0x0003e20000100a00 */
[-C--:B------:R-:W-:Y:S02]  /*4a20*/  LEA.HI.X.SX32 R29, R50, R3.reuse, 0x2, P3 ;  /* 0x00000003321d7211 */ /* 0x080fe400018f16ff */
[----:B------:R-:W-:Y:S01]  /*4a30*/  LEA.HI.X.SX32 R27, R51, R3, 0x2, P5 ;  /* 0x00000003331b7211 */ /* 0x000fe200028f16ff */
[----:B------:R-:W-:Y:S01]  /*4a40*/  STL.64 [R1+0x1e0], R146 ;  /* 0x0001e09201007387 */ /* 0x000fe20000100a00 */
[----:B------:R-:W-:-:S03]  /*4a50*/  IMAD R51, R202, 0x30, RZ ;  /* 0x00000030ca337824 */ /* 0x000fc600078e02ff */
[----:B------:R2:W-:Y:S01]  /*4a60*/  STL.64 [R1+0x290], R28 ;  /* 0x0002901c01007387 */ /* 0x0005e20000100a00 */
[----:B-1----:R-:W-:-:S03]  /*4a70*/  LEA R24, P4, R52, R4, 0x2 ;  /* 0x0000000434187211 */ /* 0x002fc600078810ff */
[----:B------:R1:W-:Y:S01]  /*4a80*/  STL.64 [R1+0x2f0], R26 ;  /* 0x0002f01a01007387 */ /* 0x0003e20000100a00 */
[----:B------:R-:W-:Y:S02]  /*4a90*/  LEA.HI.X.SX32 R25, R52, R3, 0x2, P4 ;  /* 0x0000000334197211 */ /* 0x000fe400020f16ff */
[----:B--2---:R-:W-:-:S03]  /*4aa0*/  LEA R28, P3, R54, R4, 0x2 ;  /* 0x00000004361c7211 */ /* 0x004fc600078610ff */
[----:B------:R2:W-:Y:S01]  /*4ab0*/  STL.64 [R1+0x348], R24 ;  /* 0x0003481801007387 */ /* 0x0005e20000100a00 */
[-C--:B------:R-:W-:Y:S01]  /*4ac0*/  LEA.HI.X.SX32 R29, R54, R3.reuse, 0x2, P3 ;  /* 0x00000003361d7211 */ /* 0x080fe200018f16ff */
[----:B------:R-:W-:Y:S01]  /*4ad0*/  IMAD R54, R202, 0x34, RZ ;  /* 0x00000034ca367824 */ /* 0x000fe200078e02ff */
[-C--:B-1----:R-:W-:Y:S02]  /*4ae0*/  LEA R26, P5, R55, R4.reuse, 0x2 ;  /* 0x00000004371a7211 */ /* 0x082fe400078a10ff */
[-C--:B------:R-:W-:Y:S02]  /*4af0*/  LEA R136, P3, R57, R4.reuse, 0x2 ;  /* 0x0000000439887211 */ /* 0x080fe400078610ff */
[-C--:B------:R-:W-:Y:S02]  /*4b00*/  LEA.HI.X.SX32 R27, R55, R3.reuse, 0x2, P5 ;  /* 0x00000003371b7211 */ /* 0x080fe400028f16ff */
[-C--:B------:R-:W-:Y:S02]  /*4b10*/  LEA.HI.X.SX32 R137, R57, R3.reuse, 0x2, P3 ;  /* 0x0000000339897211 */ /* 0x080fe400018f16ff */
[C---:B--2---:R-:W-:Y:S01]  /*4b20*/  LEA R24, P4, R56.reuse, R4, 0x2 ;  /* 0x0000000438187211 */ /* 0x044fe200078810ff */
[----:B------:R1:W-:Y:S03]  /*4b30*/  STL.64 [R1+0x3f8], R26 ;  /* 0x0003f81a01007387 */ /* 0x0003e60000100a00 */
[----:B------:R-:W-:Y:S01]  /*4b40*/  LEA.HI.X.SX32 R25, R56, R3, 0x2, P4 ;  /* 0x0000000338197211 */ /* 0x000fe200020f16ff */
[----:B------:R2:W-:Y:S01]  /*4b50*/  STL.64 [R1+0x3a0], R28 ;  /* 0x0003a01c01007387 */ /* 0x0005e20000100a00 */
[----:B------:R-:W-:-:S03]  /*4b60*/  IADD3 R56, R0, -0x4d, RZ ;  /* 0xffffffb300387810 */ /* 0x000fc60007ffe0ff */
[----:B------:R3:W-:Y:S01]  /*4b70*/  STL.64 [R1+0x450], R24 ;  /* 0x0004501801007387 */ /* 0x0007e20000100a00 */
[CC--:B-1----:R-:W-:Y:S02]  /*4b80*/  LEA R26, P5, R58.reuse, R4.reuse, 0x2 ;  /* 0x000000043a1a7211 */ /* 0x0c2fe400078a10ff */
[CC--:B--2---:R-:W-:Y:S02]  /*4b90*/  LEA R28, P4, R59.reuse, R4.reuse, 0x2 ;  /* 0x000000043b1c7211 */ /* 0x0c4fe400078810ff */
[-C--:B------:R-:W-:Y:S01]  /*4ba0*/  LEA.HI.X.SX32 R27, R58, R3.reuse, 0x2, P5 ;  /* 0x000000033a1b7211 */ /* 0x080fe200028f16ff */
[----:B------:R-:W-:Y:S01]  /*4bb0*/  IMAD R58, R202, 0x38, RZ ;  /* 0x00000038ca3a7824 */ /* 0x000fe200078e02ff */
[C---:B---3--:R-:W-:Y:S02]  /*4bc0*/  LEA R24, P3, R60.reuse, R4, 0x2 ;  /* 0x000000043c187211 */ /* 0x048fe400078610ff */
[-C--:B------:R-:W-:Y:S01]  /*4bd0*/  LEA.HI.X.SX32 R29, R59, R3.reuse, 0x2, P4 ;  /* 0x000000033b1d7211 */ /* 0x080fe200020f16ff */
[----:B------:R1:W-:Y:S01]  /*4be0*/  STL.64 [R1+0x248], R26 ;  /* 0x0002481a01007387 */ /* 0x0003e20000100a00 */
[----:B------:R-:W-:-:S03]  /*4bf0*/  LEA.HI.X.SX32 R25, R60, R3, 0x2, P3 ;  /* 0x000000033c197211 */ /* 0x000fc600018f16ff */
[----:B------:R-:W-:Y:S04]  /*4c00*/  STL.64 [R1+0x1f0], R136 ;  /* 0x0001f08801007387 */ /* 0x000fe80000100a00 */
        /* <DEDUP_REMOVED lines=18> */
[----:B-1----:R-:W-:-:S04]  /*4d30*/  LEA R24, P3, R66, R4, 0x2 ;  /* 0x0000000442187211 */ /* 0x002fc800078610ff */
[-C--:B------:R-:W-:Y:S01]  /*4d40*/  LEA.HI.X.SX32 R25, R66, R3.reuse, 0x2, P3 ;  /* 0x0000000342197211 */ /* 0x080fe200018f16ff */
[----:B------:R-:W-:Y:S01]  /*4d50*/  IMAD.SHL.U32 R66, R202, 0x40, RZ ;  /* 0x00000040ca427824 */ /* 0x000fe200078e00ff */
[CC--:B--2---:R-:W-:Y:S02]  /*4d60*/  LEA R28, P5, R67.reuse, R4.reuse, 0x2 ;  /* 0x00000004431c7211 */ /* 0x0c4fe400078a10ff */
[CC--:B---3--:R-:W-:Y:S01]  /*4d70*/  LEA R26, P4, R68.reuse, R4.reuse, 0x2 ;  /* 0x00000004441a7211 */ /* 0x0c8fe200078810ff */
[----:B------:R1:W-:Y:S01]  /*4d80*/  STL.64 [R1+0x250], R24 ;  /* 0x0002501801007387 */ /* 0x0003e20000100a00 */
[-C--:B------:R-:W-:Y:S02]  /*4d90*/  LEA.HI.X.SX32 R29, R67, R3.reuse, 0x2, P5 ;  /* 0x00000003431d7211 */ /* 0x080fe400028f16ff */
[----:B------:R-:W-:Y:S01]  /*4da0*/  LEA.HI.X.SX32 R27, R68, R3, 0x2, P4 ;  /* 0x00000003441b7211 */ /* 0x000fe200020f16ff */
        /* <DEDUP_REMOVED lines=13> */
[CC--:B--2---:R-:W-:Y:S01]  /*4e80*/  LEA R24, P3, R22.reuse, R4.reuse, 0x2 ;  /* 0x0000000416187211 */ /* 0x0c4fe200078610ff */
[----:B------:R1:W-:Y:S03]  /*4e90*/  STL.64 [R1+0x410], R26 ;  /* 0x0004101a01007387 */ /* 0x0003e60000100a00 */
[----:B------:R-:W-:Y:S01]  /*4ea0*/  LEA.HI.X.SX32 R25, R22, R3, 0x2, P3 ;  /* 0x0000000316197211 */ /* 0x000fe200018f16ff */
[----:B------:R2:W-:Y:S04]  /*4eb0*/  STL.64 [R1+0x3b8], R28 ;  /* 0x0003b81c01007387 */ /* 0x0005e80000100a00 */
[----:B------:R3:W-:Y:S01]  /*4ec0*/  STL.64 [R1+0x470], R24 ;  /* 0x0004701801007387 */ /* 0x0007e20000100a00 */
[----:B-1----:R-:W-:-:S04]  /*4ed0*/  LEA R26, P4, R20, R4, 0x2 ;  /* 0x00000004141a7211 */ /* 0x002fc800078810ff */
[-C--:B------:R-:W-:Y:S02]  /*4ee0*/  LEA.HI.X.SX32 R27, R20, R3.reuse, 0x2, P4 ;  /* 0x00000003141b7211 */ /* 0x080fe400020f16ff */
[CC--:B--2---:R-:W-:Y:S02]  /*4ef0*/  LEA R28, P5, R18.reuse, R4.reuse, 0x2 ;  /* 0x00000004121c7211 */ /* 0x0c4fe400078a10ff */
[CC--:B---3--:R-:W-:Y:S01]  /*4f00*/  LEA R24, P3, R19.reuse, R4.reuse, 0x2 ;  /* 0x0000000413187211 */ /* 0x0c8fe200078610ff */
[----:B------:R1:W-:Y:S01]  /*4f10*/  STL.64 [R1+0x260], R26 ;  /* 0x0002601a01007387 */ /* 0x0003e20000100a00 */
[-C--:B------:R-:W-:Y:S02]  /*4f20*/  LEA.HI.X.SX32 R29, R18, R3.reuse, 0x2, P5 ;  /* 0x00000003121d7211 */ /* 0x080fe400028f16ff */
[----:B------:R-:W-:Y:S01]  /*4f30*/  LEA.HI.X.SX32 R25, R19, R3, 0x2, P3 ;  /* 0x0000000313197211 */ /* 0x000fe200018f16ff */
[----:B------:R-:W-:Y:S01]  /*4f40*/  STL.64 [R1+0x208], R140 ;  /* 0x0002088c01007387 */ /* 0x000fe20000100a00 */
[----:B------:R-:W-:-:S03]  /*4f50*/  LEA R22, P5, R15, R4, 0x2 ;  /* 0x000000040f167211 */ /* 0x000fc600078a10ff */
[----:B------:R2:W-:Y:S01]  /*4f60*/  STL.64 [R1+0x2b8], R24 ;  /* 0x0002b81801007387 */ /* 0x0005e20000100a00 */
[-C--:B------:R-:W-:Y:S02]  /*4f70*/  LEA.HI.X.SX32 R23, R15, R3.reuse, 0x2, P5 ;  /* 0x000000030f177211 */ /* 0x080fe400028f16ff */
[CC--:B-1----:R-:W-:Y:S01]  /*4f80*/  LEA R26, P4, R17.reuse, R4.reuse, 0x2 ;  /* 0x00000004111a7211 */ /* 0x0c2fe200078810ff */
[----:B------:R-:W-:Y:S03]  /*4f90*/  STL.64 [R1+0x310], R28 ;  /* 0x0003101c01007387 */ /* 0x000fe60000100a00 */
[-C--:B------:R-:W-:Y:S02]  /*4fa0*/  LEA.HI.X.SX32 R27, R17, R3.reuse, 0x2, P4 ;  /* 0x00000003111b7211 */ /* 0x080fe400020f16ff */
[-C--:B------:R-:W-:Y:S02]  /*4fb0*/  LEA R20, P4, R14, R4.reuse, 0x2 ;  /* 0x000000040e147211 */ /* 0x080fe400078810ff */
[----:B--2---:R-:W-:Y:S01]  /*4fc0*/  LEA R24, P3, R16, R4, 0x2 ;  /* 0x0000000410187211 */ /* 0x004fe200078610ff */
[----:B------:R1:W-:Y:S01]  /*4fd0*/  STL.64 [R1+0x368], R26 ;  /* 0x0003681a01007387 */ /* 0x0003e20000100a00 */
[----:B------:R-:W-:-:S02]  /*4fe0*/  LEA.HI.X.SX32 R21, R14, R3, 0x2, P4 ;  /* 0x000000030e157211 */ /* 0x000fc400020f16ff */
[-C--:B------:R-:W-:Y:S02]  /*4ff0*/  LEA.HI.X.SX32 R25, R16, R3.reuse, 0x2, P3 ;  /* 0x0000000310197211 */ /* 0x080fe400018f16ff */
[CC--:B------:R-:W-:Y:S02]  /*5000*/  LEA R18, P3, R13.reuse, R4.reuse, 0x2 ;  /* 0x000000040d127211 */ /* 0x0c0fe400078610ff */
[C---:B------:R-:W-:Y:S01]  /*5010*/  LEA R16, P5, R12.reuse, R4, 0x2 ;  /* 0x000000040c107211 */ /* 0x040fe200078a10ff */
[----:B------:R2:W-:Y:S01]  /*5020*/  STL.64 [R1+0x3c8], R24 ;  /* 0x0003c81801007387 */ /* 0x0005e20000100a00 */
[-C--:B------:R-:W-:Y:S02]  /*5030*/  LEA.HI.X.SX32 R19, R13, R3.reuse, 0x2, P3 ;  /* 0x000000030d137211 */ /* 0x080fe400018f16ff */
[----:B------:R-:W-:Y:S01]  /*5040*/  LEA.HI.X.SX32 R17, R12, R3, 0x2, P5 ;  /* 0x000000030c117211 */ /* 0x000fe200028f16ff */
[----:B------:R3:W-:Y:S01]  /*5050*/  STL.64 [R1+0x478], R20 ;  /* 0x0004781401007387 */ /* 0x0007e20000100a00 */
[----:B-1----:R-:W-:-:S03]  /*5060*/  IMAD R27, R202, 0x18, RZ ;  /* 0x00000018ca1b7824 */ /* 0x002fc600078e02ff */
[----:B------:R1:W-:Y:S04]  /*5070*/  STL.64 [R1+0x420], R22 ;  /* 0x0004201601007387 */ /* 0x0003e80000100a00 */
[----:B------:R4:W-:Y:S01]  /*5080*/  STL.64 [R1+0x210], R18 ;  /* 0x0002101201007387 */ /* 0x0009e20000100a00 */
[----:B--2---:R-:W-:Y:S02]  /*5090*/  IADD3 R24, R0, -0x2d, RZ ;  /* 0xffffffd300187810 */ /* 0x004fe40007ffe0ff */
[CC--:B---3--:R-:W-:Y:S01]  /*50a0*/  LEA R20, P4, R11.reuse, R4.reuse, 0x2 ;  /* 0x000000040b147211 */ /* 0x0c8fe200078810ff */
[----:B------:R2:W-:Y:S03]  /*50b0*/  STL.64 [R1+0x268], R16 ;  /* 0x0002681001007387 */ /* 0x0005e60000100a00 */
[----:B------:R-:W-:Y:S01]  /*50c0*/  LEA.HI.X.SX32 R21, R11, R3, 0x2, P4 ;  /* 0x000000030b157211 */ /* 0x000fe200020f16ff */
[----:B-1----:R-:W-:Y:S01]  /*50d0*/  IMAD R23, R202, 0x14, RZ ;  /* 0x00000014ca177824 */ /* 0x002fe200078e02ff */
[----:B------:R-:W-:-:S02]  /*50e0*/  LEA R14, P4, R6, R4, 0x2 ;  /* 0x00000004060e7211 */ /* 0x000fc400078810ff */
[-C--:B----4-:R-:W-:Y:S01]  /*50f0*/  LEA R18, P3, R10, R4.reuse, 0x2 ;  /* 0x000000040a127211 */ /* 0x090fe200078610ff */
[----:B------:R-:W-:Y:S01]  /*5100*/  STL.64 [R1+0x2c0], R20 ;  /* 0x0002c01401007387 */ /* 0x000fe20000100a00 */
[-C--:B------:R-:W-:Y:S01]  /*5110*/  LEA.HI.X.SX32 R15, R6, R3.reuse, 0x2, P4 ;  /* 0x00000003060f7211 */ /* 0x080fe200020f16ff */
[----:B------:R-:W-:Y:S01]  /*5120*/  IMAD R6, R5, c[0x0][0x184], RZ ;  /* 0x0000610005067a24 */ /* 0x000fe200078e02ff */
[-C--:B------:R-:W-:Y:S02]  /*5130*/  LEA.HI.X.SX32 R19, R10, R3.reuse, 0x2, P3 ;  /* 0x000000030a137211 */ /* 0x080fe400018f16ff */
[-C--:B--2---:R-:W-:Y:S02]  /*5140*/  LEA R16, P5, R9, R4.reuse, 0x2 ;  /* 0x0000000409107211 */ /* 0x084fe400078a10ff */
[-C--:B------:R-:W-:Y:S01]  /*5150*/  LEA R12, P3, R7, R4.reuse, 0x2 ;  /* 0x00000004070c7211 */ /* 0x080fe200078610ff */
[----:B------:R1:W-:Y:S01]  /*5160*/  STL.64 [R1+0x318], R18 ;  /* 0x0003181201007387 */ /* 0x0003e20000100a00 */
[----:B------:R-:W-:Y:S01]  /*5170*/  LEA.HI.X.SX32 R17, R9, R3, 0x2, P5 ;  /* 0x0000000309117211 */ /* 0x000fe200028f16ff */
[----:B------:R-:W-:Y:S01]  /*5180*/  IMAD R9, R2, c[0x0][0x184], RZ ;  /* 0x0000610002097a24 */ /* 0x000fe200078e02ff */
[----:B------:R-:W-:-:S02]  /*5190*/  LEA R10, P5, R8, R4, 0x2 ;  /* 0x00000004080a7211 */ /* 0x000fc400078a10ff */
[-C--:B------:R-:W-:Y:S01]  /*51a0*/  LEA.HI.X.SX32 R13, R7, R3.reuse, 0x2, P3 ;  /* 0x00000003070d7211 */ /* 0x080fe200018f16ff */
[----:B------:R-:W-:Y:S01]  /*51b0*/  STL.64 [R1+0x370], R16 ;  /* 0x0003701001007387 */ /* 0x000fe20000100a00 */
[----:B------:R-:W-:Y:S02]  /*51c0*/  LEA.HI.X.SX32 R11, R8, R3, 0x2, P5 ;  /* 0x00000003080b7211 */ /* 0x000fe400028f16ff */
[----:B------:R-:W-:Y:S01]  /*51d0*/  LEA R4, P5, R9, c[0x0][0x160], 0x2 ;  /* 0x0000580009047a11 */ /* 0x000fe200078a10ff */
[----:B------:R2:W-:Y:S01]  /*51e0*/  STL.64 [R1+0x3d0], R14 ;  /* 0x0003d00e01007387 */ /* 0x0005e20000100a00 */
[----:B------:R-:W-:Y:S01]  /*51f0*/  IADD3 R3, R0, -0x15, RZ ;  /* 0xffffffeb00037810 */ /* 0x000fe20007ffe0ff */
[----:B-1----:R-:W-:Y:S01]  /*5200*/  IMAD.SHL.U32 R19, R202, 0x10, RZ ;  /* 0x00000010ca137824 */ /* 0x002fe200078e00ff */
[----:B------:R-:W-:Y:S01]  /*5210*/  LEA R2, P3, R6, c[0x0][0x160], 0x2 ;  /* 0x0000580006027a11 */ /* 0x000fe200078610ff */
[----:B------:R-:W-:Y:S01]  /*5220*/  STL.64 [R1+0x428], R12 ;  /* 0x0004280c01007387 */ /* 0x000fe20000100a00 */
[----:B------:R-:W-:-:S02]  /*5230*/  IADD3 R7, R0, -0x19, RZ ;  /* 0xffffffe700077810 */ /* 0x000fc40007ffe0ff */
[----:B------:R-:W-:Y:S01]  /*5240*/  LEA.HI.X.SX32 R5, R9, c[0x0][0x164], 0x2, P5 ;  /* 0x0000590009057a11 */ /* 0x000fe200028f16ff */
[----:B------:R1:W-:Y:S01]  /*5250*/  STL.64 [R1+0x488], R10 ;  /* 0x0004880a01007387 */ /* 0x0003e20000100a00 */
[----:B------:R-:W-:Y:S02]  /*5260*/  ISETP.GE.U32.AND P5, PT, R3, 0x7fffff6c, PT ;  /* 0x7fffff6c0300780c */ /* 0x000fe40003fa6070 */
[----:B------:R-:W-:Y:S01]  /*5270*/  LEA.HI.X.SX32 R3, R6, c[0x0][0x164], 0x2, P3 ;  /* 0x0000590006037a11 */ /* 0x000fe200018f16ff */
[----:B------:R3:W-:Y:S01]  /*5280*/  LDGSTS.E [R203], [R4.64], !P0 ;  /* 0x0000000004cb7fae */ /* 0x0007e2000c121848 */
[----:B------:R-:W-:Y:S01]  /*5290*/  ISETP.GE.U32.AND P3, PT, R7, 0x7fffff68, PT ;  /* 0x7fffff680700780c */ /* 0x000fe20003f66070 */
[----:B------:R-:W-:Y:S01]  /*52a0*/  IMAD.SHL.U32 R7, R202, 0x4, RZ ;  /* 0x00000004ca077824 */ /* 0x000fe200078e00ff */
[----:B------:R-:W-:Y:S01]  /*52b0*/  IADD3 R8, R0, -0x1d, RZ ;  /* 0xffffffe300087810 */ /* 0x000fe20007ffe0ff */
[----:B------:R3:W-:Y:S01]  /*52c0*/  LDGSTS.E [R203+0x200], [R2.64], !P0 ;  /* 0x0020000002cb7fae */ /* 0x0007e2000c121848 */
[----:B--2---:R-:W-:Y:S01]  /*52d0*/  IMAD R15, R202, 0xc, RZ ;  /* 0x0000000cca0f7824 */ /* 0x004fe200078e02ff */
[----:B------:R-:W-:Y:S01]  /*52e0*/  IADD3 R16, R0, -0x25, RZ ;  /* 0xffffffdb00107810 */ /* 0x000fe20007ffe0ff */
[----:B------:R-:W-:Y:S01]  /*52f0*/  IMAD.WIDE R248, R7, 0x4, R4 ;  /* 0x0000000407f87825 */ /* 0x000fe200078e0204 */
[----:B------:R-:W-:-:S02]  /*5300*/  ISETP.GE.U32.AND P0, PT, R8, 0x7fffff64, PT ;  /* 0x7fffff640800780c */ /* 0x000fc40003f06070 */
[----:B------:R-:W-:Y:S01]  /*5310*/  IADD3 R8, R0, -0x21, RZ ;  /* 0xffffffdf00087810 */ /* 0x000fe20007ffe0ff */
[----:B------:R-:W-:Y:S01]  /*5320*/  IMAD.WIDE R6, R7, 0x4, R2 ;  /* 0x0000000407067825 */ /* 0x000fe200078e0202 */
[----:B------:R2:W-:Y:S01]  /*5330*/  LDGSTS.E [R203+0x1000], [R248.64], !P1 ;  /* 0x01000000f8cb7fae */ /* 0x0005e2000c921848 */
[----:B------:R-:W-:Y:S02]  /*5340*/  ISETP.GE.U32.AND P4, PT, R53, 0x7fffff70, PT ;  /* 0x7fffff703500780c */ /* 0x000fe40003f86070 */
[----:B-1----:R-:W-:Y:S01]  /*5350*/  IMAD.SHL.U32 R11, R202, 0x8, RZ ;  /* 0x00000008ca0b7824 */ /* 0x002fe200078e00ff */
[----:B------:R1:W-:Y:S01]  /*5360*/  LDGSTS.E [R203+0x1200], [R6.64], !P1 ;  /* 0x0120000006cb7fae */ /* 0x0003e2000c921848 */
[----:B------:R-:W-:Y:S01]  /*5370*/  ISETP.GE.U32.AND P1, PT, R8, 0x7fffff60, PT ;  /* 0x7fffff600800780c */ /* 0x000fe20003f26070 */
[--C-:B------:R-:W-:Y:S02]  /*5380*/  IMAD.WIDE R12, R15, 0x4, R4.reuse ;  /* 0x000000040f0c7825 */ /* 0x100fe400078e0204 */
[----:B------:R-:W-:Y:S02]  /*5390*/  STL.64 [R1+0xd10], R248 ;  /* 0x000d10f801007387 */ /* 0x000fe40000100a00 */
[----:B------:R-:W-:-:S02]  /*53a0*/  IMAD.WIDE R8, R11, 0x4, R4 ;  /* 0x000000040b087825 */ /* 0x000fc400078e0204 */
[----:B------:R-:W-:Y:S02]  /*53b0*/  STL.64 [R1+0xd18], R6 ;  /* 0x000d180601007387 */ /* 0x000fe40000100a00 */
[--C-:B------:R-:W-:Y:S02]  /*53c0*/  IMAD.WIDE R10, R11, 0x4, R2.reuse ;  /* 0x000000040b0a7825 */ /* 0x100fe400078e0202 */
[----:B------:R4:W-:Y:S02]  /*53d0*/  LDGSTS.E [R203+0x2000], [R8.64], !P2 ;  /* 0x0200000008cb7fae */ /* 0x0009e4000d121848 */
[----:B------:R-:W-:Y:S02]  /*53e0*/  IMAD.WIDE R14, R15, 0x4, R2 ;  /* 0x000000040f0e7825 */ /* 0x000fe400078e0202 */
[----:B------:R5:W-:Y:S01]  /*53f0*/  LDGSTS.E [R203+0x2200], [R10.64], !P2 ;  /* 0x022000000acb7fae */ /* 0x000be2000d121848 */
[----:B------:R-:W-:Y:S01]  /*5400*/  ISETP.GE.U32.AND P2, PT, R16, 0x7fffff5c, PT ;  /* 0x7fffff5c1000780c */ /* 0x000fe20003f46070 */
[C---:B------:R-:W-:Y:S01]  /*5410*/  IMAD.WIDE R20, R23.reuse, 0x4, R4 ;  /* 0x0000000417147825 */ /* 0x040fe200078e0204 */
[----:B------:R-:W-:Y:S01]  /*5420*/  IADD3 R16, R0, -0x29, RZ ;  /* 0xffffffd700107810 */ /* 0x000fe20007ffe0ff */
[----:B------:R1:W-:Y:S02]  /*5430*/  LDGSTS.E [R203+0x3000], [R12.64], !P6 ;  /* 0x030000000ccb7fae */ /* 0x0003e4000f121848 */
[----:B------:R-:W-:-:S02]  /*5440*/  IMAD.WIDE R22, R23, 0x4, R2 ;  /* 0x0000000417167825 */ /* 0x000fc400078e0202 */
[----:B------:R1:W-:Y:S01]  /*5450*/  LDGSTS.E [R203+0x3200], [R14.64], !P6 ;  /* 0x032000000ecb7fae */ /* 0x0003e2000f121848 */
[----:B------:R-:W-:Y:S01]  /*5460*/  ISETP.GE.U32.AND P6, PT, R16, 0x7fffff58, PT ;  /* 0x7fffff581000780c */ /* 0x000fe20003fc6070 */
[C---:B------:R-:W-:Y:S02]  /*5470*/  IMAD.WIDE R16, R19.reuse, 0x4, R4 ;  /* 0x0000000413107825 */ /* 0x040fe400078e0204 */
[----:B------:R4:W-:Y:S02]  /*5480*/  STL.64 [R1+0xd20], R8 ;  /* 0x000d200801007387 */ /* 0x0009e40000100a00 */
[----:B------:R-:W-:Y:S02]  /*5490*/  IMAD.WIDE R18, R19, 0x4, R2 ;  /* 0x0000000413127825 */ /* 0x000fe400078e0202 */
[----:B------:R1:W-:Y:S02]  /*54a0*/  LDGSTS.E [R203+0x4000], [R16.64], !P4 ;  /* 0x0400000010cb7fae */ /* 0x0003e4000e121848 */
[----:B------:R-:W-:-:S02]  /*54b0*/  IMAD.WIDE R28, R31, 0x4, R4 ;  /* 0x000000041f1c7825 */ /* 0x000fc400078e0204 */
[----:B------:R1:W-:Y:S01]  /*54c0*/  LDGSTS.E [R203+0x4200], [R18.64], !P4 ;  /* 0x0420000012cb7fae */ /* 0x0003e2000e121848 */
[----:B------:R-:W-:Y:S01]  /*54d0*/  ISETP.GE.U32.AND P4, PT, R24, 0x7fffff54, PT ;  /* 0x7fffff541800780c */ /* 0x000fe20003f86070 */
[----:B------:R-:W-:Y:S01]  /*54e0*/  IMAD.WIDE R30, R31, 0x4, R2 ;  /* 0x000000041f1e7825 */ /* 0x000fe200078e0202 */
[----:B------:R-:W-:Y:S01]  /*54f0*/  IADD3 R24, R0, -0x31, RZ ;  /* 0xffffffcf00187810 */ /* 0x000fe20007ffe0ff */
[----:B------:R1:W-:Y:S01]  /*5500*/  LDGSTS.E [R203+0x5000], [R20.64], !P5 ;  /* 0x0500000014cb7fae */ /* 0x0003e2000e921848 */
[----:B----4-:R-:W-:Y:S01]  /*5510*/  LOP3.LUT R9, R203, 0x20, RZ, 0x3c, !PT ;  /* 0x00000020cb097812 */ /* 0x010fe200078e3cff */
[--C-:B------:R-:W-:Y:S02]  /*5520*/  IMAD.WIDE R36, R39, 0x4, R4.reuse ;  /* 0x0000000427247825 */ /* 0x100fe400078e0204 */
[----:B------:R4:W-:Y:S01]  /*5530*/  LDGSTS.E [R203+0x5200], [R22.64], !P5 ;  /* 0x0520000016cb7fae */ /* 0x0009e2000e921848 */
[----:B------:R-:W-:Y:S01]  /*5540*/  ISETP.GE.U32.AND P5, PT, R24, 0x7fffff50, PT ;  /* 0x7fffff501800780c */ /* 0x000fe20003fa6070 */
        /* <DEDUP_REMOVED lines=14> */
[----:B------:R-:W-:Y:S02]  /*5630*/  STL.64 [R1+0xd30], R12 ;  /* 0x000d300c01007387 */ /* 0x000fe40000100a00 */
[----:B------:R-:W-:Y:S02]  /*5640*/  IMAD.WIDE R34, R35, 0x4, R2 ;  /* 0x0000000423227825 */ /* 0x000fe400078e0202 */
[----:B------:R1:W-:Y:S02]  /*5650*/  LDGSTS.E [R203+0x8000], [R32.64], !P1 ;  /* 0x0800000020cb7fae */ /* 0x0003e4000c921848 */
[----:B------:R-:W-:-:S02]  /*5660*/  IMAD.WIDE R52, R54, 0x4, R4 ;  /* 0x0000000436347825 */ /* 0x000fc400078e0204 */
[----:B------:R3:W-:Y:S01]  /*5670*/  LDGSTS.E [R203+0x8200], [R34.64], !P1 ;  /* 0x0820000022cb7fae */ /* 0x0007e2000c921848 */
[----:B------:R-:W-:Y:S01]  /*5680*/  ISETP.GE.U32.AND P1, PT, R40, 0x7fffff44, PT ;  /* 0x7fffff442800780c */ /* 0x000fe20003f26070 */
[----:B------:R-:W-:Y:S01]  /*5690*/  IMAD.WIDE R54, R54, 0x4, R2 ;  /* 0x0000000436367825 */ /* 0x000fe200078e0202 */
[----:B------:R-:W-:Y:S01]  /*56a0*/  IADD3 R40, R0, -0x41, RZ ;  /* 0xffffffbf00287810 */ /* 0x000fe20007ffe0ff */
[----:B------:R3:W-:Y:S02]  /*56b0*/  LDGSTS.E [R203+0x9000], [R36.64], !P2 ;  /* 0x0900000024cb7fae */ /* 0x0007e4000d121848 */
        /* <DEDUP_REMOVED lines=10> */
[----:B------:R-:W-:Y:S01]  /*5760*/  IMAD.WIDE R68, R70, 0x4, R4 ;  /* 0x0000000446447825 */ /* 0x000fe200078e0204 */
        /* <DEDUP_REMOVED lines=15> */
[----:B-1----:R-:W-:Y:S01]  /*5860*/  MOV R17, R143 ;  /* 0x0000008f00117202 */ /* 0x002fe20000000f00 */
[--C-:B------:R-:W-:Y:S02]  /*5870*/  IMAD.WIDE R84, R86, 0x4, R4.reuse ;  /* 0x0000000456547825 */ /* 0x100fe400078e0204 */
[----:B------:R3:W-:Y:S01]  /*5880*/  LDGSTS.E [R203+0xd200], [R54.64], !P3 ;  /* 0x0d20000036cb7fae */ /* 0x0007e2000d921848 */
[----:B------:R-:W-:Y:S01]  /*5890*/  ISETP.GE.U32.AND P3, PT, R56, 0x7fffff30, PT ;  /* 0x7fffff303800780c */ /* 0x000fe20003f66070 */
[----:B------:R-:W-:-:S02]  /*58a0*/  IMAD.WIDE R56, R58, 0x4, R4 ;  /* 0x000000043a387825 */ /* 0x000fc400078e0204 */
[----:B------:R1:W-:Y:S02]  /*58b0*/  STL.64 [R1+0xd48], R18 ;  /* 0x000d481201007387 */ /* 0x0003e40000100a00 */
        /* <DEDUP_REMOVED lines=57> */
[----:B------:R-:W-:Y:S01]  /*5c50*/  IMAD.MOV.U32 R14, RZ, RZ, R134 ;  /* 0x000000ffff0e7224 */ /* 0x000fe200078e0086 */
[----:B------:R-:W-:Y:S01]  /*5c60*/  IADD3 R96, R0, -0x79, RZ ;  /* 0xffffff8700607810 */ /* 0x000fe20007ffe0ff */
[----:B------:R3:W-:Y:S01]  /*5c70*/  LDGSTS.E [R203+0x17000], [R92.64], !P2 ;  /* 0x170000005ccb7fae */ /* 0x0007e2000d121848 */
[----:B------:R-:W-:-:S02]  /*5c80*/  IMAD R134, R202, 0x9, RZ ;  /* 0x00000009ca867824 */ /* 0x000fc400078e02ff */
[----:B------:R-:W-:Y:S01]  /*5c90*/  IMAD.MOV.U32 R6, RZ, RZ, R138 ;  /* 0x000000ffff067224 */ /* 0x000fe200078e008a */
[----:B------:R3:W-:Y:S01]  /*5ca0*/  LDGSTS.E [R203+0x17200], [R94.64], !P2 ;  /* 0x172000005ecb7fae */ /* 0x0007e2000d121848 */
[----:B------:R-:W-:Y:S01]  /*5cb0*/  ISETP.GE.U32.AND P2, PT, R96, 0x7fffff08, PT ;  /* 0x7fffff086000780c */ /* 0x000fe20003f46070 */
[C---:B------:R-:W-:Y:S02]  /*5cc0*/  IMAD.WIDE R96, R98.reuse, 0x4, R4 ;  /* 0x0000000462607825 */ /* 0x040fe400078e0204 */
[----:B------:R-:W-:Y:S02]  /*5cd0*/  STL.64 [R1+0xd70], R28 ;  /* 0x000d701c01007387 */ /* 0x000fe40000100a00 */
[----:B------:R-:W-:Y:S02]  /*5ce0*/  IMAD.WIDE R98, R98, 0x4, R2 ;  /* 0x0000000462627825 */ /* 0x000fe400078e0202 */
[----:B------:R3:W-:Y:S02]  /*5cf0*/  LDGSTS.E [R203+0x18000], [R96.64], !P6 ;  /* 0x1800000060cb7fae */ /* 0x0007e4000f121848 */
[----:B------:R-:W-:-:S02]  /*5d00*/  IMAD.MOV.U32 R15, RZ, RZ, R135 ;  /* 0x000000ffff0f7224 */ /* 0x000fc400078e0087 */
[----:B------:R3:W-:Y:S01]  /*5d10*/  LDGSTS.E [R203+0x18200], [R98.64], !P6 ;  /* 0x1820000062cb7fae */ /* 0x0007e2000f121848 */
[----:B------:R-:W-:Y:S01]  /*5d20*/  ISETP.GE.U32.AND P6, PT, R104, 0x7fffff04, PT ;  /* 0x7fffff046800780c */ /* 0x000fe20003fc6070 */
[----:B------:R-:W-:Y:S01]  /*5d30*/  IMAD R138, R202, 0xd, RZ ;  /* 0x0000000dca8a7824 */ /* 0x000fe200078e02ff */
[C---:B------:R-:W-:Y:S01]  /*5d40*/  IADD3 R104, R0.reuse, -0x2, RZ ;  /* 0xfffffffe00687810 */ /* 0x040fe20007ffe0ff */
[----:B------:R3:W-:Y:S01]  /*5d50*/  LDGSTS.E [R203+0x19000], [R100.64], !P4 ;  /* 0x1900000064cb7fae */ /* 0x0007e2000e121848 */
[----:B--2---:R-:W-:Y:S01]  /*5d60*/  IMAD.MOV.U32 R248, RZ, RZ, R140 ;  /* 0x000000fffff87224 */ /* 0x004fe200078e008c */
[----:B------:R-:W-:Y:S01]  /*5d70*/  IADD3 R140, R0, -0x26, RZ ;  /* 0xffffffda008c7810 */ /* 0x000fe20007ffe0ff */
[----:B-1----:R-:W-:Y:S01]  /*5d80*/  IMAD.MOV.U32 R18, RZ, RZ, R136 ;  /* 0x000000ffff127224 */ /* 0x002fe200078e0088 */
[----:B------:R3:W-:Y:S01]  /*5d90*/  LDGSTS.E [R203+0x19200], [R102.64], !P4 ;  /* 0x1920000066cb7fae */ /* 0x0007e2000e121848 */
[----:B------:R-:W-:Y:S01]  /*5da0*/  ISETP.GE.U32.AND P4, PT, R104, 0x7fffff7f, PT ;  /* 0x7fffff7f6800780c */ /* 0x000fe20003f86070 */
[----:B------:R-:W-:-:S02]  /*5db0*/  IMAD.WIDE R104, R106, 0x4, R4 ;  /* 0x000000046a687825 */ /* 0x000fc400078e0204 */
[----:B------:R-:W-:Y:S02]  /*5dc0*/  STL.64 [R1+0xd78], R30 ;  /* 0x000d781e01007387 */ /* 0x000fe40000100a00 */
[----:B------:R-:W-:Y:S02]  /*5dd0*/  IMAD.WIDE R106, R106, 0x4, R2 ;  /* 0x000000046a6a7825 */ /* 0x000fe400078e0202 */
[----:B------:R3:W-:Y:S02]  /*5de0*/  LDGSTS.E [R203+0x1a000], [R104.64], !P5 ;  /* 0x1a00000068cb7fae */ /* 0x0007e4000e921848 */
[----:B------:R-:W-:Y:S02]  /*5df0*/  IMAD.MOV.U32 R19, RZ, RZ, R137 ;  /* 0x000000ffff137224 */ /* 0x000fe400078e0089 */
[----:B------:R3:W-:Y:S01]  /*5e00*/  LDGSTS.E [R203+0x1a200], [R106.64], !P5 ;  /* 0x1a2000006acb7fae */ /* 0x0007e2000e921848 */
[----:B------:R-:W-:Y:S01]  /*5e10*/  ISETP.GE.U32.AND P5, PT, R112, 0x7fffff7b, PT ;  /* 0x7fffff7b7000780c */ /* 0x000fe20003fa6070 */
[----:B------:R-:W-:Y:S01]  /*5e20*/  IMAD.MOV.U32 R7, RZ, RZ, R139 ;  /* 0x000000ffff077224 */ /* 0x000fe200078e008b */
[----:B------:R-:W-:Y:S01]  /*5e30*/  IADD3 R112, R0, -0xa, RZ ;  /* 0xfffffff600707810 */ /* 0x000fe20007ffe0ff */
[----:B------:R3:W-:Y:S01]  /*5e40*/  LDGSTS.E [R203+0x1b000], [R108.64], !P3 ;  /* 0x1b0000006ccb7fae */ /* 0x0007e2000d921848 */
[----:B------:R-:W-:-:S03]  /*5e50*/  IMAD.WIDE R136, R138, 0x4, R4 ;  /* 0x000000048a887825 */ /* 0x000fc600078e0204 */
[----:B------:R3:W-:Y:S01]  /*5e60*/  LDGSTS.E [R203+0x1b200], [R110.64], !P3 ;  /* 0x1b2000006ecb7fae */ /* 0x0007e2000d921848 */
[----:B------:R-:W-:Y:S01]  /*5e70*/  ISETP.GE.U32.AND P3, PT, R112, 0x7fffff77, PT ;  /* 0x7fffff777000780c */ /* 0x000fe20003f66070 */
[C---:B------:R-:W-:Y:S02]  /*5e80*/  IMAD.WIDE R112, R114.reuse, 0x4, R4 ;  /* 0x0000000472707825 */ /* 0x040fe400078e0204 */
[----:B------:R-:W-:Y:S02]  /*5e90*/  STL.64 [R1+0xd80], R32 ;  /* 0x000d802001007387 */ /* 0x000fe40000100a00 */
[--C-:B------:R-:W-:Y:S02]  /*5ea0*/  IMAD.WIDE R114, R114, 0x4, R2.reuse ;  /* 0x0000000472727825 */ /* 0x100fe400078e0202 */
[----:B------:R3:W-:Y:S02]  /*5eb0*/  LDGSTS.E [R203+0x1c000], [R112.64], !P0 ;  /* 0x1c00000070cb7fae */ /* 0x0007e4000c121848 */
[----:B------:R-:W-:-:S02]  /*5ec0*/  IMAD.WIDE R138, R138, 0x4, R2 ;  /* 0x000000048a8a7825 */ /* 0x000fc400078e0202 */
[----:B------:R3:W-:Y:S01]  /*5ed0*/  LDGSTS.E [R203+0x1c200], [R114.64], !P0 ;  /* 0x1c20000072cb7fae */ /* 0x0007e2000c121848 */
[----:B------:R-:W-:Y:S01]  /*5ee0*/  ISETP.GE.U32.AND P0, PT, R120, 0x7fffff73, PT ;  /* 0x7fffff737800780c */ /* 0x000fe20003f06070 */
[----:B------:R-:W-:Y:S01]  /*5ef0*/  IMAD.MOV.U32 R16, RZ, RZ, R142 ;  /* 0x000000ffff107224 */ /* 0x000fe200078e008e */
[----:B------:R-:W-:Y:S01]  /*5f00*/  IADD3 R120, R0, -0x12, RZ ;  /* 0xffffffee00787810 */ /* 0x000fe20007ffe0ff */
[----:B------:R3:W-:Y:S01]  /*5f10*/  LDGSTS.E [R203+0x1d000], [R116.64], !P1 ;  /* 0x1d00000074cb7fae */ /* 0x0007e2000c921848 */
[----:B------:R-:W-:Y:S02]  /*5f20*/  IMAD R142, R202, 0x11, RZ ;  /* 0x00000011ca8e7824 */ /* 0x000fe400078e02ff */
[----:B------:R-:W-:Y:S01]  /*5f30*/  IMAD.MOV.U32 R249, RZ, RZ, R141 ;  /* 0x000000fffff97224 */ /* 0x000fe200078e008d */
[----:B------:R3:W-:Y:S01]  /*5f40*/  LDGSTS.E [R203+0x1d200], [R118.64], !P1 ;  /* 0x1d20000076cb7fae */ /* 0x0007e2000c921848 */
[----:B------:R-:W-:Y:S01]  /*5f50*/  ISETP.GE.U32.AND P1, PT, R120, 0x7fffff6f, PT ;  /* 0x7fffff6f7800780c */ /* 0x000fe20003f26070 */
[----:B------:R-:W-:-:S02]  /*5f60*/  IMAD.WIDE R120, R122, 0x4, R4 ;  /* 0x000000047a787825 */ /* 0x000fc400078e0204 */
[----:B------:R1:W-:Y:S02]  /*5f70*/  STL.64 [R1], R148 ;  /* 0x0000009401007387 */ /* 0x0003e40000100a00 */
[----:B------:R-:W-:Y:S02]  /*5f80*/  IMAD.WIDE R122, R122, 0x4, R2 ;  /* 0x000000047a7a7825 */ /* 0x000fe400078e0202 */
[----:B------:R3:W-:Y:S02]  /*5f90*/  LDGSTS.E [R203+0x1e000], [R120.64], !P2 ;  /* 0x1e00000078cb7fae */ /* 0x0007e4000d121848 */
[----:B-----5:R-:W-:Y:S02]  /*5fa0*/  IMAD.MOV.U32 R10, RZ, RZ, R146 ;  /* 0x000000ffff0a7224 */ /* 0x020fe400078e0092 */
[----:B------:R3:W-:Y:S01]  /*5fb0*/  LDGSTS.E [R203+0x1e200], [R122.64], !P2 ;  /* 0x1e2000007acb7fae */ /* 0x0007e2000d121848 */
[----:B------:R-:W-:Y:S01]  /*5fc0*/  ISETP.GE.U32.AND P2, PT, R129, 0x7fffff6b, PT ;  /* 0x7fffff6b8100780c */ /* 0x000fe20003f46070 */
[----:B------:R-:W-:-:S02]  /*5fd0*/  IMAD R146, R202, 0x15, RZ ;  /* 0x00000015ca927824 */ /* 0x000fc400078e02ff */
[----:B------:R3:W-:Y:S01]  /*5fe0*/  LDGSTS.E [R203+0x1f000], [R124.64], !P6 ;  /* 0x1f0000007ccb7fae */ /* 0x0007e2000f121848 */
[----:B------:R-:W-:Y:S02]  /*5ff0*/  IMAD.MOV.U32 R12, RZ, RZ, R144 ;  /* 0x000000ffff0c7224 */ /* 0x000fe400078e0090 */
[----:B------:R-:W-:Y:S01]  /*6000*/  IMAD.MOV.U32 R13, RZ, RZ, R145 ;  /* 0x000000ffff0d7224 */ /* 0x000fe200078e0091 */
[----:B------:R3:W-:Y:S01]  /*6010*/  LDGSTS.E [R203+0x1f200], [R126.64], !P6 ;  /* 0x1f2000007ecb7fae */ /* 0x0007e2000f121848 */
[----:B------:R-:W-:Y:S01]  /*6020*/  ISETP.GE.U32.AND P6, PT, R128, 0x7fffff67, PT ;  /* 0x7fffff678000780c */ /* 0x000fe20003fc6070 */
[C---:B------:R-:W-:Y:S02]  /*6030*/  IMAD.WIDE R128, R130.reuse, 0x4, R4 ;  /* 0x0000000482807825 */ /* 0x040fe400078e0204 */
[----:B------:R1:W-:Y:S02]  /*6040*/  LDGSTS.E [R9+0x400], [R148.64], !P4 ;  /* 0x0040000094097fae */ /* 0x0003e4000e121848 */
[----:B------:R-:W-:-:S02]  /*6050*/  IMAD.WIDE R130, R130, 0x4, R2 ;  /* 0x0000000482827825 */ /* 0x000fc400078e0202 */
        /* <DEDUP_REMOVED lines=8> */
[----:B------:R-:W-:Y:S01]  /*60e0*/  IMAD.WIDE R132, R134, 0x4, R4 ;  /* 0x0000000486847825 */ /* 0x000fe200078e0204 */
[----:B-1----:R-:W-:-:S03]  /*60f0*/  IADD3 R148, R0, -0x2e, RZ ;  /* 0xffffffd200947810 */ /* 0x002fc60007ffe0ff */
[--C-:B------:R-:W-:Y:S01]  /*6100*/  IMAD.WIDE R134, R134, 0x4, R2.reuse ;  /* 0x0000000486867825 */ /* 0x100fe200078e0202 */
[----:B------:R2:W-:Y:S03]  /*6110*/  LDGSTS.E [R9+0x2400], [R132.64], !P3 ;  /* 0x0240000084097fae */ /* 0x0005e6000d921848 */
[----:B------:R-:W-:Y:S01]  /*6120*/  IMAD.WIDE R146, R146, 0x4, R2 ;  /* 0x0000000492927825 */ /* 0x000fe200078e0202 */
[----:B------:R2:W-:Y:S01]  /*6130*/  LDGSTS.E [R9+0x2600], [R134.64], !P3 ;  /* 0x0260000086097fae */ /* 0x0005e2000d921848 */
[----:B------:R-:W-:Y:S02]  /*6140*/  ISETP.GE.U32.AND P3, PT, R140, 0x7fffff5b, PT ;  /* 0x7fffff5b8c00780c */ /* 0x000fe40003f66070 */
[----:B------:R-:W-:Y:S01]  /*6150*/  IADD3 R140, R0, -0x2a, RZ ;  /* 0xffffffd6008c7810 */ /* 0x000fe20007ffe0ff */
[----:B------:R2:W-:Y:S01]  /*6160*/  LDGSTS.E [R9+0x3400], [R136.64], !P0 ;  /* 0x0340000088097fae */ /* 0x0005e2000c121848 */
[----:B------:R-:W-:-:S03]  /*6170*/  IMAD.WIDE R152, R154, 0x4, R4 ;  /* 0x000000049a987825 */ /* 0x000fc600078e0204 */
[----:B------:R2:W-:Y:S01]  /*6180*/  LDGSTS.E [R9+0x3600], [R138.64], !P0 ;  /* 0x036000008a097fae */ /* 0x0005e2000c121848 */
[----:B------:R-:W-:Y:S01]  /*6190*/  ISETP.GE.U32.AND P0, PT, R140, 0x7fffff57, PT ;  /* 0x7fffff578c00780c */ /* 0x000fe20003f06070 */
[----:B------:R-:W-:-:S04]  /*61a0*/  IMAD.WIDE R140, R142, 0x4, R4 ;  /* 0x000000048e8c7825 */ /* 0x000fc800078e0204 */
        /* <DEDUP_REMOVED lines=128> */
[----:B------:R-:W-:-:S02]  /*69b0*/  IMAD R8, R202, 0x7d, RZ ;  /* 0x0000007dca087824 */ /* 0x000fc400078e02ff */
[----:B------:R-:W-:Y:S01]  /*69c0*/  IMAD.WIDE R24, R252, 0x4, R2 ;  /* 0x00000004fc187825 */ /* 0x000fe200078e0202 */
[----:B------:R2:W-:Y:S01]  /*69d0*/  LDGSTS.E [R9+0x1b600], [R236.64], !P6 ;  /* 0x1b600000ec097fae */ /* 0x0005e2000f121848 */
[----:B------:R-:W-:Y:S02]  /*69e0*/  ISETP.GE.U32.AND P6, PT, R238, 0x7fffff76, PT ;  /* 0x7fffff76ee00780c */ /* 0x000fe40003fc6070 */
[C---:B------:R-:W-:Y:S01]  /*69f0*/  IMAD.WIDE R238, R240.reuse, 0x4, R4 ;  /* 0x00000004f0ee7825 */ /* 0x040fe200078e0204 */
[----:B------:R1:W-:Y:S03]  /*6a00*/  STL.64 [R1+0x10], R24 ;  /* 0x0000101801007387 */ /* 0x0003e60000100a00 */
[----:B------:R-:W-:Y:S01]  /*6a10*/  IMAD.WIDE R240, R240, 0x4, R2 ;  /* 0x00000004f0f07825 */ /* 0x000fe200078e0202 */
[----:B------:R2:W-:Y:S03]  /*6a20*/  LDGSTS.E [R9+0x1c400], [R238.64], !P4 ;  /* 0x1c400000ee097fae */ /* 0x0005e6000e121848 */
[----:B----4-:R-:W-:Y:S01]  /*6a30*/  IMAD.WIDE R22, R8, 0x4, R4 ;  /* 0x0000000408167825 */ /* 0x010fe200078e0204 */
[----:B------:R2:W-:Y:S01]  /*6a40*/  LDGSTS.E [R9+0x1c600], [R240.64], !P4 ;  /* 0x1c600000f0097fae */ /* 0x0005e2000e121848 */
[----:B------:R-:W-:-:S02]  /*6a50*/  ISETP.GE.U32.AND P4, PT, R246, 0x7fffff72, PT ;  /* 0x7fffff72f600780c */ /* 0x000fc40003f86070 */
[----:B------:R-:W-:Y:S01]  /*6a60*/  IADD3 R246, R0, -0x13, RZ ;  /* 0xffffffed00f67810 */ /* 0x000fe20007ffe0ff */
[----:B------:R2:W-:Y:S01]  /*6a70*/  LDGSTS.E [R9+0x1d400], [R242.64], !P5 ;  /* 0x1d400000f2097fae */ /* 0x0005e2000e921848 */
[----:B------:R-:W-:Y:S01]  /*6a80*/  IMAD.WIDE R20, R8, 0x4, R2 ;  /* 0x0000000408147825 */ /* 0x000fe200078e0202 */
[----:B------:R-:W-:Y:S02]  /*6a90*/  IADD3 R8, R0, -0x1b, RZ ;  /* 0xffffffe500087810 */ /* 0x000fe40007ffe0ff */
[----:B------:R2:W-:Y:S01]  /*6aa0*/  LDGSTS.E [R9+0x1d600], [R244.64], !P5 ;  /* 0x1d600000f4097fae */ /* 0x0005e2000e921848 */
[----:B------:R-:W-:Y:S01]  /*6ab0*/  ISETP.GE.U32.AND P5, PT, R246, 0x7fffff6e, PT ;  /* 0x7fffff6ef600780c */ /* 0x000fe20003fa6070 */
[----:B------:R-:W-:Y:S01]  /*6ac0*/  IMAD.WIDE R246, R252, 0x4, R4 ;  /* 0x00000004fcf67825 */ /* 0x000fe200078e0204 */
[----:B------:R-:W-:Y:S01]  /*6ad0*/  IADD3 R252, R0, -0x17, RZ ;  /* 0xffffffe900fc7810 */ /* 0x000fe20007ffe0ff */
[----:B------:R4:W-:Y:S04]  /*6ae0*/  STL.64 [R1+0x20], R22 ;  /* 0x0000201601007387 */ /* 0x0009e80000100a00 */
[----:B------:R2:W-:Y:S04]  /*6af0*/  LDGSTS.E [R9+0x1e400], [R246.64], !P3 ;  /* 0x1e400000f6097fae */ /* 0x0005e8000d921848 */
[----:B------:R1:W-:Y:S01]  /*6b00*/  LDGSTS.E [R9+0x1e600], [R24.64], !P3 ;  /* 0x1e60000018097fae */ /* 0x0003e2000d921848 */
[----:B------:R-:W-:Y:S01]  /*6b10*/  ISETP.GE.U32.AND P3, PT, R252, 0x7fffff6a, PT ;  /* 0x7fffff6afc00780c */ /* 0x000fe20003f66070 */
[----:B------:R-:W-:-:S02]  /*6b20*/  IMAD.SHL.U32 R252, R202, 0x2, RZ ;  /* 0x00000002cafc7824 */ /* 0x000fc400078e00ff */
[----:B------:R4:W-:Y:S02]  /*6b30*/  LDGSTS.E [R9+0x1f400], [R22.64], !P0 ;  /* 0x1f40000016097fae */ /* 0x0009e4000c121848 */
[C---:B------:R-:W-:Y:S02]  /*6b40*/  IMAD.WIDE R28, R252.reuse, 0x4, R4 ;  /* 0x00000004fc1c7825 */ /* 0x040fe400078e0204 */
[----:B------:R5:W-:Y:S02]  /*6b50*/  STL.64 [R1+0x30], R20 ;  /* 0x0000301401007387 */ /* 0x000be40000100a00 */
[----:B------:R-:W-:Y:S01]  /*6b60*/  IMAD.WIDE R26, R252, 0x4, R2 ;  /* 0x00000004fc1a7825 */ /* 0x000fe200078e0202 */
[----:B------:R-:W-:Y:S01]  /*6b70*/  IADD3 R252, R0, -0x1f, RZ ;  /* 0xffffffe100fc7810 */ /* 0x000fe20007ffe0ff */
[----:B------:R5:W-:Y:S01]  /*6b80*/  LDGSTS.E [R9+0x1f600], [R20.64], !P0 ;  /* 0x1f60000014097fae */ /* 0x000be2000c121848 */
[----:B------:R-:W-:Y:S01]  /*6b90*/  ISETP.GE.U32.AND P0, PT, R8, 0x7fffff66, PT ;  /* 0x7fffff660800780c */ /* 0x000fe20003f06070 */
[----:B------:R-:W-:-:S02]  /*6ba0*/  IMAD R8, R202, 0x6, RZ ;  /* 0x00000006ca087824 */ /* 0x000fc400078e02ff */
[----:B------:R2:W-:Y:S02]  /*6bb0*/  STL.64 [R1+0x38], R28 ;  /* 0x0000381c01007387 */ /* 0x0005e40000100a00 */
[C---:B-1----:R-:W-:Y:S02]  /*6bc0*/  IMAD.WIDE R24, R8.reuse, 0x4, R4 ;  /* 0x0000000408187825 */ /* 0x042fe400078e0204 */
[----:B------:R1:W-:Y:S02]  /*6bd0*/  STL.64 [R1+0x40], R26 ;  /* 0x0000401a01007387 */ /* 0x0003e40000100a00 */
[----:B----4-:R-:W-:Y:S01]  /*6be0*/  IMAD.WIDE R22, R8, 0x4, R2 ;  /* 0x0000000408167825 */ /* 0x010fe200078e0202 */
[----:B------:R-:W-:Y:S01]  /*6bf0*/  IADD3 R8, R0, -0x23, RZ ;  /* 0xffffffdd00087810 */ /* 0x000fe20007ffe0ff */
[----:B------:R4:W-:Y:S01]  /*6c00*/  STL.64 [R1+0x48], R24 ;  /* 0x0000481801007387 */ /* 0x0009e20000100a00 */
[----:B-----5:R-:W-:Y:S01]  /*6c10*/  MOV R21, R19 ;  /* 0x0000001300157202 */ /* 0x020fe20000000f00 */
[----:B------:R-:W-:-:S02]  /*6c20*/  IMAD.MOV.U32 R20, RZ, RZ, R18 ;  /* 0x000000ffff147224 */ /* 0x000fc400078e0012 */
[----:B------:R-:W-:Y:S01]  /*6c30*/  IMAD.MOV.U32 R18, RZ, RZ, R16 ;  /* 0x000000ffff127224 */ /* 0x000fe200078e0010 */
[----:B------:R5:W-:Y:S01]  /*6c40*/  STL.64 [R1+0x58], R22 ;  /* 0x0000581601007387 */ /* 0x000be20000100a00 */
[----:B------:R-:W-:Y:S02]  /*6c50*/  IMAD.MOV.U32 R16, RZ, RZ, R12 ;  /* 0x000000ffff107224 */ /* 0x000fe400078e000c */
[----:B------:R-:W-:Y:S01]  /*6c60*/  IMAD.MOV.U32 R12, RZ, RZ, R10 ;  /* 0x000000ffff0c7224 */ /* 0x000fe200078e000a */
[----:B------:R-:W-:Y:S01]  /*6c70*/  LOP3.LUT R10, R203, 0x40, RZ, 0x3c, !PT ;  /* 0x00000040cb0a7812 */ /* 0x000fe200078e3cff */
[----:B------:R-:W-:Y:S02]  /*6c80*/  IMAD.MOV.U32 R19, RZ, RZ, R17 ;  /* 0x000000ffff137224 */ /* 0x000fe400078e0011 */
[----:B------:R-:W-:Y:S02]  /*6c90*/  IMAD.MOV.U32 R17, RZ, RZ, R13 ;  /* 0x000000ffff117224 */ /* 0x000fe400078e000d */
[----:B------:R2:W-:Y:S01]  /*6ca0*/  LDGSTS.E [R10+0x800], [R28.64], !P1 ;  /* 0x008000001c0a7fae */ /* 0x0005e2000c921848 */
[----:B------:R-:W-:-:S02]  /*6cb0*/  IMAD.MOV.U32 R13, RZ, RZ, R11 ;  /* 0x000000ffff0d7224 */ /* 0x000fc400078e000b */
[----:B------:R-:W-:Y:S01]  /*6cc0*/  IMAD R11, R202, 0x6b, RZ ;  /* 0x0000006bca0b7824 */ /* 0x000fe200078e02ff */
[----:B------:R1:W-:Y:S01]  /*6cd0*/  LDGSTS.E [R10+0xa00], [R26.64], !P1 ;  /* 0x00a000001a0a7fae */ /* 0x0003e2000c921848 */
[----:B------:R-:W-:Y:S01]  /*6ce0*/  ISETP.GE.U32.AND P1, PT, R252, 0x7fffff62, PT ;  /* 0x7fffff62fc00780c */ /* 0x000fe20003f26070 */
[----:B------:R-:W-:Y:S02]  /*6cf0*/  IMAD R252, R202, 0xa, RZ ;  /* 0x0000000acafc7824 */ /* 0x000fe400078e02ff */
[----:B------:R4:W-:Y:S04]  /*6d00*/  LDGSTS.E [R10+0x1800], [R24.64], !P2 ;  /* 0x01800000180a7fae */ /* 0x0009e8000d121848 */
[----:B------:R5:W-:Y:S01]  /*6d10*/  LDGSTS.E [R10+0x1a00], [R22.64], !P2 ;  /* 0x01a00000160a7fae */ /* 0x000be2000d121848 */
[----:B------:R-:W-:Y:S01]  /*6d20*/  ISETP.GE.U32.AND P2, PT, R8, 0x7fffff5e, PT ;  /* 0x7fffff5e0800780c */ /* 0x000fe20003f46070 */
[----:B------:R-:W-:-:S02]  /*6d30*/  IMAD R8, R202, 0xe, RZ ;  /* 0x0000000eca087824 */ /* 0x000fc400078e02ff */
[----:B--2---:R-:W-:-:S04]  /*6d40*/  IMAD.WIDE R28, R252, 0x4, R4 ;  /* 0x00000004fc1c7825 */ /* 0x004fc800078e0204 */
[----:B-1----:R-:W-:Y:S01]  /*6d50*/  IMAD.WIDE R26, R252, 0x4, R2 ;  /* 0x00000004fc1a7825 */ /* 0x002fe200078e0202 */
[----:B------:R-:W-:Y:S01]  /*6d60*/  IADD3 R252, R0, -0x27, RZ ;  /* 0xffffffd900fc7810 */ /* 0x000fe20007ffe0ff */
[----:B------:R1:W-:Y:S02]  /*6d70*/  LDGSTS.E [R10+0x2800], [R28.64], !P6 ;  /* 0x028000001c0a7fae */ /* 0x0003e4000f121848 */
[----:B----4-:R-:W-:Y:S02]  /*6d80*/  IMAD.WIDE R24, R8, 0x4, R4 ;  /* 0x0000000408187825 */ /* 0x010fe400078e0204 */
[----:B------:R2:W-:Y:S01]  /*6d90*/  LDGSTS.E [R10+0x2a00], [R26.64], !P6 ;  /* 0x02a000001a0a7fae */ /* 0x0005e2000f121848 */
[----:B------:R-:W-:Y:S01]  /*6da0*/  ISETP.GE.U32.AND P6, PT, R252, 0x7fffff5a, PT ;  /* 0x7fffff5afc00780c */ /* 0x000fe20003fc6070 */
[----:B-----5:R-:W-:Y:S01]  /*6db0*/  IMAD.WIDE R22, R8, 0x4, R2 ;  /* 0x0000000408167825 */ /* 0x020fe200078e0202 */
[----:B------:R-:W-:Y:S01]  /*6dc0*/  IADD3 R8, R0, -0x2b, RZ ;  /* 0xffffffd500087810 */ /* 0x000fe20007ffe0ff */
[----:B------:R4:W-:Y:S02]  /*6dd0*/  LDGSTS.E [R10+0x3800], [R24.64], !P4 ;  /* 0x03800000180a7fae */ /* 0x0009e4000e121848 */
[----:B------:R-:W-:-:S02]  /*6de0*/  IMAD R252, R202, 0x12, RZ ;  /* 0x00000012cafc7824 */ /* 0x000fc400078e02ff */
[----:B------:R5:W-:Y:S01]  /*6df0*/  LDGSTS.E [R10+0x3a00], [R22.64], !P4 ;  /* 0x03a00000160a7fae */ /* 0x000be2000e121848 */
[----:B------:R-:W-:Y:S01]  /*6e00*/  ISETP.GE.U32.AND P4, PT, R8, 0x7fffff56, PT ;  /* 0x7fffff560800780c */ /* 0x000fe20003f86070 */
[----:B------:R-:W-:Y:S02]  /*6e10*/  IMAD R8, R202, 0x16, RZ ;  /* 0x00000016ca087824 */ /* 0x000fe400078e02ff */
[----:B------:R1:W-:Y:S04]  /*6e20*/  STL.64 [R1+0x60], R28 ;  /* 0x0000601c01007387 */ /* 0x0003e80000100a00 */
[----:B------:R2:W-:Y:S04]  /*6e30*/  STL.64 [R1+0x68], R26 ;  /* 0x0000681a01007387 */ /* 0x0005e80000100a00 */
[----:B------:R4:W-:Y:S01]  /*6e40*/  STL.64 [R1+0x70], R24 ;  /* 0x0000701801007387 */ /* 0x0009e20000100a00 */
[----:B-1----:R-:W-:-:S03]  /*6e50*/  IMAD.WIDE R28, R252, 0x4, R4 ;  /* 0x00000004fc1c7825 */ /* 0x002fc600078e0204 */
[----:B------:R5:W-:Y:S01]  /*6e60*/  STL.64 [R1+0x78], R22 ;  /* 0x0000781601007387 */ /* 0x000be20000100a00 */
[----:B--2---:R-:W-:Y:S01]  /*6e70*/  IMAD.WIDE R26, R252, 0x4, R2 ;  /* 0x00000004fc1a7825 */ /* 0x004fe200078e0202 */
[----:B------:R-:W-:Y:S02]  /*6e80*/  IADD3 R252, R0, -0x2f, RZ ;  /* 0xffffffd100fc7810 */ /* 0x000fe40007ffe0ff */
[----:B------:R1:W-:Y:S01]  /*6e90*/  LDGSTS.E [R10+0x4800], [R28.64], !P5 ;  /* 0x048000001c0a7fae */ /* 0x0003e2000e921848 */
[----:B----4-:R-:W-:-:S03]  /*6ea0*/  IMAD.WIDE R24, R8, 0x4, R4 ;  /* 0x0000000408187825 */ /* 0x010fc600078e0204 */
[----:B------:R2:W-:Y:S01]  /*6eb0*/  LDGSTS.E [R10+0x4a00], [R26.64], !P5 ;  /* 0x04a000001a0a7fae */ /* 0x0005e2000e921848 */
[----:B------:R-:W-:Y:S01]  /*6ec0*/  ISETP.GE.U32.AND P5, PT, R252, 0x7fffff52, PT ;  /* 0x7fffff52fc00780c */ /* 0x000fe20003fa6070 */
[----:B------:R-:W-:Y:S02]  /*6ed0*/  IMAD R252, R202, 0x1a, RZ ;  /* 0x0000001acafc7824 */ /* 0x000fe400078e02ff */
[----:B-----5:R-:W-:Y:S01]  /*6ee0*/  IMAD.WIDE R22, R8, 0x4, R2 ;  /* 0x0000000408167825 */ /* 0x020fe200078e0202 */
[----:B------:R-:W-:Y:S01]  /*6ef0*/  IADD3 R8, R0, -0x33, RZ ;  /* 0xffffffcd00087810 */ /* 0x000fe20007ffe0ff */
[----:B------:R4:W-:Y:S04]  /*6f00*/  LDGSTS.E [R10+0x5800], [R24.64], !P3 ;  /* 0x05800000180a7fae */ /* 0x0009e8000d921848 */
[----:B------:R5:W-:Y:S01]  /*6f10*/  LDGSTS.E [R10+0x5a00], [R22.64], !P3 ;  /* 0x05a00000160a7fae */ /* 0x000be2000d921848 */
[----:B------:R-:W-:Y:S01]  /*6f20*/  ISETP.GE.U32.AND P3, PT, R8, 0x7fffff4e, PT ;  /* 0x7fffff4e0800780c */ /* 0x000fe20003f66070 */
[----:B------:R-:W-:-:S02]  /*6f30*/  IMAD R8, R202, 0x1e, RZ ;  /* 0x0000001eca087824 */ /* 0x000fc400078e02ff */
        /* <DEDUP_REMOVED lines=230> */
[----:B------:R4:W-:Y:S02]  /*7da0*/  LDGSTS.E [R10+0x1f800], [R24.64], !P4 ;  /* 0x1f800000180a7fae */ /* 0x0009e4000e121848 */
[----:B------:R-:W-:Y:S02]  /*7db0*/  IMAD.WIDE R30, R252, 0x4, R4 ;  /* 0x00000004fc1e7825 */ /* 0x000fe400078e0204 */
[----:B------:R1:W-:Y:S04]  /*7dc0*/  STL.64 [R1+0x320], R28 ;  /* 0x0003201c01007387 */ /* 0x0003e80000100a00 */
[----:B------:R5:W-:Y:S01]  /*7dd0*/  LDGSTS.E [R10+0x1fa00], [R22.64], !P4 ;  /* 0x1fa00000160a7fae */ /* 0x000be2000e121848 */
[----:B------:R-:W-:Y:S01]  /*7de0*/  ISETP.GE.U32.AND P4, PT, R8, 0x7fffff65, PT ;  /* 0x7fffff650800780c */ /* 0x000fe20003f86070 */
[----:B------:R-:W-:-:S02]  /*7df0*/  IMAD R8, R202, 0x7, RZ ;  /* 0x00000007ca087824 */ /* 0x000fc400078e02ff */
[----:B------:R2:W-:Y:S04]  /*7e00*/  STL.64 [R1+0x338], R26 ;  /* 0x0003381a01007387 */ /* 0x0005e80000100a00 */
[----:B------:R4:W-:Y:S01]  /*7e10*/  STL.64 [R1+0x350], R24 ;  /* 0x0003501801007387 */ /* 0x0009e20000100a00 */
[----:B-1----:R-:W-:Y:S01]  /*7e20*/  IMAD.WIDE R28, R252, 0x4, R2 ;  /* 0x00000004fc1c7825 */ /* 0x002fe200078e0202 */
[----:B------:R-:W-:Y:S02]  /*7e30*/  IADD3 R252, R0, -0x20, RZ ;  /* 0xffffffe000fc7810 */ /* 0x000fe40007ffe0ff */
[----:B------:R5:W-:Y:S01]  /*7e40*/  STL.64 [R1+0x378], R22 ;  /* 0x0003781601007387 */ /* 0x000be20000100a00 */
[----:B--2---:R-:W-:-:S03]  /*7e50*/  IMAD.WIDE R26, R8, 0x4, R4 ;  /* 0x00000004081a7825 */ /* 0x004fc600078e0204 */
[----:B------:R1:W-:Y:S01]  /*7e60*/  STL.64 [R1+0x390], R30 ;  /* 0x0003901e01007387 */ /* 0x0003e20000100a00 */
[----:B----4-:R-:W-:Y:S01]  /*7e70*/  IMAD.WIDE R24, R8, 0x4, R2 ;  /* 0x0000000408187825 */ /* 0x010fe200078e0202 */
[----:B------:R-:W-:Y:S02]  /*7e80*/  IADD3 R8, R0, -0x24, RZ ;  /* 0xffffffdc00087810 */ /* 0x000fe40007ffe0ff */
[----:B------:R2:W-:Y:S01]  /*7e90*/  STL.64 [R1+0x3a8], R28 ;  /* 0x0003a81c01007387 */ /* 0x0005e20000100a00 */
[----:B-----5:R-:W-:-:S03]  /*7ea0*/  LOP3.LUT R22, R203, 0x60, RZ, 0x3c, !PT ;  /* 0x00000060cb167812 */ /* 0x020fc600078e3cff */
[----:B------:R4:W-:Y:S04]  /*7eb0*/  STL.64 [R1+0x3c0], R26 ;  /* 0x0003c01a01007387 */ /* 0x0009e80000100a00 */
[----:B------:R1:W-:Y:S04]  /*7ec0*/  LDGSTS.E [R22+0xc00], [R30.64], !P5 ;  /* 0x00c000001e167fae */ /* 0x0003e8000e921848 */
[----:B------:R2:W-:Y:S01]  /*7ed0*/  LDGSTS.E [R22+0xe00], [R28.64], !P5 ;  /* 0x00e000001c167fae */ /* 0x0005e2000e921848 */
[----:B------:R-:W-:Y:S01]  /*7ee0*/  ISETP.GE.U32.AND P5, PT, R252, 0x7fffff61, PT ;  /* 0x7fffff61fc00780c */ /* 0x000fe20003fa6070 */
[----:B------:R-:W-:-:S02]  /*7ef0*/  IMAD R252, R202, 0xb, RZ ;  /* 0x0000000bcafc7824 */ /* 0x000fc400078e02ff */
[----:B------:R4:W-:Y:S04]  /*7f00*/  LDGSTS.E [R22+0x1c00], [R26.64], !P3 ;  /* 0x01c000001a167fae */ /* 0x0009e8000d921848 */
[----:B------:R5:W-:Y:S01]  /*7f10*/  LDGSTS.E [R22+0x1e00], [R24.64], !P3 ;  /* 0x01e0000018167fae */ /* 0x000be2000d921848 */
[----:B------:R-:W-:Y:S01]  /*7f20*/  ISETP.GE.U32.AND P3, PT, R8, 0x7fffff5d, PT ;  /* 0x7fffff5d0800780c */ /* 0x000fe20003f66070 */
[----:B------:R-:W-:Y:S02]  /*7f30*/  IMAD R8, R202, 0xf, RZ ;  /* 0x0000000fca087824 */ /* 0x000fe400078e02ff */
[C---:B-1----:R-:W-:Y:S01]  /*7f40*/  IMAD.WIDE R30, R252.reuse, 0x4, R4 ;  /* 0x00000004fc1e7825 */ /* 0x042fe200078e0204 */
[----:B------:R5:W-:Y:S03]  /*7f50*/  STL.64 [R1+0x3e8], R24 ;  /* 0x0003e81801007387 */ /* 0x000be60000100a00 */
[----:B--2---:R-:W-:Y:S01]  /*7f60*/  IMAD.WIDE R28, R252, 0x4, R2 ;  /* 0x00000004fc1c7825 */ /* 0x004fe200078e0202 */
[----:B------:R-:W-:Y:S01]  /*7f70*/  IADD3 R252, R0, -0x28, RZ ;  /* 0xffffffd800fc7810 */ /* 0x000fe20007ffe0ff */
[----:B------:R1:W-:Y:S02]  /*7f80*/  LDGSTS.E [R22+0x2c00], [R30.64], !P0 ;  /* 0x02c000001e167fae */ /* 0x0003e4000c121848 */
[----:B----4-:R-:W-:-:S02]  /*7f90*/  IMAD.WIDE R26, R8, 0x4, R4 ;  /* 0x00000004081a7825 */ /* 0x010fc400078e0204 */
        /* <DEDUP_REMOVED lines=176> */
[----:B--2---:R-:W-:-:S03]  /*8aa0*/  IMAD.WIDE R28, R252, 0x4, R2 ;  /* 0x00000004fc1c7825 */ /* 0x004fc600078e0202 */
[----:B------:R1:W-:Y:S01]  /*8ab0*/  LDGSTS.E [R22+0x16c00], [R30.64], !P3 ;  /* 0x16c000001e167fae */ /* 0x0003e2000d921848 */
[----:B------:R-:W-:Y:S01]  /*8ac0*/  IADD3 R252, R0, -0x78, RZ ;  /* 0xffffff8800fc7810 */ /* 0x000fe20007ffe0ff */
[----:B----4-:R-:W-:Y:S02]  /*8ad0*/  IMAD.WIDE R26, R8, 0x4, R4 ;  /* 0x00000004081a7825 */ /* 0x010fe400078e0204 */
[----:B------:R2:W-:Y:S01]  /*8ae0*/  LDGSTS.E [R22+0x16e00], [R28.64], !P3 ;  /* 0x16e000001c167fae */ /* 0x0005e2000d921848 */
[----:B------:R-:W-:Y:S01]  /*8af0*/  ISETP.GE.U32.AND P3, PT, R252, 0x7fffff09, PT ;  /* 0x7fffff09fc00780c */ /* 0x000fe20003f66070 */
[----:B------:R-:W-:Y:S02]  /*8b00*/  IMAD R252, R202, 0x63, RZ ;  /* 0x00000063cafc7824 */ /* 0x000fe400078e02ff */
[----:B------:R4:W-:Y:S01]  /*8b10*/  LDGSTS.E [R22+0x17c00], [R26.64], !P0 ;  /* 0x17c000001a167fae */ /* 0x0009e2000c121848 */
[----:B-----5:R-:W-:Y:S01]  /*8b20*/  IMAD.WIDE R24, R8, 0x4, R2 ;  /* 0x0000000408187825 */ /* 0x020fe200078e0202 */
[----:B------:R-:W-:-:S02]  /*8b30*/  IADD3 R8, R0, -0x7c, RZ ;  /* 0xffffff8400087810 */ /* 0x000fc40007ffe0ff */
[----:B------:R1:W-:Y:S04]  /*8b40*/  STL.64 [R1+0x6d0], R30 ;  /* 0x0006d01e01007387 */ /* 0x0003e80000100a00 */
[----:B------:R5:W-:Y:S01]  /*8b50*/  LDGSTS.E [R22+0x17e00], [R24.64], !P0 ;  /* 0x17e0000018167fae */ /* 0x000be2000c121848 */
[----:B------:R-:W-:Y:S01]  /*8b60*/  ISETP.GE.U32.AND P0, PT, R8, 0x7fffff05, PT ;  /* 0x7fffff050800780c */ /* 0x000fe20003f06070 */
[----:B------:R-:W-:Y:S02]  /*8b70*/  IMAD R8, R202, 0x67, RZ ;  /* 0x00000067ca087824 */ /* 0x000fe400078e02ff */
[----:B------:R2:W-:Y:S02]  /*8b80*/  STL.64 [R1+0x6e0], R28 ;  /* 0x0006e01c01007387 */ /* 0x0005e40000100a00 */
[----:B-1----:R-:W-:-:S02]  /*8b90*/  IMAD.WIDE R30, R8, 0x4, R4 ;  /* 0x00000004081e7825 */ /* 0x002fc400078e0204 */
[----:B------:R4:W-:Y:S04]  /*8ba0*/  STL.64 [R1+0x6f0], R26 ;  /* 0x0006f01a01007387 */ /* 0x0009e80000100a00 */
[----:B------:R5:W-:Y:S01]  /*8bb0*/  STL.64 [R1+0x700], R24 ;  /* 0x0007001801007387 */ /* 0x000be20000100a00 */
[----:B--2---:R-:W-:-:S03]  /*8bc0*/  IMAD.WIDE R28, R8, 0x4, R2 ;  /* 0x00000004081c7825 */ /* 0x004fc600078e0202 */
[----:B------:R-:W1:Y:S01]  /*8bd0*/  S2R R8, SR_TID.X ;  /* 0x0000000000087919 */ /* 0x000e620000002100 */
[----:B----4-:R-:W-:-:S04]  /*8be0*/  IMAD.WIDE R26, R252, 0x4, R4 ;  /* 0x00000004fc1a7825 */ /* 0x010fc800078e0204 */
[----:B-----5:R-:W-:Y:S01]  /*8bf0*/  IMAD.WIDE R24, R252, 0x4, R2 ;  /* 0x00000004fc187825 */ /* 0x020fe200078e0202 */
[----:B------:R2:W-:Y:S01]  /*8c00*/  STL.64 [R1+0x710], R26 ;  /* 0x0007101a01007387 */ /* 0x0005e20000100a00 */
[----:B------:R-:W-:-:S03]  /*8c10*/  IADD3 R252, R0, -0x80, RZ ;  /* 0xffffff8000fc7810 */ /* 0x000fc60007ffe0ff */
[----:B------:R2:W-:Y:S04]  /*8c20*/  LDGSTS.E [R22+0x18c00], [R26.64], !P1 ;  /* 0x18c000001a167fae */ /* 0x0005e8000c921848 */
[----:B------:R4:W-:Y:S04]  /*8c30*/  STL.64 [R1+0x720], R24 ;  /* 0x0007201801007387 */ /* 0x0009e80000100a00 */
[----:B------:R4:W-:Y:S01]  /*8c40*/  LDGSTS.E [R22+0x18e00], [R24.64], !P1 ;  /* 0x18e0000018167fae */ /* 0x0009e2000c921848 */
[----:B------:R-:W-:Y:S01]  /*8c50*/  ISETP.GE.U32.AND P1, PT, R252, 0x7fffff01, PT ;  /* 0x7fffff01fc00780c */ /* 0x000fe20003f26070 */
[----:B--2---:R-:W-:-:S02]  /*8c60*/  IMAD.WIDE R26, R11, 0x4, R4 ;  /* 0x000000040b1a7825 */ /* 0x004fc400078e0204 */
[----:B------:R2:W-:Y:S04]  /*8c70*/  LDGSTS.E [R22+0x19c00], [R30.64], !P2 ;  /* 0x19c000001e167fae */ /* 0x0005e8000d121848 */
[----:B------:R5:W-:Y:S01]  /*8c80*/  LDGSTS.E [R22+0x19e00], [R28.64], !P2 ;  /* 0x19e000001c167fae */ /* 0x000be2000d121848 */
[----:B----4-:R-:W-:Y:S01]  /*8c90*/  IMAD.WIDE R24, R11, 0x4, R2 ;  /* 0x000000040b187825 */ /* 0x010fe200078e0202 */
[----:B-1----:R-:W-:Y:S02]  /*8ca0*/  LOP3.LUT R11, R8, 0x7f, RZ, 0xc0, !PT ;  /* 0x0000007f080b7812 */ /* 0x002fe400078ec0ff */
[----:B------:R1:W-:Y:S01]  /*8cb0*/  LDGSTS.E [R22+0x1ac00], [R26.64], !P6 ;  /* 0x1ac000001a167fae */ /* 0x0003e2000f121848 */
[----:B------:R-:W-:Y:S01]  /*8cc0*/  IMAD.MOV.U32 R8, RZ, RZ, 0x7f ;  /* 0x0000007fff087424 */ /* 0x000fe200078e00ff */
[----:B------:R-:W-:-:S02]  /*8cd0*/  ISETP.GE.AND P2, PT, R11, R252, PT ;  /* 0x000000fc0b00720c */ /* 0x000fc40003f46270 */
[----:B------:R4:W-:Y:S01]  /*8ce0*/  LDGSTS.E [R22+0x1ae00], [R24.64], !P6 ;  /* 0x1ae0000018167fae */ /* 0x0009e2000f121848 */
[----:B------:R-:W-:Y:S02]  /*8cf0*/  IADD3 R252, R0, -0x81, RZ ;  /* 0xffffff7f00fc7810 */ /* 0x000fe40007ffe0ff */
[----:B------:R-:W-:Y:S01]  /*8d00*/  IADD3 R23, R8, c[0x0][0x180], RZ ;  /* 0x0000600008177a10 */ /* 0x000fe20007ffe0ff */
[----:B------:R2:W-:Y:S01]  /*8d10*/  STL.64 [R1+0x730], R30 ;  /* 0x0007301e01007387 */ /* 0x0005e20000100a00 */
[----:B------:R-:W-:Y:S01]  /*8d20*/  ISETP.GE.U32.AND P6, PT, R252, 0x7fffff00, PT ;  /* 0x7fffff00fc00780c */ /* 0x000fe20003fc6070 */
[C---:B------:R-:W-:Y:S02]  /*8d30*/  IMAD R252, R202.reuse, 0x6f, RZ ;  /* 0x0000006fcafc7824 */ /* 0x040fe400078e02ff */
[----:B------:R5:W-:Y:S01]  /*8d40*/  STL.64 [R1+0x740], R28 ;  /* 0x0007401c01007387 */ /* 0x000be20000100a00 */
[----:B------:R-:W-:-:S03]  /*8d50*/  IMAD R8, R202, 0x77, RZ ;  /* 0x00000077ca087824 */ /* 0x000fc600078e02ff */
[----:B------:R-:W-:Y:S04]  /*8d60*/  STL.64 [R1+0x750], R26 ;  /* 0x0007501a01007387 */ /* 0x000fe80000100a00 */
[----:B------:R4:W-:Y:S01]  /*8d70*/  STL.64 [R1+0x760], R24 ;  /* 0x0007601801007387 */ /* 0x0009e20000100a00 */
[----:B--2---:R-:W-:-:S04]  /*8d80*/  IMAD.WIDE R30, R252, 0x4, R4 ;  /* 0x00000004fc1e7825 */ /* 0x004fc800078e0204 */
[----:B-----5:R-:W-:Y:S01]  /*8d90*/  IMAD.WIDE R28, R252, 0x4, R2 ;  /* 0x00000004fc1c7825 */ /* 0x020fe200078e0202 */
[----:B------:R2:W-:Y:S01]  /*8da0*/  LDGSTS.E [R22+0x1bc00], [R30.64], !P4 ;  /* 0x1bc000001e167fae */ /* 0x0005e2000e121848 */
[----:B------:R-:W-:-:S03]  /*8db0*/  IADD3 R252, R0, -0x85, RZ ;  /* 0xffffff7b00fc7810 */ /* 0x000fc60007ffe0ff */
[----:B------:R5:W-:Y:S01]  /*8dc0*/  LDGSTS.E [R22+0x1be00], [R28.64], !P4 ;  /* 0x1be000001c167fae */ /* 0x000be2000e121848 */
[----:B------:R-:W-:Y:S01]  /*8dd0*/  ISETP.GT.AND P4, PT, R23, 0x7f, PT ;  /* 0x0000007f1700780c */ /* 0x000fe20003f84270 */
[----:B----4-:R-:W-:Y:S02]  /*8de0*/  IMAD R24, R202, 0x73, RZ ;  /* 0x00000073ca187824 */ /* 0x010fe400078e02ff */
[----:B------:R-:W-:Y:S02]  /*8df0*/  STL.64 [R1+0x770], R30 ;  /* 0x0007701e01007387 */ /* 0x000fe40000100a00 */
[C---:B-1----:R-:W-:Y:S02]  /*8e00*/  IMAD.WIDE R26, R24.reuse, 0x4, R4 ;  /* 0x00000004181a7825 */ /* 0x042fe400078e0204 */
[----:B------:R-:W-:Y:S02]  /*8e10*/  STL.64 [R1+0x780], R28 ;  /* 0x0007801c01007387 */ /* 0x000fe40000100a00 */
[----:B------:R-:W-:-:S02]  /*8e20*/  IMAD.WIDE R24, R24, 0x4, R2 ;  /* 0x0000000418187825 */ /* 0x000fc400078e0202 */
[----:B------:R1:W-:Y:S04]  /*8e30*/  LDGSTS.E [R22+0x1cc00], [R26.64], !P5 ;  /* 0x1cc000001a167fae */ /* 0x0003e8000e921848 */
[----:B------:R4:W-:Y:S01]  /*8e40*/  LDGSTS.E [R22+0x1ce00], [R24.64], !P5 ;  /* 0x1ce0000018167fae */ /* 0x0009e2000e921848 */
[----:B------:R-:W-:Y:S02]  /*8e50*/  ISETP.GE.U32.AND P5, PT, R252, 0x7ffffefc, PT ;  /* 0x7ffffefcfc00780c */ /* 0x000fe40003fa6070 */
[----:B------:R-:W-:Y:S01]  /*8e60*/  SEL R252, RZ, 0x4, !P4 ;  /* 0x00000004fffc7807 */ /* 0x000fe20006000000 */
[----:B------:R1:W-:Y:S01]  /*8e70*/  STL.64 [R1+0x790], R26 ;  /* 0x0007901a01007387 */ /* 0x0003e20000100a00 */
[----:B------:R-:W-:Y:S02]  /*8e80*/  ISETP.GE.AND P4, PT, R11, c[0x0][0x180], PT ;  /* 0x000060000b007a0c */ /* 0x000fe40003f86270 */
[----:B------:R-:W-:Y:S01]  /*8e90*/  IADD3 R11, R0, -0x89, RZ ;  /* 0xffffff77000b7810 */ /* 0x000fe20007ffe0ff */
[----:B------:R4:W-:Y:S01]  /*8ea0*/  STL.64 [R1+0x7a0], R24 ;  /* 0x0007a01801007387 */ /* 0x0009e20000100a00 */
[----:B------:R-:W-:-:S02]  /*8eb0*/  SEL R252, R252, RZ, !P4 ;  /* 0x000000fffcfc7207 */ /* 0x000fc40006000000 */
[----:B------:R-:W-:Y:S01]  /*8ec0*/  ISETP.GE.U32.AND P4, PT, R11, 0x7ffffef8, PT ;  /* 0x7ffffef80b00780c */ /* 0x000fe20003f86070 */
[----:B-1----:R-:W-:-:S04]  /*8ed0*/  IMAD.WIDE R26, R8, 0x4, R4 ;  /* 0x00000004081a7825 */ /* 0x002fc800078e0204 */
[----:B----4-:R-:W-:Y:S01]  /*8ee0*/  IMAD.WIDE R24, R8, 0x4, R2 ;  /* 0x0000000408187825 */ /* 0x010fe200078e0202 */
[----:B------:R2:W-:Y:S03]  /*8ef0*/  LDGSTS.E [R22+0x1dc00], [R26.64], !P3 ;  /* 0x1dc000001a167fae */ /* 0x0005e6000d921848 */
[----:B------:R-:W-:Y:S01]  /*8f00*/  IMAD R8, R202, 0x7b, RZ ;  /* 0x0000007bca087824 */ /* 0x000fe200078e02ff */
[----:B------:R2:W-:Y:S01]  /*8f10*/  LDGSTS.E [R22+0x1de00], [R24.64], !P3 ;  /* 0x1de0000018167fae */ /* 0x0005e2000d921848 */
[----:B------:R-:W-:Y:S01]  /*8f20*/  ISETP.NE.U32.AND P3, PT, R252, RZ, PT ;  /* 0x000000fffc00720c */ /* 0x000fe20003f65070 */
[----:B------:R-:W-:Y:S01]  /*8f30*/  IMAD R252, R202, 0x7f, RZ ;  /* 0x0000007fcafc7824 */ /* 0x000fe200078e02ff */
[----:B------:R-:W-:Y:S01]  /*8f40*/  LOP3.LUT R202, R203, 0x60, RZ, 0x3c, !PT ;  /* 0x00000060cbca7812 */ /* 0x000fe200078e3cff */
[----:B------:R1:W-:Y:S01]  /*8f50*/  STL.64 [R1+0x7b0], R26 ;  /* 0x0007b01a01007387 */ /* 0x0003e20000100a00 */
[----:B-----5:R-:W-:-:S03]  /*8f60*/  IMAD.WIDE R28, R8, 0x4, R4 ;  /* 0x00000004081c7825 */ /* 0x020fc600078e0204 */
[----:B------:R4:W-:Y:S01]  /*8f70*/  STL.64 [R1+0x7c0], R24 ;  /* 0x0007c01801007387 */ /* 0x0009e20000100a00 */
[----:B--2---:R-:W-:-:S03]  /*8f80*/  IMAD.WIDE R22, R252, 0x4, R4 ;  /* 0x00000004fc167825 */ /* 0x004fc600078e0204 */
[----:B------:R-:W-:Y:S01]  /*8f90*/  STL.64 [R1+0x7d0], R28 ;  /* 0x0007d01c01007387 */ /* 0x000fe20000100a00 */
[----:B-1----:R-:W-:-:S03]  /*8fa0*/  IMAD.MOV.U32 R26, RZ, RZ, R20 ;  /* 0x000000ffff1a7224 */ /* 0x002fc600078e0014 */
[----:B------:R1:W-:Y:S01]  /*8fb0*/  LDGSTS.E [R202+0x1ec00], [R28.64], !P0 ;  /* 0x1ec000001cca7fae */ /* 0x0003e2000c121848 */
[----:B------:R-:W-:Y:S02]  /*8fc0*/  IMAD.MOV.U32 R27, RZ, RZ, R21 ;  /* 0x000000ffff1b7224 */ /* 0x000fe400078e0015 */
[--C-:B----4-:R-:W-:Y:S01]  /*8fd0*/  IMAD.WIDE R24, R8, 0x4, R2.reuse ;  /* 0x0000000408187825 */ /* 0x110fe200078e0202 */
[C---:B------:R-:W-:Y:S02]  /*8fe0*/  IADD3 R8, R0.reuse, -0x8d, RZ ;  /* 0xffffff7300087810 */ /* 0x040fe40007ffe0ff */
[----:B------:R-:W-:Y:S01]  /*8ff0*/  IADD3 R0, R0, -0x91, RZ ;  /* 0xffffff6f00007810 */ /* 0x000fe20007ffe0ff */
[----:B------:R-:W-:Y:S01]  /*9000*/  IMAD.WIDE R20, R252, 0x4, R2 ;  /* 0x00000004fc147825 */ /* 0x000fe200078e0202 */
[----:B------:R2:W-:Y:S01]  /*9010*/  STL.64 [R1+0x7e0], R24 ;  /* 0x0007e01801007387 */ /* 0x0005e20000100a00 */
[----:B------:R-:W-:-:S03]  /*9020*/  IADD3 R252, R203, 0x100000, RZ ;  /* 0x00100000cbfc7810 */ /* 0x000fc60007ffe0ff */
[----:B------:R4:W-:Y:S04]  /*9030*/  STL.64 [R1+0x7f8], R22 ;  /* 0x0007f81601007387 */ /* 0x0009e80000100a00 */
[----:B------:R2:W-:Y:S01]  /*9040*/  LDGSTS.E [R202+0x1ee00], [R24.64], !P0 ;  /* 0x1ee0000018ca7fae */ /* 0x0005e2000c121848 */
[----:B------:R-:W-:-:S03]  /*9050*/  ISETP.GE.U32.AND P0, PT, R8, 0x7ffffef4, PT ;  /* 0x7ffffef40800780c */ /* 0x000fc60003f06070 */
[----:B------:R5:W-:Y:S04]  /*9060*/  STL.64 [R1+0x7f0], R20 ;  /* 0x0007f01401007387 */ /* 0x000be80000100a00 */
[----:B------:R4:W-:Y:S04]  /*9070*/  LDGSTS.E [R202+0x1fc00], [R22.64], !P1 ;  /* 0x1fc0000016ca7fae */ /* 0x0009e8000c921848 */
[----:B--2---:R-:W2:Y:S04]  /*9080*/  LDL.64 R24, [R1+0x210] ;  /* 0x0002100001187983 */ /* 0x004ea80000100a00 */
[----:B------:R5:W-:Y:S01]  /*9090*/  LDGSTS.E [R202+0x1fe00], [R20.64], !P1 ;  /* 0x1fe0000014ca7fae */ /* 0x000be2000c921848 */
[----:B------:R-:W-:-:S03]  /*90a0*/  ISETP.GE.U32.AND P1, PT, R0, 0x7ffffef0, PT ;  /* 0x7ffffef00000780c */ /* 0x000fc60003f26070 */
[----:B----4-:R-:W4:Y:S01]  /*90b0*/  LDL.64 R22, [R1+0x218] ;  /* 0x0002180001167983 */ /* 0x010f220000100a00 */
[----:B------:R-:W-:-:S03]  /*90c0*/  IADD3 R0, R203, 0x100000, RZ ;  /* 0x00100000cb007810 */ /* 0x000fc60007ffe0ff */
[----:B------:R-:W0:Y:S04]  /*90d0*/  LDGDEPBAR ;  /* 0x00000000000079af */ /* 0x000e280000000000 */
[----:B-----5:R-:W5:Y:S04]  /*90e0*/  LDL.64 R20, [R1+0x220] ;  /* 0x0002200001147983 */ /* 0x020f680000100a00 */
[----:B------:R3:W-:Y:S04]  /*90f0*/  LDGSTS.E [R252+-0x80000], [R18.64], P3 ;  /* 0x8000000012fc7fae */ /* 0x0007e80009921848 */
[----:B------:R3:W-:Y:S04]  /*9100*/  LDGSTS.E [R0+-0x7f000], [R16.64], P3 ;  /* 0x8100000010007fae */ /* 0x0007e80009921848 */
[----:B-1----:R-:W5:Y:S04]  /*9110*/  LDL.64 R28, [R1+0x238] ;  /* 0x00023800011c7983 */ /* 0x002f680000100a00 */
[----:B---3--:R-:W3:Y:S04]  /*9120*/  LDL.64 R18, [R1+0x230] ;  /* 0x0002300001127983 */ /* 0x008ee80000100a00 */
[----:B------:R-:W3:Y:S04]  /*9130*/  LDL.64 R16, [R1+0x248] ;  /* 0x0002480001107983 */ /* 0x000ee80000100a00 */
[----:B------:R1:W-:Y:S04]  /*9140*/  LDGSTS.E [R252+-0x7e000], [R14.64], P3 ;  /* 0x820000000efc7fae */ /* 0x0003e80009921848 */
[----:B------:R1:W-:Y:S04]  /*9150*/  LDGSTS.E [R0+-0x7d000], [R12.64], P3 ;  /* 0x830000000c007fae */ /* 0x0003e80009921848 */
[----:B------:R1:W-:Y:S04]  /*9160*/  LDGSTS.E [R252+-0x7c000], [R26.64], P3 ;  /* 0x840000001afc7fae */ /* 0x0003e80009921848 */
[----:B-1----:R-:W3:Y:S04]  /*9170*/  LDL.64 R14, [R1+0x250] ;  /* 0x00025000010e7983 */ /* 0x002ee80000100a00 */
[----:B------:R-:W3:Y:S04]  /*9180*/  LDL.64 R12, [R1+0x260] ;  /* 0x00026000010c7983 */ /* 0x000ee80000100a00 */
[----:B------:R-:W3:Y:S04]  /*9190*/  LDL.64 R26, [R1+0x268] ;  /* 0x00026800011a7983 */ /* 0x000ee80000100a00 */
[----:B------:R1:W-:Y:S04]  /*91a0*/  LDGSTS.E [R0+-0x7b000], [R6.64], P3 ;  /* 0x8500000006007fae */ /* 0x0003e80009921848 */
[----:B------:R1:W-:Y:S01]  /*91b0*/  LDGSTS.E [R252+-0x7a000], [R248.64], P3 ;  /* 0x86000000f8fc7fae */ /* 0x0003e20009921848 */
[----:B------:R-:W-:-:S03]  /*91c0*/  IADD3 R8, R203, 0x100000, RZ ;  /* 0x00100000cb087810 */ /* 0x000fc60007ffe0ff */
[----:B------:R-:W3:Y:S04]  /*91d0*/  LDL.64 R32, [R1+0x3e0] ;  /* 0x0003e00001207983 */ /* 0x000ee80000100a00 */
[----:B-1----:R-:W3:Y:S04]  /*91e0*/  LDL.64 R6, [R1+0x278] ;  /* 0x0002780001067983 */ /* 0x002ee80000100a00 */
[----:B------:R-:W3:Y:S01]  /*91f0*/  LDL.64 R248, [R1+0x280] ;  /* 0x0002800001f87983 */ /* 0x000ee20000100a00 */
[----:B------:R-:W-:-:S03]  /*9200*/  LOP3.LUT R0, R203, 0x10, RZ, 0x3c, !PT ;  /* 0x00000010cb007812 */ /* 0x000fc600078e3cff */
[----:B------:R-:W3:Y:S01]  /*9210*/  LDL.64 R30, [R1+0x3f0] ;  /* 0x0003f000011e7983 */ /* 0x000ee20000100a00 */
[----:B------:R-:W-:-:S03]  /*9220*/  IADD3 R252, R0, 0x100000, RZ ;  /* 0x0010000000fc7810 */ /* 0x000fc60007ffe0ff */
[----:B--2---:R1:W-:Y:S04]  /*9230*/  LDGSTS.E [R8+-0x79000], [R24.64], P3 ;  /* 0x8700000018087fae */ /* 0x0043e80009921848 */
[----:B----4-:R2:W-:Y:S01]  /*9240*/  LDGSTS.E [R252+-0x7fe00], [R22.64], P3 ;  /* 0x8020000016fc7fae */ /* 0x0105e20009921848 */
[----:B-1----:R-:W-:-:S03]  /*9250*/  IADD3 R8, R0, 0x100000, RZ ;  /* 0x0010000000087810 */ /* 0x002fc60007ffe0ff */
[----:B------:R-:W4:Y:S04]  /*9260*/  LDL.64 R24, [R1+0x288] ;  /* 0x0002880001187983 */ /* 0x000f280000100a00 */
[----:B-----5:R1:W-:Y:S04]  /*9270*/  LDGSTS.E [R8+-0x7ee00], [R20.64], P3 ;  /* 0x8120000014087fae */ /* 0x0203e80009921848 */
[----:B--2---:R-:W2:Y:S04]  /*9280*/  LDL.64 R22, [R1+0x290] ;  /* 0x0002900001167983 */ /* 0x004ea80000100a00 */
[----:B-1----:R-:W5:Y:S04]  /*9290*/  LDL.64 R20, [R1+0x2a0] ;  /* 0x0002a00001147983 */ /* 0x002f680000100a00 */
[----:B---3--:R1:W-:Y:S04]  /*92a0*/  LDGSTS.E [R252+-0x7de00], [R18.64], P3 ;  /* 0x8220000012fc7fae */ /* 0x0083e80009921848 */
[----:B------:R3:W-:Y:S04]  /*92b0*/  LDGSTS.E [R8+-0x7ce00], [R28.64], P3 ;  /* 0x832000001c087fae */ /* 0x0007e80009921848 */
[----:B------:R3:W-:Y:S04]  /*92c0*/  LDGSTS.E [R252+-0x7be00], [R16.64], P3 ;  /* 0x8420000010fc7fae */ /* 0x0007e80009921848 */
[----:B-1----:R-:W5:Y:S01]  /*92d0*/  LDL.64 R18, [R1+0x2a8] ;  /* 0x0002a80001127983 */ /* 0x002f620000100a00 */
[----:B------:R-:W-:-:S03]  /*92e0*/  IADD3 R0, R0, 0x100000, RZ ;  /* 0x0010000000007810 */ /* 0x000fc60007ffe0ff */
[----:B---3--:R-:W3:Y:S04]  /*92f0*/  LDL.64 R28, [R1+0x2d8] ;  /* 0x0002d800011c7983 */ /* 0x008ee80000100a00 */
[----:B------:R-:W3:Y:S04]  /*9300*/  LDL.64 R16, [R1+0x2b8] ;  /* 0x0002b80001107983 */ /* 0x000ee80000100a00 */
[----:B------:R1:W-:Y:S04]  /*9310*/  LDGSTS.E [R8+-0x7ae00], [R14.64], P3 ;  /* 0x852000000e087fae */ /* 0x0003e80009921848 */
[----:B------:R1:W-:Y:S04]  /*9320*/  LDGSTS.E [R252+-0x79e00], [R12.64], P3 ;  /* 0x862000000cfc7fae */ /* 0x0003e80009921848 */
[----:B------:R1:W-:Y:S04]  /*9330*/  LDGSTS.E [R0+-0x78e00], [R26.64], P3 ;  /* 0x872000001a007fae */ /* 0x0003e80009921848 */
[----:B-1----:R-:W3:Y:S04]  /*9340*/  LDL.64 R14, [R1+0x2c0] ;  /* 0x0002c000010e7983 */ /* 0x002ee80000100a00 */
[----:B------:R-:W3:Y:S01]  /*9350*/  LDL.64 R12, [R1+0x2d0] ;  /* 0x0002d000010c7983 */ /* 0x000ee20000100a00 */
[----:B------:R-:W-:-:S02]  /*9360*/  IADD3 R252, R9, 0x100000, RZ ;  /* 0x0010000009fc7810 */ /* 0x000fc40007ffe0ff */
[C---:B------:R-:W-:Y:S01]  /*9370*/  IADD3 R0, R9.reuse, 0x100000, RZ ;  /* 0x0010000009007810 */ /* 0x040fe20007ffe0ff */
[----:B------:R-:W3:Y:S04]  /*9380*/  LDL.64 R26, [R1+0x318] ;  /* 0x00031800011a7983 */ /* 0x000ee80000100a00 */
[----:B------:R1:W-:Y:S04]  /*9390*/  LDGSTS.E [R252+-0x7fc00], [R6.64], P3 ;  /* 0x8040000006fc7fae */ /* 0x0003e80009921848 */
[----:B------:R1:W-:Y:S04]  /*93a0*/  LDGSTS.E [R0+-0x7ec00], [R248.64], P3 ;  /* 0x81400000f8007fae */ /* 0x0003e80009921848 */
[----:B-1----:R-:W3:Y:S04]  /*93b0*/  LDL.64 R6, [R1+0x2e8] ;  /* 0x0002e80001067983 */ /* 0x002ee80000100a00 */
[----:B------:R-:W3:Y:S01]  /*93c0*/  LDL.64 R248, [R1+0x2f0] ;  /* 0x0002f00001f87983 */ /* 0x000ee20000100a00 */
[----:B------:R-:W-:-:S03]  /*93d0*/  IADD3 R8, R9, 0x100000, RZ ;  /* 0x0010000009087810 */ /* 0x000fc60007ffe0ff */
[----:B----4-:R1:W-:Y:S04]  /*93e0*/  LDGSTS.E [R252+-0x7dc00], [R24.64], P3 ;  /* 0x8240000018fc7fae */ /* 0x0103e80009921848 */
[----:B--2---:R2:W-:Y:S04]  /*93f0*/  LDGSTS.E [R0+-0x7cc00], [R22.64], P3 ;  /* 0x8340000016007fae */ /* 0x0045e80009921848 */
[----:B-1----:R-:W4:Y:S04]  /*9400*/  LDL.64 R24, [R1+0x2f8] ;  /* 0x0002f80001187983 */ /* 0x002f280000100a00 */
[----:B-----5:R1:W-:Y:S04]  /*9410*/  LDGSTS.E [R252+-0x7bc00], [R20.64], P3 ;  /* 0x8440000014fc7fae */ /* 0x0203e80009921848 */
[----:B--2---:R-:W2:Y:S04]  /*9420*/  LDL.64 R22, [R1+0x300] ;  /* 0x0003000001167983 */ /* 0x004ea80000100a00 */
[----:B-1----:R-:W5:Y:S04]  /*9430*/  LDL.64 R20, [R1+0x310] ;  /* 0x0003100001147983 */ /* 0x002f680000100a00 */
[----:B------:R1:W-:Y:S04]  /*9440*/  LDGSTS.E [R0+-0x7ac00], [R18.64], P3 ;  /* 0x8540000012007fae */ /* 0x0003e80009921848 */
[----:B---3--:R3:W-:Y:S04]  /*9450*/  LDGSTS.E [R252+-0x79c00], [R16.64], P3 ;  /* 0x8640000010fc7fae */ /* 0x0087e80009921848 */
[----:B-1----:R-:W5:Y:S04]  /*9460*/  LDL.64 R18, [R1+0x328] ;  /* 0x0003280001127983 */ /* 0x002f680000100a00 */
[----:B---3--:R-:W3:Y:S01]  /*9470*/  LDL.64 R16, [R1+0x330] ;  /* 0x0003300001107983 */ /* 0x008ee20000100a00 */
[----:B------:R-:W-:-:S03]  /*9480*/  LOP3.LUT R0, R203, 0x30, RZ, 0x3c, !PT ;  /* 0x00000030cb007812 */ /* 0x000fc600078e3cff */
[----:B------:R1:W-:Y:S01]  /*9490*/  LDGSTS.E [R8+-0x78c00], [R14.64], P3 ;  /* 0x874000000e087fae */ /* 0x0003e20009921848 */
[----:B------:R-:W-:-:S05]  /*94a0*/  IADD3 R252, R0, 0x100000, RZ ;  /* 0x0010000000fc7810 */ /* 0x000fca0007ffe0ff */
[----:B------:R1:W-:Y:S04]  /*94b0*/  LDGSTS.E [R252+-0x7fa00], [R12.64], P3 ;  /* 0x806000000cfc7fae */ /* 0x0003e80009921848 */
[----:B-1----:R-:W3:Y:S01]  /*94c0*/  LDL.64 R14, [R1+0x340] ;  /* 0x00034000010e7983 */ /* 0x002ee20000100a00 */
[----:B------:R-:W-:-:S03]  /*94d0*/  IADD3 R8, R0, 0x100000, RZ ;  /* 0x0010000000087810 */ /* 0x000fc60007ffe0ff */
[----:B------:R-:W3:Y:S01]  /*94e0*/  LDL.64 R12, [R1+0x348] ;  /* 0x00034800010c7983 */ /* 0x000ee20000100a00 */
[----:B------:R-:W-:-:S03]  /*94f0*/  IADD3 R11, R0, 0x100000, RZ ;  /* 0x00100000000b7810 */ /* 0x000fc60007ffe0ff */
[----:B------:R1:W-:Y:S04]  /*9500*/  LDGSTS.E [R8+-0x7ea00], [R28.64], P3 ;  /* 0x816000001c087fae */ /* 0x0003e80009921848 */
[----:B------:R1:W-:Y:S04]  /*9510*/  LDGSTS.E [R252+-0x7da00], [R6.64], P3 ;  /* 0x8260000006fc7fae */ /* 0x0003e80009921848 */
[----:B------:R1:W-:Y:S04]  /*9520*/  LDGSTS.E [R11+-0x7ca00], [R248.64], P3 ;  /* 0x83600000f80b7fae */ /* 0x0003e80009921848 */
[----:B-1----:R-:W3:Y:S04]  /*9530*/  LDL.64 R8, [R1+0x358] ;  /* 0x0003580001087983 */ /* 0x002ee80000100a00 */
[----:B------:R-:W3:Y:S04]  /*9540*/  LDL.64 R6, [R1+0x360] ;  /* 0x0003600001067983 */ /* 0x000ee80000100a00 */
[----:B------:R-:W3:Y:S01]  /*9550*/  LDL.64 R248, [R1+0x368] ;  /* 0x0003680001f87983 */ /* 0x000ee20000100a00 */
[----:B------:R-:W-:-:S03]  /*9560*/  IADD3 R0, R0, 0x100000, RZ ;  /* 0x0010000000007810 */ /* 0x000fc60007ffe0ff */
[----:B------:R-:W3:Y:S04]  /*9570*/  LDL.64 R28, [R1+0x3f8] ;  /* 0x0003f800011c7983 */ /* 0x000ee80000100a00 */
[----:B----4-:R1:W-:Y:S04]  /*9580*/  LDGSTS.E [R252+-0x7ba00], [R24.64], P3 ;  /* 0x8460000018fc7fae */ /* 0x0103e80009921848 */
[----:B--2---:R2:W-:Y:S04]  /*9590*/  LDGSTS.E [R11+-0x7aa00], [R22.64], P3 ;  /* 0x85600000160b7fae */ /* 0x0045e80009921848 */
[----:B-1----:R-:W4:Y:S04]  /*95a0*/  LDL.64 R24, [R1+0x370] ;  /* 0x0003700001187983 */ /* 0x002f280000100a00 */
[----:B-----5:R1:W-:Y:S04]  /*95b0*/  LDGSTS.E [R252+-0x79a00], [R20.64], P3 ;  /* 0x8660000014fc7fae */ /* 0x0203e80009921848 */
[----:B--2---:R-:W2:Y:S04]  /*95c0*/  LDL.64 R22, [R1+0x380] ;  /* 0x0003800001167983 */ /* 0x004ea80000100a00 */
[----:B------:R5:W-:Y:S01]  /*95d0*/  LDGSTS.E [R0+-0x78a00], [R26.64], P3 ;  /* 0x876000001a007fae */ /* 0x000be20009921848 */
[----:B-1----:R-:W-:-:S03]  /*95e0*/  IADD3 R252, R10, 0x100000, RZ ;  /* 0x001000000afc7810 */ /* 0x002fc60007ffe0ff */
[----:B------:R-:W2:Y:S04]  /*95f0*/  LDL.64 R20, [R1+0x388] ;  /* 0x0003880001147983 */ /* 0x000ea80000100a00 */
[----:B------:R1:W-:Y:S01]  /*9600*/  LDGSTS.E [R252+-0x7f800], [R18.64], P3 ;  /* 0x8080000012fc7fae */ /* 0x0003e20009921848 */
[----:B-----5:R-:W-:-:S03]  /*9610*/  IADD3 R0, R10, 0x100000, RZ ;  /* 0x001000000a007810 */ /* 0x020fc60007ffe0ff */
[----:B------:R-:W5:Y:S04]  /*9620*/  LDL.64 R26, [R1+0x408] ;  /* 0x00040800011a7983 */ /* 0x000f680000100a00 */
[----:B---3--:R3:W-:Y:S04]  /*9630*/  LDGSTS.E [R0+-0x7e800], [R16.64], P3 ;  /* 0x8180000010007fae */ /* 0x0087e80009921848 */
[----:B-1----:R-:W5:Y:S04]  /*9640*/  LDL.64 R18, [R1+0x398] ;  /* 0x0003980001127983 */ /* 0x002f680000100a00 */
[----:B---3--:R-:W3:Y:S04]  /*9650*/  LDL.64 R16, [R1+0x3a0] ;  /* 0x0003a00001107983 */ /* 0x008ee80000100a00 */
[----:B------:R1:W-:Y:S04]  /*9660*/  LDGSTS.E [R252+-0x7d800], [R14.64], P3 ;  /* 0x828000000efc7fae */ /* 0x0003e80009921848 */
[----:B------:R1:W-:Y:S04]  /*9670*/  LDGSTS.E [R0+-0x7c800], [R12.64], P3 ;  /* 0x838000000c007fae */ /* 0x0003e80009921848 */
[----:B-1----:R-:W3:Y:S04]  /*9680*/  LDL.64 R14, [R1+0x3b0] ;  /* 0x0003b000010e7983 */ /* 0x002ee80000100a00 */
[----:B------:R-:W3:Y:S04]  /*9690*/  LDL.64 R12, [R1+0x3b8] ;  /* 0x0003b800010c7983 */ /* 0x000ee80000100a00 */
[----:B------:R1:W-:Y:S04]  /*96a0*/  LDGSTS.E [R252+-0x7b800], [R8.64], P3 ;  /* 0x8480000008fc7fae */ /* 0x0003e80009921848 */
[----:B------:R1:W-:Y:S04]  /*96b0*/  LDGSTS.E [R0+-0x7a800], [R6.64], P3 ;  /* 0x8580000006007fae */ /* 0x0003e80009921848 */
[----:B------:R1:W-:Y:S04]  /*96c0*/  LDGSTS.E [R252+-0x79800], [R248.64], P3 ;  /* 0x86800000f8fc7fae */ /* 0x0003e80009921848 */
[----:B-1----:R-:W3:Y:S04]  /*96d0*/  LDL.64 R8, [R1+0x3c8] ;  /* 0x0003c80001087983 */ /* 0x002ee80000100a00 */
[----:B------:R-:W3:Y:S04]  /*96e0*/  LDL.64 R6, [R1+0x3d0] ;  /* 0x0003d00001067983 */ /* 0x000ee80000100a00 */
[----:B------:R-:W3:Y:S01]  /*96f0*/  LDL.64 R248, [R1+0x3d8] ;  /* 0x0003d80001f87983 */ /* 0x000ee20000100a00 */
[----:B------:R-:W-:-:S02]  /*9700*/  IADD3 R10, R10, 0x100000, RZ ;  /* 0x001000000a0a7810 */ /* 0x000fc40007ffe0ff */
[----:B------:R-:W-:-:S04]  /*9710*/  LOP3.LUT R0, R203, 0x50, RZ, 0x3c, !PT ;  /* 0x00000050cb007812 */ /* 0x000fc800078e3cff */
[C---:B------:R-:W-:Y:S01]  /*9720*/  IADD3 R252, R0.reuse, 0x100000, RZ ;  /* 0x0010000000fc7810 */ /* 0x040fe20007ffe0ff */
[----:B----4-:R1:W-:Y:S04]  /*9730*/  LDGSTS.E [R10+-0x78800], [R24.64], P3 ;  /* 0x87800000180a7fae */ /* 0x0103e80009921848 */
[----:B--2---:R2:W-:Y:S01]  /*9740*/  LDGSTS.E [R252+-0x7f600], [R22.64], P3 ;  /* 0x80a0000016fc7fae */ /* 0x0045e20009921848 */
[----:B-1----:R-:W-:-:S03]  /*9750*/  IADD3 R10, R0, 0x100000, RZ ;  /* 0x00100000000a7810 */ /* 0x002fc60007ffe0ff */
[----:B------:R-:W4:Y:S04]  /*9760*/  LDL.64 R24, [R1+0x410] ;  /* 0x0004100001187983 */ /* 0x000f280000100a00 */
[----:B------:R1:W-:Y:S04]  /*9770*/  LDGSTS.E [R10+-0x7e600], [R20.64], P3 ;  /* 0x81a00000140a7fae */ /* 0x0003e80009921848 */
[----:B--2---:R-:W2:Y:S04]  /*9780*/  LDL.64 R22, [R1+0x420] ;  /* 0x0004200001167983 */ /* 0x004ea80000100a00 */
[----:B-1----:R-:W2:Y:S04]  /*9790*/  LDL.64 R20, [R1+0x428] ;  /* 0x0004280001147983 */ /* 0x002ea80000100a00 */
[----:B-----5:R1:W-:Y:S04]  /*97a0*/  LDGSTS.E [R252+-0x7d600], [R18.64], P3 ;  /* 0x82a0000012fc7fae */ /* 0x0203e80009921848 */
[----:B---3--:R3:W-:Y:S04]  /*97b0*/  LDGSTS.E [R10+-0x7c600], [R16.64], P3 ;  /* 0x83a00000100a7fae */ /* 0x0087e80009921848 */
[----:B-1----:R-:W5:Y:S04]  /*97c0*/  LDL.64 R18, [R1+0x438] ;  /* 0x0004380001127983 */ /* 0x002f680000100a00 */
[----:B---3--:R-:W3:Y:S04]  /*97d0*/  LDL.64 R16, [R1+0x440] ;  /* 0x0004400001107983 */ /* 0x008ee80000100a00 */
[----:B------:R1:W-:Y:S04]  /*97e0*/  LDGSTS.E [R252+-0x7b600], [R14.64], P3 ;  /* 0x84a000000efc7fae */ /* 0x0003e80009921848 */
[----:B------:R1:W-:Y:S04]  /*97f0*/  LDGSTS.E [R10+-0x7a600], [R12.64], P3 ;  /* 0x85a000000c0a7fae */ /* 0x0003e80009921848 */
[----:B-1----:R-:W3:Y:S04]  /*9800*/  LDL.64 R14, [R1+0x448] ;  /* 0x00044800010e7983 */ /* 0x002ee80000100a00 */
[----:B------:R-:W3:Y:S04]  /*9810*/  LDL.64 R12, [R1+0x450] ;  /* 0x00045000010c7983 */ /* 0x000ee80000100a00 */
[----:B------:R-:W3:Y:S01]  /*9820*/  LDL.64 R10, [R1+0x460] ;  /* 0x00046000010a7983 */ /* 0x000ee20000100a00 */
[----:B------:R-:W-:-:S03]  /*9830*/  IADD3 R0, R0, 0x100000, RZ ;  /* 0x0010000000007810 */ /* 0x000fc60007ffe0ff */
[----:B------:R1:W-:Y:S04]  /*9840*/  LDGSTS.E [R252+-0x79600], [R8.64], P3 ;  /* 0x86a0000008fc7fae */ /* 0x0003e80009921848 */
[----:B------:R1:W-:Y:S02]  /*9850*/  LDGSTS.E [R0+-0x78600], [R6.64], P3 ;  /* 0x87a0000006007fae */ /* 0x0003e40009921848 */
[C---:B-1----:R-:W-:Y:S02]  /*9860*/  IADD3 R252, R202.reuse, 0x100000, RZ ;  /* 0x00100000cafc7810 */ /* 0x042fe40007ffe0ff */
[----:B------:R-:W3:Y:S04]  /*9870*/  LDL.64 R8, [R1+0x470] ;  /* 0x0004700001087983 */ /* 0x000ee80000100a00 */
[----:B------:R1:W-:Y:S04]  /*9880*/  LDGSTS.E [R252+-0x7f400], [R248.64], P3 ;  /* 0x80c00000f8fc7fae */ /* 0x0003e80009921848 */
[----:B------:R-:W3:Y:S04]  /*9890*/  LDL.64 R6, [R1+0x478] ;  /* 0x0004780001067983 */ /* 0x000ee80000100a00 */
[----:B-1----:R-:W3:Y:S01]  /*98a0*/  LDL.64 R248, [R1+0x488] ;  /* 0x0004880001f87983 */ /* 0x002ee20000100a00 */
[----:B------:R-:W-:-:S05]  /*98b0*/  IADD3 R0, R202, 0x100000, RZ ;  /* 0x00100000ca007810 */ /* 0x000fca0007ffe0ff */
[----:B------:R1:W-:Y:S01]  /*98c0*/  LDGSTS.E [R0+-0x7e400], [R32.64], P3 ;  /* 0x81c0000020007fae */ /* 0x0003e20009921848 */
[----:B------:R-:W-:-:S03]  /*98d0*/  IADD3 R202, R202, 0x100000, RZ ;  /* 0x00100000caca7810 */ /* 0x000fc60007ffe0ff */
[----:B------:R1:W-:Y:S04]  /*98e0*/  LDGSTS.E [R252+-0x7d400], [R30.64], P3 ;  /* 0x82c000001efc7fae */ /* 0x0003e80009921848 */
[----:B------:R1:W-:Y:S04]  /*98f0*/  LDGSTS.E [R0+-0x7c400], [R28.64], P3 ;  /* 0x83c000001c007fae */ /* 0x0003e80009921848 */
[----:B------:R1:W-:Y:S04]  /*9900*/  LDGSTS.E [R252+-0x7b400], [R26.64], P3 ;  /* 0x84c000001afc7fae */ /* 0x0003e80009921848 */
[----:B-1----:R-:W3:Y:S04]  /*9910*/  LDL.LU.64 R32, [R1+0xd80] ;  /* 0x000d800001207983 */ /* 0x002ee80000300a00 */
[----:B------:R-:W3:Y:S04]  /*9920*/  LDL.LU.64 R30, [R1+0xd78] ;  /* 0x000d7800011e7983 */ /* 0x000ee80000300a00 */
[----:B------:R-:W3:Y:S04]  /*9930*/  LDL.LU.64 R28, [R1+0xd70] ;  /* 0x000d7000011c7983 */ /* 0x000ee80000300a00 */
[----:B------:R-:W3:Y:S04]  /*9940*/  LDL.LU.64 R26, [R1+0xd68] ;  /* 0x000d6800011a7983 */ /* 0x000ee80000300a00 */
[----:B----4-:R1:W-:Y:S04]  /*9950*/  LDGSTS.E [R0+-0x7a400], [R24.64], P3 ;  /* 0x85c0000018007fae */ /* 0x0103e80009921848 */
[----:B--2---:R2:W-:Y:S01]  /*9960*/  LDGSTS.E [R252+-0x79400], [R22.64], P3 ;  /* 0x86c0000016fc7fae */ /* 0x0045e20009921848 */
[----:B-1----:R-:W-:-:S03]  /*9970*/  LOP3.LUT R0, R203, 0x70, RZ, 0x3c, !PT ;  /* 0x00000070cb007812 */ /* 0x002fc600078e3cff */
[----:B------:R-:W4:Y:S04]  /*9980*/  LDL.LU.64 R24, [R1+0xd60] ;  /* 0x000d600001187983 */ /* 0x000f280000300a00 */
[----:B------:R1:W-:Y:S01]  /*9990*/  LDGSTS.E [R202+-0x78400], [R20.64], P3 ;  /* 0x87c0000014ca7fae */ /* 0x0003e20009921848 */
[----:B--2---:R-:W-:-:S03]  /*99a0*/  IADD3 R252, R0, 0x100000, RZ ;  /* 0x0010000000fc7810 */ /* 0x004fc60007ffe0ff */
[----:B------:R-:W2:Y:S01]  /*99b0*/  LDL.LU.64 R22, [R1+0xd58] ;  /* 0x000d580001167983 */ /* 0x000ea20000300a00 */
[----:B-1----:R-:W-:-:S03]  /*99c0*/  IADD3 R202, R0, 0x100000, RZ ;  /* 0x0010000000ca7810 */ /* 0x002fc60007ffe0ff */
[----:B------:R-:W2:Y:S04]  /*99d0*/  LDL.LU.64 R20, [R1+0xd50] ;  /* 0x000d500001147983 */ /* 0x000ea80000300a00 */
[----:B-----5:R1:W-:Y:S04]  /*99e0*/  LDGSTS.E [R252+-0x7f200], [R18.64], P3 ;  /* 0x80e0000012fc7fae */ /* 0x0203e80009921848 */
[----:B---3--:R3:W-:Y:S01]  /*99f0*/  LDGSTS.E [R202+-0x7e200], [R16.64], P3 ;  /* 0x81e0000010ca7fae */ /* 0x0087e20009921848 */
[----:B------:R-:W-:-:S03]  /*9a00*/  IADD3 R203, R0, 0x100000, RZ ;  /* 0x0010000000cb7810 */ /* 0x000fc60007ffe0ff */
[----:B-1----:R-:W5:Y:S04]  /*9a10*/  LDL.LU.64 R18, [R1+0xd48] ;  /* 0x000d480001127983 */ /* 0x002f680000300a00 */
[----:B---3--:R-:W1:Y:S04]  /*9a20*/  S2R R202, SR_TID.X ;  /* 0x0000000000ca7919 */ /* 0x008e680000002100 */
[----:B------:R3:W-:Y:S01]  /*9a30*/  LDGSTS.E [R252+-0x7d200], [R14.64], P3 ;  /* 0x82e000000efc7fae */ /* 0x0007e20009921848 */
[----:B------:R-:W-:-:S03]  /*9a40*/  IADD3 R0, R0, 0x100000, RZ ;  /* 0x0010000000007810 */ /* 0x000fc60007ffe0ff */
[----:B------:R-:W2:Y:S04]  /*9a50*/  LDL.LU.64 R16, [R1+0xd40] ;  /* 0x000d400001107983 */ /* 0x000ea80000300a00 */
[----:B------:R1:W-:Y:S04]  /*9a60*/  LDGSTS.E [R203+-0x7c200], [R12.64], P3 ;  /* 0x83e000000ccb7fae */ /* 0x0003e80009921848 */
[----:B------:R3:W-:Y:S04]  /*9a70*/  LDGSTS.E [R252+-0x7b200], [R10.64], P3 ;  /* 0x84e000000afc7fae */ /* 0x0007e80009921848 */
[----:B---3--:R-:W3:Y:S01]  /*9a80*/  LDL.LU.64 R14, [R1+0xd38] ;  /* 0x000d3800010e7983 */ /* 0x008ee20000300a00 */
[----:B-1----:R-:W-:-:S03]  /*9a90*/  LOP3.LUT R202, R202, 0x7f, RZ, 0xc0, !PT ;  /* 0x0000007fcaca7812 */ /* 0x002fc600078ec0ff */
[----:B------:R-:W2:Y:S02]  /*9aa0*/  LDL.LU.64 R12, [R1+0xd30] ;  /* 0x000d3000010c7983 */ /* 0x000ea40000300a00 */
[----:B------:R-:W-:Y:S02]  /*9ab0*/  IMAD.SHL.U32 R252, R202, 0x4, RZ ;  /* 0x00000004cafc7824 */ /* 0x000fe400078e00ff */
[----:B------:R-:W2:Y:S03]  /*9ac0*/  LDL.LU.64 R10, [R1+0xd28] ;  /* 0x000d2800010a7983 */ /* 0x000ea60000300a00 */
[----:B------:R-:W-:Y:S01]  /*9ad0*/  LOP3.LUT R252, R252, 0x70, RZ, 0x3c, !PT ;  /* 0x00000070fcfc7812 */ /* 0x000fe200078e3cff */
[----:B------:R1:W-:Y:S03]  /*9ae0*/  LDGSTS.E [R0+-0x7a200], [R8.64], P3 ;  /* 0x85e0000008007fae */ /* 0x0003e60009921848 */
[----:B------:R-:W-:-:S02]  /*9af0*/  IADD3 R203, R252, 0x100000, RZ ;  /* 0x00100000fccb7810 */ /* 0x000fc40007ffe0ff */
[----:B------:R-:W-:-:S03]  /*9b00*/  IADD3 R252, R252, 0x100000, RZ ;  /* 0x00100000fcfc7810 */ /* 0x000fc60007ffe0ff */
[----:B------:R1:W-:Y:S04]  /*9b10*/  LDGSTS.E [R203+-0x79200], [R6.64], P3 ;  /* 0x86e0000006cb7fae */ /* 0x0003e80009921848 */
[----:B-1----:R-:W3:Y:S04]  /*9b20*/  LDL.LU.64 R8, [R1+0xd20] ;  /* 0x000d200001087983 */ /* 0x002ee80000300a00 */
[----:B------:R1:W-:Y:S04]  /*9b30*/  LDGSTS.E [R252+-0x78200], [R248.64], P3 ;  /* 0x87e00000f8fc7fae */ /* 0x0003e80009921848 */
[----:B------:R-:W4:Y:S01]  /*9b40*/  LDL.LU.64 R6, [R1+0xd18] ;  /* 0x000d180001067983 */ /* 0x000f220000300a00 */
[----:B------:R-:W-:Y:S01]  /*9b50*/  MOV R202, 0x7f ;  /* 0x0000007f00ca7802 */ /* 0x000fe20000000f00 */
[----:B------:R-:W-:-:S02]  /*9b60*/  IMAD.MOV.U32 R0, RZ, RZ, c[0x0][0x180] ;  /* 0x00006000ff007624 */ /* 0x000fc400078e00ff */
[----:B------:R-:W0:Y:S04]  /*9b70*/  LDGDEPBAR ;  /* 0x00000000000079af */ /* 0x000e280000000000 */
[----:B-1----:R-:W5:Y:S01]  /*9b80*/  LDL.LU.64 R248, [R1+0xd10] ;  /* 0x000d100001f87983 */ /* 0x002f620000300a00 */
[----:B------:R-:W-:Y:S02]  /*9b90*/  IADD3 R203, R202, c[0x0][0x180], RZ ;  /* 0x00006000cacb7a10 */ /* 0x000fe40007ffe0ff */
[----:B------:R-:W-:Y:S01]  /*9ba0*/  SEL R252, RZ, 0x4, P2 ;  /* 0x00000004fffc7807 */ /* 0x000fe20001000000 */
[----:B------:R-:W-:Y:S01]  /*9bb0*/  BAR.SYNC.DEFER_BLOCKING 0x0 ;  /* 0x0000000000007b1d */ /* 0x000fe20000010000 */
[----:B------:R-:W-:Y:S02]  /*9bc0*/  ISETP.GT.AND P2, PT, R203, 0xff, PT ;  /* 0x000000ffcb00780c */ /* 0x000fe40003f44270 */
[----:B------:R-:W-:-:S02]  /*9bd0*/  IADD3 R203, R0, -0x99, RZ ;  /* 0xffffff6700cb7810 */ /* 0x000fc40007ffe0ff */
[----:B------:R-:W-:Y:S02]  /*9be0*/  SEL R252, R252, RZ, P2 ;  /* 0x000000fffcfc7207 */ /* 0x000fe40001000000 */
[----:B------:R-:W-:Y:S02]  /*9bf0*/  ISETP.GE.U32.AND P2, PT, R203, 0x7ffffee8, PT ;  /* 0x7ffffee8cb00780c */ /* 0x000fe40003f46070 */
[----:B------:R-:W1:Y:S01]  /*9c00*/  S2R R203, SR_TID.X ;  /* 0x0000000000cb7919 */ /* 0x000e620000002100 */
[----:B------:R-:W-:-:S04]  /*9c10*/  IADD3 R202, R0, -0x95, RZ ;  /* 0xffffff6b00ca7810 */ /* 0x000fc80007ffe0ff */
[----:B------:R-:W-:Y:S01]  /*9c20*/  ISETP.GE.U32.AND P3, PT, R202, 0x7ffffeec, PT ;  /* 0x7ffffeecca00780c */ /* 0x000fe20003f66070 */
[----:B------:R-:W-:-:S04]  /*9c30*/  IMAD.MOV.U32 R202, RZ, RZ, c[0x0][0x188] ;  /* 0x00006200ffca7624 */ /* 0x000fc800078e00ff */
[----:B------:R-:W-:-:S04]  /*9c40*/  IMAD.SHL.U32 R202, R202, 0x80, RZ ;  /* 0x00000080caca7824 */ /* 0x000fc800078e00ff */
[----:B------:R-:W-:Y:S01]  /*9c50*/  IMAD.WIDE R4, R202, 0x4, R4 ;  /* 0x00000004ca047825 */ /* 0x000fe200078e0204 */
[----:B-1----:R-:W-:-:S03]  /*9c60*/  LOP3.LUT R203, R203, 0x7f, RZ, 0xc0, !PT ;  /* 0x0000007fcbcb7812 */ /* 0x002fc600078ec0ff */
[----:B------:R-:W-:-:S04]  /*9c70*/  IMAD.WIDE R2, R202, 0x4, R2 ;  /* 0x00000004ca027825 */ /* 0x000fc800078e0202 */
[----:B------:R-:W-:Y:S01]  /*9c80*/  IMAD.SHL.U32 R203, R203, 0x4, RZ ;  /* 0x00000004cbcb7824 */ /* 0x000fe200078e00ff */
[----:B------:R1:W-:Y:S04]  /*9c90*/  STL.64 [R1+0x9f8], R4 ;  /* 0x0009f80401007387 */ /* 0x0003e80000100a00 */
[----:B------:R-:W-:Y:S01]  /*9ca0*/  @!PT LDS RZ, [RZ] ;  /* 0x00000000fffff984 */ /* 0x000fe20000000800 */
[----:B------:R-:W-:Y:S01]  /*9cb0*/  @!PT LDS RZ, [RZ] ;  /* 0x00000000fffff984 */ /* 0x000fe20000000800 */
[----:B------:R-:W-:Y:S01]  /*9cc0*/  @!PT LDS RZ, [RZ] ;  /* 0x00000000fffff984 */ /* 0x000fe20000000800 */
[----:B------:R1:W-:Y:S04]  /*9cd0*/  LDGSTS.E [R203+0x20000], [R4.64], !P6 ;  /* 0x2000000004cb7fae */ /* 0x0003e8000f121848 */
[----:B------:R2:W-:Y:S01]  /*9ce0*/  LDGSTS.E [R203+0x20200], [R2.64], !P6 ;  /* 0x2020000002cb7fae */ /* 0x0005e2000f121848 */
[----:B-1----:R-:W-:-:S02]  /*9cf0*/  IADD3 R4, R0, -0x9d, RZ ;  /* 0xffffff6300047810 */ /* 0x002fc40007ffe0ff */
[----:B------:R-:W-:Y:S02]  /*9d00*/  IADD3 R5, R0, -0xa1, RZ ;  /* 0xffffff5f00057810 */ /* 0x000fe40007ffe0ff */
[----:B------:R-:W-:Y:S01]  /*9d10*/  ISETP.GE.U32.AND P6, PT, R4, 0x7ffffee4, PT ;  /* 0x7ffffee40400780c */ /* 0x000fe20003fc6070 */
[----:B--2---:R-:W-:-:S04]  /*9d20*/  IMAD.WIDE R10, R202, 0x4, R10 ;  /* 0x00000004ca0a7825 */ /* 0x004fc800078e020a */
[----:B---3--:R-:W-:-:S04]  /*9d30*/  IMAD.WIDE R8, R202, 0x4, R8 ;  /* 0x00000004ca087825 */ /* 0x008fc800078e0208 */
[----:B----4-:R-:W-:-:S04]  /*9d40*/  IMAD.WIDE R6, R202, 0x4, R6 ;  /* 0x00000004ca067825 */ /* 0x010fc800078e0206 */
[----:B-----5:R-:W-:-:S05]  /*9d50*/  IMAD.WIDE R248, R202, 0x4, R248 ;  /* 0x00000004caf87825 */ /* 0x020fca00078e02f8 */
[----:B------:R-:W-:Y:S04]  /*9d60*/  STL.64 [R1+0xa00], R248 ;  /* 0x000a00f801007387 */ /* 0x000fe80000100a00 */
[----:B------:R-:W-:Y:S04]  /*9d70*/  STL.64 [R1+0x9f0], R2 ;  /* 0x0009f00201007387 */ /* 0x000fe80000100a00 */
[----:B------:R1:W-:Y:S04]  /*9d80*/  LDGSTS.E [R203+0x21000], [R248.64], !P5 ;  /* 0x21000000f8cb7fae */ /* 0x0003e8000e921848 */
[----:B------:R2:W-:Y:S04]  /*9d90*/  STL.64 [R1+0x9e8], R6 ;  /* 0x0009e80601007387 */ /* 0x0005e80000100a00 */
[----:B------:R2:W-:Y:S01]  /*9da0*/  LDGSTS.E [R203+0x21200], [R6.64], !P5 ;  /* 0x2120000006cb7fae */ /* 0x0005e2000e921848 */
[----:B------:R-:W-:Y:S01]  /*9db0*/  ISETP.GE.U32.AND P5, PT, R5, 0x7ffffee0, PT ;  /* 0x7ffffee00500780c */ /* 0x000fe20003fa6070 */
[----:B------:R-:W-:-:S02]  /*9dc0*/  IMAD.WIDE R4, R202, 0x4, R14 ;  /* 0x00000004ca047825 */ /* 0x000fc400078e020e */
[----:B------:R3:W-:Y:S04]  /*9dd0*/  STL.64 [R1+0x9e0], R8 ;  /* 0x0009e00801007387 */ /* 0x0007e80000100a00 */
[----:B------:R3:W-:Y:S01]  /*9de0*/  LDGSTS.E [R203+0x22000], [R8.64], !P4 ;  /* 0x2200000008cb7fae */ /* 0x0007e2000e121848 */
[----:B--2---:R-:W-:-:S03]  /*9df0*/  IMAD.WIDE R6, R202, 0x4, R12 ;  /* 0x00000004ca067825 */ /* 0x004fc600078e020c */
[----:B------:R2:W-:Y:S01]  /*9e00*/  STL.64 [R1+0x9d8], R10 ;  /* 0x0009d80a01007387 */ /* 0x0005e20000100a00 */
[----:B------:R-:W-:-:S03]  /*9e10*/  IADD3 R3, R0, -0xa5, RZ ;  /* 0xffffff5b00037810 */ /* 0x000fc60007ffe0ff */
[----:B------:R2:W-:Y:S01]  /*9e20*/  LDGSTS.E [R203+0x22200], [R10.64], !P4 ;  /* 0x222000000acb7fae */ /* 0x0005e2000e121848 */
[----:B---3--:R-:W-:-:S03]  /*9e30*/  IMAD.WIDE R8, R202, 0x4, R18 ;  /* 0x00000004ca087825 */ /* 0x008fc600078e0212 */
[----:B------:R3:W-:Y:S04]  /*9e40*/  STL.64 [R1+0x9d0], R6 ;  /* 0x0009d00601007387 */ /* 0x0007e80000100a00 */
[----:B------:R3:W-:Y:S01]  /*9e50*/  LDGSTS.E [R203+0x23000], [R6.64], !P0 ;  /* 0x2300000006cb7fae */ /* 0x0007e2000c121848 */
[----:B--2---:R-:W-:-:S03]  /*9e60*/  IMAD.WIDE R10, R202, 0x4, R16 ;  /* 0x00000004ca0a7825 */ /* 0x004fc600078e0210 */
[----:B------:R2:W-:Y:S04]  /*9e70*/  STL.64 [R1+0x9c8], R4 ;  /* 0x0009c80401007387 */ /* 0x0005e80000100a00 */
[----:B------:R2:W-:Y:S01]  /*9e80*/  LDGSTS.E [R203+0x23200], [R4.64], !P0 ;  /* 0x2320000004cb7fae */ /* 0x0005e2000c121848 */
[----:B---3--:R-:W-:-:S03]  /*9e90*/  IMAD.WIDE R6, R202, 0x4, R20 ;  /* 0x00000004ca067825 */ /* 0x008fc600078e0214 */
[----:B------:R3:W-:Y:S01]  /*9ea0*/  STL.64 [R1+0x9c0], R10 ;  /* 0x0009c00a01007387 */ /* 0x0007e20000100a00 */
[----:B------:R-:W-:Y:S02]  /*9eb0*/  IADD3 R2, R0, -0xa9, RZ ;  /* 0xffffff5700027810 */ /* 0x000fe40007ffe0ff */
[----:B------:R-:W-:Y:S01]  /*9ec0*/  ISETP.GE.U32.AND P4, PT, R3, 0x7ffffedc, PT ;  /* 0x7ffffedc0300780c */ /* 0x000fe20003f86070 */
[----:B------:R3:W-:Y:S01]  /*9ed0*/  LDGSTS.E [R203+0x24000], [R10.64], !P1 ;  /* 0x240000000acb7fae */ /* 0x0007e2000c921848 */
[----:B--2---:R-:W-:-:S03]  /*9ee0*/  IMAD.WIDE R4, R202, 0x4, R22 ;  /* 0x00000004ca047825 */ /* 0x004fc600078e0216 */
[----:B------:R2:W-:Y:S01]  /*9ef0*/  STL.64 [R1+0x9b8], R8 ;  /* 0x0009b80801007387 */ /* 0x0005e20000100a00 */
[----:B------:R-:W-:-:S03]  /*9f00*/  IADD3 R3, R0, -0xad, RZ ;  /* 0xffffff5300037810 */ /* 0x000fc60007ffe0ff */
[----:B------:R2:W-:Y:S01]  /*9f10*/  LDGSTS.E [R203+0x24200], [R8.64], !P1 ;  /* 0x2420000008cb7fae */ /* 0x0005e2000c921848 */
[----:B---3--:R-:W-:-:S03]  /*9f20*/  IMAD.WIDE R10, R202, 0x4, R24 ;  /* 0x00000004ca0a7825 */ /* 0x008fc600078e0218 */
[----:B------:R3:W-:Y:S01]  /*9f30*/  STL.64 [R1+0x9b0], R6 ;  /* 0x0009b00601007387 */ /* 0x0007e20000100a00 */
[----:B------:R-:W-:-:S03]  /*9f40*/  ISETP.GE.U32.AND P0, PT, R2, 0x7ffffed8, PT ;  /* 0x7ffffed80200780c */ /* 0x000fc60003f06070 */
        /* <DEDUP_REMOVED lines=125> */
[----:B------:R-:W-:-:S03]  /*a720*/  IADD3 R2, R0, -0xe9, RZ ;  /* 0xffffff1700027810 */ /* 0x000fc60007ffe0ff */
        /* <DEDUP_REMOVED lines=21> */
[----:B------:R-:W-:Y:S04]  /*a880*/  STL.64 [R1+0x878], R8 ;  /* 0x0008780801007387 */ /* 0x000fe80000100a00 */
[----:B------:R2:W-:Y:S04]  /*a890*/  LDGSTS.E [R203+0x38200], [R8.64], !P0 ;  /* 0x3820000008cb7fae */ /* 0x0005e8000c121848 */
[----:B------:R-:W-:Y:S01]  /*a8a0*/  STL.64 [R1+0x870], R6 ;  /* 0x0008700601007387 */ /* 0x000fe20000100a00 */
[----:B---3--:R-:W-:-:S03]  /*a8b0*/  IMAD.WIDE R10, R202, 0x4, R106 ;  /* 0x00000004ca0a7825 */ /* 0x008fc600078e026a */
[----:B------:R3:W-:Y:S04]  /*a8c0*/  LDGSTS.E [R203+0x39000], [R6.64], !P1 ;  /* 0x3900000006cb7fae */ /* 0x0007e8000c921848 */
[----:B------:R4:W-:Y:S04]  /*a8d0*/  STL.64 [R1+0x868], R4 ;  /* 0x0008680401007387 */ /* 0x0009e80000100a00 */
[----:B------:R4:W-:Y:S02]  /*a8e0*/  LDGSTS.E [R203+0x39200], [R4.64], !P1 ;  /* 0x3920000004cb7fae */ /* 0x0009e4000c921848 */
[----:B----4-:R-:W-:-:S05]  /*a8f0*/  IMAD.WIDE R4, R202, 0x4, R104 ;  /* 0x00000004ca047825 */ /* 0x010fca00078e0268 */
[----:B------:R4:W-:Y:S04]  /*a900*/  STL.64 [R1+0x860], R4 ;  /* 0x0008600401007387 */ /* 0x0009e80000100a00 */
[----:B------:R5:W-:Y:S04]  /*a910*/  STL.64 [R1+0x858], R10 ;  /* 0x0008580a01007387 */ /* 0x000be80000100a00 */
[----:B------:R4:W-:Y:S01]  /*a920*/  LDGSTS.E [R203+0x3a000], [R4.64], !P3 ;  /* 0x3a00000004cb7fae */ /* 0x0009e2000d921848 */
[C---:B------:R-:W-:Y:S02]  /*a930*/  IADD3 R3, R0.reuse, -0xed, RZ ;  /* 0xffffff1300037810 */ /* 0x040fe40007ffe0ff */
[----:B------:R-:W-:Y:S01]  /*a940*/  IADD3 R2, R0, -0xf1, RZ ;  /* 0xffffff0f00027810 */ /* 0x000fe20007ffe0ff */
[----:B--2---:R-:W-:Y:S01]  /*a950*/  IMAD.WIDE R8, R202, 0x4, R108 ;  /* 0x00000004ca087825 */ /* 0x004fe200078e026c */
[----:B----4-:R-:W2:Y:S01]  /*a960*/  LDL.LU.64 R4, [R1] ;  /* 0x0000000001047983 */ /* 0x010ea20000300a00 */
[----:B------:R-:W-:-:S02]  /*a970*/  ISETP.GE.U32.AND P2, PT, R3, 0x7ffffe94, PT ;  /* 0x7ffffe940300780c */ /* 0x000fc40003f46070 */
[----:B------:R-:W-:Y:S01]  /*a980*/  IADD3 R3, R0, -0xf5, RZ ;  /* 0xffffff0b00037810 */ /* 0x000fe20007ffe0ff */
[----:B---3--:R-:W-:Y:S01]  /*a990*/  IMAD.WIDE R6, R202, 0x4, R110 ;  /* 0x00000004ca067825 */ /* 0x008fe200078e026e */
[----:B------:R-:W-:Y:S01]  /*a9a0*/  ISETP.GE.U32.AND P6, PT, R2, 0x7ffffe90, PT ;  /* 0x7ffffe900200780c */ /* 0x000fe20003fc6070 */
[----:B------:R5:W-:Y:S01]  /*a9b0*/  LDGSTS.E [R203+0x3a200], [R10.64], !P3 ;  /* 0x3a2000000acb7fae */ /* 0x000be2000d921848 */
[C---:B------:R-:W-:Y:S02]  /*a9c0*/  IADD3 R2, R0.reuse, -0xf9, RZ ;  /* 0xffffff0700027810 */ /* 0x040fe40007ffe0ff */
[----:B------:R-:W-:Y:S02]  /*a9d0*/  ISETP.GE.U32.AND P5, PT, R3, 0x7ffffe8c, PT ;  /* 0x7ffffe8c0300780c */ /* 0x000fe40003fa6070 */
[----:B------:R-:W-:Y:S02]  /*a9e0*/  IADD3 R3, R0, -0xfd, RZ ;  /* 0xffffff0300037810 */ /* 0x000fe40007ffe0ff */
[----:B------:R-:W-:Y:S01]  /*a9f0*/  ISETP.GE.U32.AND P4, PT, R2, 0x7ffffe88, PT ;  /* 0x7ffffe880200780c */ /* 0x000fe20003f86070 */
[----:B------:R-:W-:Y:S01]  /*aa00*/  IMAD.WIDE R12, R202, 0x4, R112 ;  /* 0x00000004ca0c7825 */ /* 0x000fe200078e0270 */
[----:B------:R-:W-:Y:S01]  /*aa10*/  ISETP.GE.U32.AND P0, PT, R3, 0x7ffffe84, PT ;  /* 0x7ffffe840300780c */ /* 0x000fe20003f06070 */
[----:B------:R3:W-:Y:S01]  /*aa20*/  STL.64 [R1+0x850], R8 ;  /* 0x0008500801007387 */ /* 0x0007e20000100a00 */
[----:B------:R-:W-:Y:S01]  /*aa30*/  IADD3 R2, R0, -0x82, RZ ;  /* 0xffffff7e00027810 */ /* 0x000fe20007ffe0ff */
[----:B-----5:R-:W-:-:S02]  /*aa40*/  IMAD.WIDE R10, R202, 0x4, R114 ;  /* 0x00000004ca0a7825 */ /* 0x020fc400078e0272 */
[----:B------:R3:W-:Y:S01]  /*aa50*/  LDGSTS.E [R203+0x3b000], [R8.64], !P2 ;  /* 0x3b00000008cb7fae */ /* 0x0007e2000d121848 */
[----:B------:R-:W-:-:S03]  /*aa60*/  IADD3 R3, R0, -0x86, RZ ;  /* 0xffffff7a00037810 */ /* 0x000fc60007ffe0ff */
[----:B------:R4:W-:Y:S01]  /*aa70*/  STL.64 [R1+0x848], R6 ;  /* 0x0008480601007387 */ /* 0x0009e20000100a00 */
[----:B------:R-:W-:-:S03]  /*aa80*/  ISETP.GE.U32.AND P1, PT, R2, 0x7ffffeff, PT ;  /* 0x7ffffeff0200780c */ /* 0x000fc60003f26070 */
[----:B------:R4:W-:Y:S01]  /*aa90*/  LDGSTS.E [R203+0x3b200], [R6.64], !P2 ;  /* 0x3b20000006cb7fae */ /* 0x0009e2000d121848 */
[----:B---3--:R-:W-:-:S03]  /*aaa0*/  IMAD.WIDE R8, R202, 0x4, R116 ;  /* 0x00000004ca087825 */ /* 0x008fc600078e0274 */
[----:B------:R3:W-:Y:S01]  /*aab0*/  STL.64 [R1+0x840], R12 ;  /* 0x0008400c01007387 */ /* 0x0007e20000100a00 */
[----:B------:R-:W-:-:S03]  /*aac0*/  IADD3 R2, R0, -0x8a, RZ ;  /* 0xffffff7600027810 */ /* 0x000fc60007ffe0ff */
[----:B------:R3:W-:Y:S01]  /*aad0*/  LDGSTS.E [R203+0x3c000], [R12.64], !P6 ;  /* 0x3c0000000ccb7fae */ /* 0x0007e2000f121848 */
[----:B----4-:R-:W-:-:S03]  /*aae0*/  IMAD.WIDE R6, R202, 0x4, R118 ;  /* 0x00000004ca067825 */ /* 0x010fc600078e0276 */
[----:B------:R4:W-:Y:S01]  /*aaf0*/  STL.64 [R1+0x838], R10 ;  /* 0x0008380a01007387 */ /* 0x0009e20000100a00 */
[----:B------:R-:W-:-:S03]  /*ab00*/  ISETP.GE.U32.AND P3, PT, R3, 0x7ffffefb, PT ;  /* 0x7ffffefb0300780c */ /* 0x000fc60003f66070 */
[----:B------:R4:W-:Y:S01]  /*ab10*/  LDGSTS.E [R203+0x3c200], [R10.64], !P6 ;  /* 0x3c2000000acb7fae */ /* 0x0009e2000f121848 */
[----:B------:R-:W-:Y:S01]  /*ab20*/  IADD3 R3, R0, -0x8e, RZ ;  /* 0xffffff7200037810 */ /* 0x000fe20007ffe0ff */
[C---:B---3--:R-:W-:Y:S02]  /*ab30*/  IMAD.WIDE R12, R202.reuse, 0x4, R120 ;  /* 0x00000004ca0c7825 */ /* 0x048fe400078e0278 */
[----:B------:R3:W-:Y:S04]  /*ab40*/  STL.64 [R1+0x830], R8 ;  /* 0x0008300801007387 */ /* 0x0007e80000100a00 */
[----:B------:R3:W-:Y:S01]  /*ab50*/  LDGSTS.E [R203+0x3d000], [R8.64], !P5 ;  /* 0x3d00000008cb7fae */ /* 0x0007e2000e921848 */
[----:B----4-:R-:W-:-:S03]  /*ab60*/  IMAD.WIDE R10, R202, 0x4, R122 ;  /* 0x00000004ca0a7825 */ /* 0x010fc600078e027a */
[----:B------:R4:W-:Y:S01]  /*ab70*/  STL.64 [R1+0x828], R6 ;  /* 0x0008280601007387 */ /* 0x0009e20000100a00 */
[----:B------:R-:W-:-:S03]  /*ab80*/  ISETP.GE.U32.AND P2, PT, R2, 0x7ffffef7, PT ;  /* 0x7ffffef70200780c */ /* 0x000fc60003f46070 */
[----:B------:R4:W-:Y:S01]  /*ab90*/  LDGSTS.E [R203+0x3d200], [R6.64], !P5 ;  /* 0x3d20000006cb7fae */ /* 0x0009e2000e921848 */
[----:B---3--:R-:W-:-:S03]  /*aba0*/  IMAD.WIDE R8, R202, 0x4, R124 ;  /* 0x00000004ca087825 */ /* 0x008fc600078e027c */
[----:B------:R-:W-:Y:S01]  /*abb0*/  STL.64 [R1+0x820], R12 ;  /* 0x0008200c01007387 */ /* 0x000fe20000100a00 */
[----:B------:R-:W-:-:S03]  /*abc0*/  IADD3 R2, R0, -0x92, RZ ;  /* 0xffffff6e00027810 */ /* 0x000fc60007ffe0ff */
[----:B------:R3:W-:Y:S01]  /*abd0*/  LDGSTS.E [R203+0x3e000], [R12.64], !P4 ;  /* 0x3e0000000ccb7fae */ /* 0x0007e2000e121848 */
[----:B----4-:R-:W-:-:S03]  /*abe0*/  IMAD.WIDE R6, R202, 0x4, R126 ;  /* 0x00000004ca067825 */ /* 0x010fc600078e027e */
[----:B------:R-:W-:Y:S01]  /*abf0*/  STL.64 [R1+0x818], R10 ;  /* 0x0008180a01007387 */ /* 0x000fe20000100a00 */
[----:B------:R-:W-:Y:S02]  /*ac00*/  ISETP.GE.U32.AND P6, PT, R3, 0x7ffffef3, PT ;  /* 0x7ffffef30300780c */ /* 0x000fe40003fc6070 */
[----:B------:R-:W-:Y:S01]  /*ac10*/  LOP3.LUT R17, R203, 0x20, RZ, 0x3c, !PT ;  /* 0x00000020cb117812 */ /* 0x000fe200078e3cff */
[----:B------:R2:W-:Y:S01]  /*ac20*/  LDGSTS.E [R203+0x3e200], [R10.64], !P4 ;  /* 0x3e2000000acb7fae */ /* 0x0005e2000e121848 */
[----:B------:R-:W-:-:S03]  /*ac30*/  IADD3 R3, R0, -0x96, RZ ;  /* 0xffffff6a00037810 */ /* 0x000fc60007ffe0ff */
[----:B------:R4:W-:Y:S04]  /*ac40*/  STL.64 [R1+0x810], R8 ;  /* 0x0008100801007387 */ /* 0x0009e80000100a00 */
[----:B------:R4:W-:Y:S01]  /*ac50*/  LDGSTS.E [R203+0x3f000], [R8.64], !P0 ;  /* 0x3f00000008cb7fae */ /* 0x0009e2000c121848 */
[----:B------:R-:W-:-:S03]  /*ac60*/  ISETP.GE.U32.AND P5, PT, R2, 0x7ffffeef, PT ;  /* 0x7ffffeef0200780c */ /* 0x000fc60003fa6070 */
[----:B------:R5:W-:Y:S04]  /*ac70*/  STL.64 [R1+0x808], R6 ;  /* 0x0008080601007387 */ /* 0x000be80000100a00 */
[----:B------:R5:W-:Y:S01]  /*ac80*/  LDGSTS.E [R203+0x3f200], [R6.64], !P0 ;  /* 0x3f20000006cb7fae */ /* 0x000be2000c121848 */
[----:B----4-:R-:W-:Y:S01]  /*ac90*/  IMAD.WIDE R8, R202, 0x4, R250 ;  /* 0x00000004ca087825 */ /* 0x010fe200078e02fa */
[----:B------:R-:W-:Y:S02]  /*aca0*/  IADD3 R2, R0, -0x9a, RZ ;  /* 0xffffff6600027810 */ /* 0x000fe40007ffe0ff */
[----:B------:R-:W-:Y:S01]  /*acb0*/  ISETP.GE.U32.AND P4, PT, R3, 0x7ffffeeb, PT ;  /* 0x7ffffeeb0300780c */ /* 0x000fe20003f86070 */
[----:B-----5:R-:W-:Y:S01]  /*acc0*/  IMAD.WIDE R6, R202, 0x4, R128 ;  /* 0x00000004ca067825 */ /* 0x020fe200078e0280 */
[----:B------:R-:W-:-:S02]  /*acd0*/  IADD3 R3, R0, -0x9e, RZ ;  /* 0xffffff6200037810 */ /* 0x000fc40007ffe0ff */
[----:B------:R-:W-:Y:S02]  /*ace0*/  ISETP.GE.U32.AND P0, PT, R2, 0x7ffffee7, PT ;  /* 0x7ffffee70200780c */ /* 0x000fe40003f06070 */
[----:B------:R-:W-:Y:S01]  /*acf0*/  IADD3 R2, R0, -0xa2, RZ ;  /* 0xffffff5e00027810 */ /* 0x000fe20007ffe0ff */
[----:B--2---:R-:W-:-:S04]  /*ad00*/  IMAD.WIDE R10, R202, 0x4, R4 ;  /* 0x00000004ca0a7825 */ /* 0x004fc800078e0204 */
[C---:B------:R-:W-:Y:S01]  /*ad10*/  IMAD.WIDE R4, R202.reuse, 0x4, R130 ;  /* 0x00000004ca047825 */ /* 0x040fe200078e0282 */
[----:B------:R2:W-:Y:S04]  /*ad20*/  STL.64 [R1+0x800], R10 ;  /* 0x0008000a01007387 */ /* 0x0005e80000100a00 */
[----:B------:R2:W-:Y:S04]  /*ad30*/  LDGSTS.E [R17+0x20400], [R10.64], !P1 ;  /* 0x204000000a117fae */ /* 0x0005e8000c921848 */
[----:B------:R4:W-:Y:S04]  /*ad40*/  STL.64 [R1+0x7e8], R8 ;  /* 0x0007e80801007387 */ /* 0x0009e80000100a00 */
[----:B------:R4:W-:Y:S01]  /*ad50*/  LDGSTS.E [R17+0x20600], [R8.64], !P1 ;  /* 0x2060000008117fae */ /* 0x0009e2000c921848 */
[----:B--2---:R-:W-:-:S03]  /*ad60*/  IMAD.WIDE R10, R202, 0x4, R132 ;  /* 0x00000004ca0a7825 */ /* 0x004fc600078e0284 */
[----:B------:R2:W-:Y:S04]  /*ad70*/  STL.64 [R1+0x7d8], R6 ;  /* 0x0007d80601007387 */ /* 0x0005e80000100a00 */
[----:B------:R2:W-:Y:S01]  /*ad80*/  LDGSTS.E [R17+0x21400], [R6.64], !P3 ;  /* 0x2140000006117fae */ /* 0x0005e2000d921848 */
[----:B----4-:R-:W-:-:S03]  /*ad90*/  IMAD.WIDE R8, R202, 0x4, R134 ;  /* 0x00000004ca087825 */ /* 0x010fc600078e0286 */
[----:B------:R4:W-:Y:S04]  /*ada0*/  STL.64 [R1+0x7c8], R4 ;  /* 0x0007c80401007387 */ /* 0x0009e80000100a00 */
[----:B------:R4:W-:Y:S01]  /*adb0*/  LDGSTS.E [R17+0x21600], [R4.64], !P3 ;  /* 0x2160000004117fae */ /* 0x0009e2000d921848 */
[----:B--2---:R-:W-:-:S03]  /*adc0*/  IMAD.WIDE R6, R202, 0x4, R136 ;  /* 0x00000004ca067825 */ /* 0x004fc600078e0288 */
[----:B------:R2:W-:Y:S01]  /*add0*/  STL.64 [R1+0x7b8], R10 ;  /* 0x0007b80a01007387 */ /* 0x0005e20000100a00 */
[----:B------:R-:W-:-:S03]  /*ade0*/  ISETP.GE.U32.AND P1, PT, R3, 0x7ffffee3, PT ;  /* 0x7ffffee30300780c */ /* 0x000fc60003f26070 */
[----:B------:R2:W-:Y:S01]  /*adf0*/  LDGSTS.E [R17+0x22400], [R10.64], !P2 ;  /* 0x224000000a117fae */ /* 0x0005e2000d121848 */
[----:B----4-:R-:W-:-:S03]  /*ae00*/  IMAD.WIDE R4, R202, 0x4, R138 ;  /* 0x00000004ca047825 */ /* 0x010fc600078e028a */
[----:B------:R4:W-:Y:S01]  /*ae10*/  STL.64 [R1+0x7a8], R8 ;  /* 0x0007a80801007387 */ /* 0x0009e20000100a00 */
[----:B------:R-:W-:-:S03]  /*ae20*/  IADD3 R3, R0, -0xa6, RZ ;  /* 0xffffff5a00037810 */ /* 0x000fc60007ffe0ff */
[----:B------:R4:W-:Y:S01]  /*ae30*/  LDGSTS.E [R17+0x22600], [R8.64], !P2 ;  /* 0x2260000008117fae */ /* 0x0009e2000d121848 */
[----:B--2---:R-:W-:-:S03]  /*ae40*/  IMAD.WIDE R10, R202, 0x4, R140 ;  /* 0x00000004ca0a7825 */ /* 0x004fc600078e028c */
[----:B------:R2:W-:Y:S01]  /*ae50*/  STL.64 [R1+0x798], R6 ;  /* 0x0007980601007387 */ /* 0x0005e20000100a00 */
[----:B------:R-:W-:-:S03]  /*ae60*/  ISETP.GE.U32.AND P3, PT, R2, 0x7ffffedf, PT ;  /* 0x7ffffedf0200780c */ /* 0x000fc60003f66070 */
[----:B------:R2:W-:Y:S01]  /*ae70*/  LDGSTS.E [R17+0x23400], [R6.64], !P6 ;  /* 0x2340000006117fae */ /* 0x0005e2000f121848 */
[----:B----4-:R-:W-:-:S03]  /*ae80*/  IMAD.WIDE R8, R202, 0x4, R142 ;  /* 0x00000004ca087825 */ /* 0x010fc600078e028e */
[----:B------:R4:W-:Y:S04]  /*ae90*/  STL.64 [R1+0x788], R4 ;  /* 0x0007880401007387 */ /* 0x0009e80000100a00 */
[----:B------:R4:W-:Y:S01]  /*aea0*/  LDGSTS.E [R17+0x23600], [R4.64], !P6 ;  /* 0x2360000004117fae */ /* 0x0009e2000f121848 */
[----:B--2---:R-:W-:-:S03]  /*aeb0*/  IMAD.WIDE R6, R202, 0x4, R144 ;  /* 0x00000004ca067825 */ /* 0x004fc600078e0290 */
[----:B------:R2:W-:Y:S01]  /*aec0*/  STL.64 [R1+0x778], R10 ;  /* 0x0007780a01007387 */ /* 0x0005e20000100a00 */
[----:B------:R-:W-:Y:S02]  /*aed0*/  IADD3 R2, R0, -0xaa, RZ ;  /* 0xffffff5600027810 */ /* 0x000fe40007ffe0ff */
[----:B------:R-:W-:Y:S01]  /*aee0*/  ISETP.GE.U32.AND P2, PT, R3, 0x7ffffedb, PT ;  /* 0x7ffffedb0300780c */ /* 0x000fe20003f46070 */
        /* <DEDUP_REMOVED lines=150> */
[----:B------:R-:W-:Y:S04]  /*b850*/  STL.64 [R1+0x500], R10 ;  /* 0x0005000a01007387 */ /* 0x000fe80000100a00 */
[----:B------:R2:W-:Y:S01]  /*b860*/  LDGSTS.E [R17+0x38400], [R10.64], !P6 ;  /* 0x384000000a117fae */ /* 0x0005e2000f121848 */
[----:B----4-:R-:W-:-:S03]  /*b870*/  IMAD.WIDE R4, R202, 0x4, R228 ;  /* 0x00000004ca047825 */ /* 0x010fc600078e02e4 */
[----:B------:R-:W-:Y:S04]  /*b880*/  STL.64 [R1+0x4f0], R8 ;  /* 0x0004f00801007387 */ /* 0x000fe80000100a00 */
[----:B------:R2:W-:Y:S04]  /*b890*/  LDGSTS.E [R17+0x38600], [R8.64], !P6 ;  /* 0x3860000008117fae */ /* 0x0005e8000f121848 */
[----:B------:R-:W-:Y:S04]  /*b8a0*/  STL.64 [R1+0x4e0], R6 ;  /* 0x0004e00601007387 */ /* 0x000fe80000100a00 */
[----:B------:R5:W-:Y:S04]  /*b8b0*/  LDGSTS.E [R17+0x39400], [R6.64], !P5 ;  /* 0x3940000006117fae */ /* 0x000be8000e921848 */
[----:B------:R1:W-:Y:S04]  /*b8c0*/  STL.64 [R1+0x4d0], R4 ;  /* 0x0004d00401007387 */ /* 0x0003e80000100a00 */
[----:B------:R1:W-:Y:S04]  /*b8d0*/  LDGSTS.E [R17+0x39600], [R4.64], !P5 ;  /* 0x3960000004117fae */ /* 0x0003e8000e921848 */
[----:B-1----:R-:W4:Y:S04]  /*b8e0*/  LDL.LU.64 R4, [R1+0x10] ;  /* 0x0000100001047983 */ /* 0x002f280000300a00 */
[----:B-----5:R-:W5:Y:S04]  /*b8f0*/  LDL.LU.64 R6, [R1+0x20] ;  /* 0x0000200001067983 */ /* 0x020f680000300a00 */
[----:B------:R-:W4:Y:S01]  /*b900*/  LDL.LU.64 R248, [R1+0x30] ;  /* 0x0000300001f87983 */ /* 0x000f220000300a00 */
[----:B------:R-:W-:-:S02]  /*b910*/  IADD3 R2, R0, -0xea, RZ ;  /* 0xffffff1600027810 */ /* 0x000fc40007ffe0ff */
[----:B------:R-:W-:Y:S02]  /*b920*/  IADD3 R3, R0, -0xee, RZ ;  /* 0xffffff1200037810 */ /* 0x000fe40007ffe0ff */
[----:B------:R-:W-:Y:S02]  /*b930*/  ISETP.GE.U32.AND P4, PT, R2, 0x7ffffe97, PT ;  /* 0x7ffffe970200780c */ /* 0x000fe40003f86070 */
[----:B------:R-:W-:Y:S02]  /*b940*/  ISETP.GE.U32.AND P0, PT, R3, 0x7ffffe93, PT ;  /* 0x7ffffe930300780c */ /* 0x000fe40003f06070 */
[----:B------:R-:W-:Y:S01]  /*b950*/  IADD3 R2, R0, -0xf2, RZ ;  /* 0xffffff0e00027810 */ /* 0x000fe20007ffe0ff */
[----:B------:R-:W-:-:S03]  /*b960*/  IMAD.WIDE R14, R202, 0x4, R230 ;  /* 0x00000004ca0e7825 */ /* 0x000fc600078e02e6 */
[----:B------:R-:W-:Y:S01]  /*b970*/  ISETP.GE.U32.AND P1, PT, R2, 0x7ffffe8f, PT ;  /* 0x7ffffe8f0200780c */ /* 0x000fe20003f26070 */
[----:B---3--:R-:W-:Y:S01]  /*b980*/  IMAD.WIDE R12, R202, 0x4, R232 ;  /* 0x00000004ca0c7825 */ /* 0x008fe200078e02e8 */
[----:B------:R-:W-:-:S03]  /*b990*/  IADD3 R3, R0, -0xf6, RZ ;  /* 0xffffff0a00037810 */ /* 0x000fc60007ffe0ff */
[C---:B--2---:R-:W-:Y:S01]  /*b9a0*/  IMAD.WIDE R10, R202.reuse, 0x4, R234 ;  /* 0x00000004ca0a7825 */ /* 0x044fe200078e02ea */
[----:B------:R1:W-:Y:S03]  /*b9b0*/  STL.64 [R1+0x4c0], R14 ;  /* 0x0004c00e01007387 */ /* 0x0003e60000100a00 */
[----:B------:R-:W-:Y:S01]  /*b9c0*/  IMAD.WIDE R8, R202, 0x4, R236 ;  /* 0x00000004ca087825 */ /* 0x000fe200078e02ec */
[----:B------:R1:W-:Y:S01]  /*b9d0*/  LDGSTS.E [R17+0x3a400], [R14.64], !P4 ;  /* 0x3a4000000e117fae */ /* 0x0003e2000e121848 */
[----:B------:R-:W-:-:S03]  /*b9e0*/  ISETP.GE.U32.AND P3, PT, R3, 0x7ffffe8b, PT ;  /* 0x7ffffe8b0300780c */ /* 0x000fc60003f66070 */
[----:B------:R2:W-:Y:S04]  /*b9f0*/  STL.64 [R1+0x4b0], R12 ;  /* 0x0004b00c01007387 */ /* 0x0005e80000100a00 */
[----:B------:R2:W-:Y:S01]  /*ba00*/  LDGSTS.E [R17+0x3a600], [R12.64], !P4 ;  /* 0x3a6000000c117fae */ /* 0x0005e2000e121848 */
[----:B-1----:R-:W-:-:S03]  /*ba10*/  IMAD.WIDE R14, R202, 0x4, R238 ;  /* 0x00000004ca0e7825 */ /* 0x002fc600078e02ee */
[----:B------:R1:W-:Y:S04]  /*ba20*/  STL.64 [R1+0x4a0], R10 ;  /* 0x0004a00a01007387 */ /* 0x0003e80000100a00 */
[----:B------:R1:W-:Y:S01]  /*ba30*/  LDGSTS.E [R17+0x3b400], [R10.64], !P0 ;  /* 0x3b4000000a117fae */ /* 0x0003e2000c121848 */
[----:B--2---:R-:W-:-:S03]  /*ba40*/  IMAD.WIDE R12, R202, 0x4, R240 ;  /* 0x00000004ca0c7825 */ /* 0x004fc600078e02f0 */
[----:B------:R2:W-:Y:S04]  /*ba50*/  STL.64 [R1+0x490], R8 ;  /* 0x0004900801007387 */ /* 0x0005e80000100a00 */
[----:B------:R2:W-:Y:S01]  /*ba60*/  LDGSTS.E [R17+0x3b600], [R8.64], !P0 ;  /* 0x3b60000008117fae */ /* 0x0005e2000c121848 */
[----:B-1----:R-:W-:-:S03]  /*ba70*/  IMAD.WIDE R10, R202, 0x4, R242 ;  /* 0x00000004ca0a7825 */ /* 0x002fc600078e02f2 */
[----:B------:R-:W3:Y:S04]  /*ba80*/  LDL.LU.64 R26, [R1+0x38] ;  /* 0x00003800011a7983 */ /* 0x000ee80000300a00 */
[----:B------:R-:W3:Y:S01]  /*ba90*/  LDL.LU.64 R24, [R1+0x40] ;  /* 0x0000400001187983 */ /* 0x000ee20000300a00 */
[----:B--2---:R-:W-:-:S03]  /*baa0*/  IMAD.WIDE R8, R202, 0x4, R244 ;  /* 0x00000004ca087825 */ /* 0x004fc600078e02f4 */
[----:B------:R-:W-:Y:S04]  /*bab0*/  STL.64 [R1+0x468], R14 ;  /* 0x0004680e01007387 */ /* 0x000fe80000100a00 */
[----:B------:R1:W-:Y:S04]  /*bac0*/  STL.64 [R1+0x28], R12 ;  /* 0x0000280c01007387 */ /* 0x0003e80000100a00 */
[----:B------:R2:W-:Y:S04]  /*bad0*/  LDGSTS.E [R17+0x3c400], [R14.64], !P1 ;  /* 0x3c4000000e117fae */ /* 0x0005e8000c921848 */
[----:B------:R1:W-:Y:S04]  /*bae0*/  LDGSTS.E [R17+0x3c600], [R12.64], !P1 ;  /* 0x3c6000000c117fae */ /* 0x0003e8000c921848 */
[----:B------:R-:W-:Y:S04]  /*baf0*/  STL.64 [R1+0x18], R10 ;  /* 0x0000180a01007387 */ /* 0x000fe80000100a00 */
[----:B------:R2:W-:Y:S04]  /*bb00*/  LDGSTS.E [R17+0x3d400], [R10.64], !P3 ;  /* 0x3d4000000a117fae */ /* 0x0005e8000d921848 */
[----:B-1----:R-:W3:Y:S04]  /*bb10*/  LDL.LU.64 R12, [R1+0x48] ;  /* 0x00004800010c7983 */ /* 0x002ee80000300a00 */
[----:B------:R4:W-:Y:S04]  /*bb20*/  STL.64 [R1], R8 ;  /* 0x0000000801007387 */ /* 0x0009e80000100a00 */
[----:B--2---:R-:W2:Y:S04]  /*bb30*/  LDL.LU.64 R14, [R1+0x58] ;  /* 0x00005800010e7983 */ /* 0x004ea80000300a00 */
[----:B------:R-:W2:Y:S04]  /*bb40*/  LDL.LU.64 R22, [R1+0x60] ;  /* 0x0000600001167983 */ /* 0x000ea80000300a00 */
[----:B------:R4:W-:Y:S04]  /*bb50*/  LDGSTS.E [R17+0x3d600], [R8.64], !P3 ;  /* 0x3d60000008117fae */ /* 0x0009e8000d921848 */
[----:B------:R-:W2:Y:S04]  /*bb60*/  LDL.LU.64 R18, [R1+0x68] ;  /* 0x0000680001127983 */ /* 0x000ea80000300a00 */
[----:B------:R-:W2:Y:S01]  /*bb70*/  LDL.LU.64 R20, [R1+0x70] ;  /* 0x0000700001147983 */ /* 0x000ea20000300a00 */
[----:B----4-:R-:W-:-:S03]  /*bb80*/  IMAD.WIDE R8, R202, 0x4, R248 ;  /* 0x00000004ca087825 */ /* 0x010fc600078e02f8 */
[----:B------:R-:W4:Y:S01]  /*bb90*/  LDL.LU.64 R248, [R1+0x78] ;  /* 0x0000780001f87983 */ /* 0x000f220000300a00 */
[C---:B------:R-:W-:Y:S02]  /*bba0*/  IADD3 R2, R0.reuse, -0xfa, RZ ;  /* 0xffffff0600027810 */ /* 0x040fe40007ffe0ff */
[----:B------:R-:W-:Y:S02]  /*bbb0*/  IADD3 R3, R0, -0xfe, RZ ;  /* 0xffffff0200037810 */ /* 0x000fe40007ffe0ff */
[----:B------:R-:W-:Y:S02]  /*bbc0*/  ISETP.GE.U32.AND P2, PT, R2, 0x7ffffe87, PT ;  /* 0x7ffffe870200780c */ /* 0x000fe40003f46070 */
[----:B------:R-:W-:Y:S02]  /*bbd0*/  IADD3 R2, R0, -0x83, RZ ;  /* 0xffffff7d00027810 */ /* 0x000fe40007ffe0ff */
[----:B------:R-:W-:Y:S02]  /*bbe0*/  ISETP.GE.U32.AND P6, PT, R3, 0x7ffffe83, PT ;  /* 0x7ffffe830300780c */ /* 0x000fe40003fc6070 */
[----:B------:R-:W-:-:S02]  /*bbf0*/  ISETP.GE.U32.AND P5, PT, R2, 0x7ffffefe, PT ;  /* 0x7ffffefe0200780c */ /* 0x000fc40003fa6070 */
[C---:B------:R-:W-:Y:S02]  /*bc00*/  IADD3 R3, R0.reuse, -0x87, RZ ;  /* 0xffffff7900037810 */ /* 0x040fe40007ffe0ff */
[----:B------:R-:W-:Y:S02]  /*bc10*/  IADD3 R2, R0, -0x8b, RZ ;  /* 0xffffff7500027810 */ /* 0x000fe40007ffe0ff */
[----:B------:R-:W-:Y:S02]  /*bc20*/  ISETP.GE.U32.AND P4, PT, R3, 0x7ffffefa, PT ;  /* 0x7ffffefa0300780c */ /* 0x000fe40003f86070 */
[----:B------:R-:W-:Y:S02]  /*bc30*/  ISETP.GE.U32.AND P0, PT, R2, 0x7ffffef6, PT ;  /* 0x7ffffef60200780c */ /* 0x000fe40003f06070 */
[C---:B------:R-:W-:Y:S02]  /*bc40*/  IADD3 R3, R0.reuse, -0x8f, RZ ;  /* 0xffffff7100037810 */ /* 0x040fe40007ffe0ff */
[----:B------:R-:W-:-:S02]  /*bc50*/  IADD3 R2, R0, -0x93, RZ ;  /* 0xffffff6d00027810 */ /* 0x000fc40007ffe0ff */
[----:B------:R-:W-:Y:S02]  /*bc60*/  ISETP.GE.U32.AND P1, PT, R3, 0x7ffffef2, PT ;  /* 0x7ffffef20300780c */ /* 0x000fe40003f26070 */
[----:B------:R-:W-:Y:S01]  /*bc70*/  ISETP.GE.U32.AND P3, PT, R2, 0x7ffffeee, PT ;  /* 0x7ffffeee0200780c */ /* 0x000fe20003f66070 */
[----:B------:R-:W-:-:S04]  /*bc80*/  IMAD.WIDE R2, R202, 0x4, R246 ;  /* 0x00000004ca027825 */ /* 0x000fc800078e02f6 */
[----:B------:R-:W-:Y:S01]  /*bc90*/  IMAD.WIDE R4, R202, 0x4, R4 ;  /* 0x00000004ca047825 */ /* 0x000fe200078e0204 */
[----:B------:R-:W-:Y:S01]  /*bca0*/  IADD3 R11, R0, -0x97, RZ ;  /* 0xffffff69000b7810 */ /* 0x000fe20007ffe0ff */
[----:B------:R1:W-:Y:S02]  /*bcb0*/  LDGSTS.E [R17+0x3e400], [R2.64], !P2 ;  /* 0x3e40000002117fae */ /* 0x0003e4000d121848 */
[----:B-----5:R-:W-:Y:S01]  /*bcc0*/  IMAD.WIDE R6, R202, 0x4, R6 ;  /* 0x00000004ca067825 */ /* 0x020fe200078e0206 */
[----:B------:R-:W-:Y:S01]  /*bcd0*/  IADD3 R10, R0, -0x9b, RZ ;  /* 0xffffff65000a7810 */ /* 0x000fe20007ffe0ff */
[----:B------:R-:W-:Y:S04]  /*bce0*/  STL.64 [R1+0xca0], R2 ;  /* 0x000ca00201007387 */ /* 0x000fe80000100a00 */
[----:B------:R5:W-:Y:S01]  /*bcf0*/  LDGSTS.E [R17+0x3e600], [R4.64], !P2 ;  /* 0x3e60000004117fae */ /* 0x000be2000d121848 */
[----:B------:R-:W-:-:S03]  /*bd00*/  ISETP.GE.U32.AND P2, PT, R11, 0x7ffffeea, PT ;  /* 0x7ffffeea0b00780c */ /* 0x000fc60003f46070 */
[----:B------:R5:W-:Y:S04]  /*bd10*/  STL.64 [R1+0xca8], R4 ;  /* 0x000ca80401007387 */ /* 0x000be80000100a00 */
[----:B------:R1:W-:Y:S01]  /*bd20*/  LDGSTS.E [R17+0x3f400], [R6.64], !P6 ;  /* 0x3f40000006117fae */ /* 0x0003e2000f121848 */
[----:B---3--:R-:W-:-:S03]  /*bd30*/  IMAD.WIDE R250, R202, 0x4, R26 ;  /* 0x00000004cafa7825 */ /* 0x008fc600078e021a */
[----:B------:R-:W-:Y:S04]  /*bd40*/  STL.64 [R1+0xcb0], R6 ;  /* 0x000cb00601007387 */ /* 0x000fe80000100a00 */
[----:B------:R1:W-:Y:S01]  /*bd50*/  LDGSTS.E [R17+0x3f600], [R8.64], !P6 ;  /* 0x3f60000008117fae */ /* 0x0003e2000f121848 */
[----:B------:R-:W-:Y:S01]  /*bd60*/  ISETP.GE.U32.AND P6, PT, R10, 0x7ffffee6, PT ;  /* 0x7ffffee60a00780c */ /* 0x000fe20003fc6070 */
[----:B------:R-:W-:Y:S01]  /*bd70*/  IMAD.WIDE R10, R202, 0x4, R24 ;  /* 0x00000004ca0a7825 */ /* 0x000fe200078e0218 */
[----:B-----5:R-:W-:Y:S01]  /*bd80*/  LOP3.LUT R4, R203, 0x40, RZ, 0x3c, !PT ;  /* 0x00000040cb047812 */ /* 0x020fe200078e3cff */
[----:B------:R3:W-:Y:S04]  /*bd90*/  STL.64 [R1+0xcb8], R8 ;  /* 0x000cb80801007387 */ /* 0x0007e80000100a00 */
[----:B------:R-:W5:Y:S01]  /*bda0*/  LDL.LU.64 R40, [R1+0x80] ;  /* 0x0000800001287983 */ /* 0x000f620000300a00 */
[----:B------:R-:W-:-:S03]  /*bdb0*/  IADD3 R16, R0, -0xa3, RZ ;  /* 0xffffff5d00107810 */ /* 0x000fc60007ffe0ff */
[----:B------:R-:W3:Y:S01]  /*bdc0*/  LDL.LU.64 R26, [R1+0x88] ;  /* 0x00008800011a7983 */ /* 0x000ee20000300a00 */
[----:B-1----:R-:W-:-:S03]  /*bdd0*/  IADD3 R17, R0, -0x9f, RZ ;  /* 0xffffff6100117810 */ /* 0x002fc60007ffe0ff */
[----:B------:R-:W3:Y:S04]  /*bde0*/  LDL.LU.64 R28, [R1+0x90] ;  /* 0x00009000011c7983 */ /* 0x000ee80000300a00 */
[----:B------:R-:W3:Y:S04]  /*bdf0*/  LDL.LU.64 R30, [R1+0x98] ;  /* 0x00009800011e7983 */ /* 0x000ee80000300a00 */
[----:B------:R1:W-:Y:S01]  /*be00*/  LDGSTS.E [R4+0x20800], [R250.64], !P5 ;  /* 0x20800000fa047fae */ /* 0x0003e2000e921848 */
[----:B------:R-:W-:-:S03]  /*be10*/  IMAD.WIDE R12, R202, 0x4, R12 ;  /* 0x00000004ca0c7825 */ /* 0x000fc600078e020c */
[----:B------:R-:W-:Y:S04]  /*be20*/  STL.64 [R1+0xc90], R250 ;  /* 0x000c90fa01007387 */ /* 0x000fe80000100a00 */
[----:B------:R1:W-:Y:S01]  /*be30*/  LDGSTS.E [R4+0x20a00], [R10.64], !P5 ;  /* 0x20a000000a047fae */ /* 0x0003e2000e921848 */
[----:B--2---:R-:W-:Y:S01]  /*be40*/  IMAD.WIDE R14, R202, 0x4, R14 ;  /* 0x00000004ca0e7825 */ /* 0x004fe200078e020e */
[----:B------:R-:W-:Y:S02]  /*be50*/  ISETP.GE.U32.AND P5, PT, R17, 0x7ffffee2, PT ;  /* 0x7ffffee21100780c */ /* 0x000fe40003fa6070 */
[----:B------:R-:W-:Y:S04]  /*be60*/  STL.64 [R1+0xc98], R10 ;  /* 0x000c980a01007387 */ /* 0x000fe80000100a00 */
[----:B------:R2:W-:Y:S04]  /*be70*/  LDGSTS.E [R4+0x21800], [R12.64], !P4 ;  /* 0x218000000c047fae */ /* 0x0005e8000e121848 */
[----:B------:R-:W-:Y:S04]  /*be80*/  STL.64 [R1+0xcc0], R12 ;  /* 0x000cc00c01007387 */ /* 0x000fe80000100a00 */
[----:B------:R1:W-:Y:S01]  /*be90*/  LDGSTS.E [R4+0x21a00], [R14.64], !P4 ;  /* 0x21a000000e047fae */ /* 0x0003e2000e121848 */
[----:B------:R-:W-:Y:S01]  /*bea0*/  ISETP.GE.U32.AND P4, PT, R16, 0x7ffffede, PT ;  /* 0x7ffffede1000780c */ /* 0x000fe20003f86070 */
[----:B------:R-:W-:-:S02]  /*beb0*/  IMAD.WIDE R16, R202, 0x4, R22 ;  /* 0x00000004ca107825 */ /* 0x000fc400078e0216 */
[----:B------:R-:W-:Y:S04]  /*bec0*/  STL.64 [R1+0xcc8], R14 ;  /* 0x000cc80e01007387 */ /* 0x000fe80000100a00 */
[----:B------:R-:W2:Y:S04]  /*bed0*/  LDL.LU.64 R36, [R1+0xa0] ;  /* 0x0000a00001247983 */ /* 0x000ea80000300a00 */
[----:B------:R-:W2:Y:S01]  /*bee0*/  LDL.LU.64 R34, [R1+0xa8] ;  /* 0x0000a80001227983 */ /* 0x000ea20000300a00 */
[----:B------:R-:W-:Y:S01]  /*bef0*/  IMAD.WIDE R18, R202, 0x4, R18 ;  /* 0x00000004ca127825 */ /* 0x000fe200078e0212 */
[----:B------:R-:W-:-:S03]  /*bf00*/  IADD3 R25, R0, -0xa7, RZ ;  /* 0xffffff5900197810 */ /* 0x000fc60007ffe0ff */
[----:B------:R-:W-:Y:S01]  /*bf10*/  IMAD.WIDE R20, R202, 0x4, R20 ;  /* 0x00000004ca147825 */ /* 0x000fe200078e0214 */
[----:B------:R-:W-:Y:S01]  /*bf20*/  IADD3 R24, R0, -0xab, RZ ;  /* 0xffffff5500187810 */ /* 0x000fe20007ffe0ff */
[----:B------:R1:W-:Y:S04]  /*bf30*/  LDGSTS.E [R4+0x22800], [R16.64], !P0 ;  /* 0x2280000010047fae */ /* 0x0003e8000c121848 */
[----:B------:R1:W-:Y:S01]  /*bf40*/  LDGSTS.E [R4+0x22a00], [R18.64], !P0 ;  /* 0x22a0000012047fae */ /* 0x0003e2000c121848 */
[----:B----4-:R-:W-:-:S03]  /*bf50*/  IMAD.WIDE R22, R202, 0x4, R248 ;  /* 0x00000004ca167825 */ /* 0x010fc600078e02f8 */
[----:B------:R4:W-:Y:S04]  /*bf60*/  LDGSTS.E [R4+0x23800], [R20.64], !P1 ;  /* 0x2380000014047fae */ /* 0x0009e8000c921848 */
[----:B------:R-:W4:Y:S04]  /*bf70*/  LDL.LU.64 R248, [R1+0xb0] ;  /* 0x0000b00001f87983 */ /* 0x000f280000300a00 */
[----:B------:R-:W4:Y:S01]  /*bf80*/  LDL.LU.64 R38, [R1+0xb8] ;  /* 0x0000b80001267983 */ /* 0x000f220000300a00 */
[----:B------:R-:W-:-:S03]  /*bf90*/  ISETP.GE.U32.AND P0, PT, R25, 0x7ffffeda, PT ;  /* 0x7ffffeda1900780c */ /* 0x000fc60003f06070 */
[----:B------:R-:W-:Y:S04]  /*bfa0*/  STL.64 [R1+0xcd0], R16 ;  /* 0x000cd01001007387 */ /* 0x000fe80000100a00 */
[----:B------:R1:W-:Y:S04]  /*bfb0*/  STL.64 [R1+0xcd8], R18 ;  /* 0x000cd81201007387 */ /* 0x0003e80000100a00 */
[----:B------:R1:W-:Y:S01]  /*bfc0*/  LDGSTS.E [R4+0x23a00], [R22.64], !P1 ;  /* 0x23a0000016047fae */ /* 0x0003e2000c921848 */
[----:B------:R-:W-:-:S03]  /*bfd0*/  ISETP.GE.U32.AND P1, PT, R24, 0x7ffffed6, PT ;  /* 0x7ffffed61800780c */ /* 0x000fc60003f26070 */
[----:B------:R-:W-:Y:S04]  /*bfe0*/  STL.64 [R1+0xce0], R20 ;  /* 0x000ce01401007387 */ /* 0x000fe80000100a00 */
[----:B------:R1:W-:Y:S04]  /*bff0*/  STL.64 [R1+0xce8], R22 ;  /* 0x000ce81601007387 */ /* 0x0003e80000100a00 */
[----:B------:R-:W4:Y:S01]  /*c000*/  LDL.LU.64 R56, [R1+0xc0] ;  /* 0x0000c00001387983 */ /* 0x000f220000300a00 */
[----:B------:R-:W-:-:S03]  /*c010*/  IADD3 R33, R0, -0xaf, RZ ;  /* 0xffffff5100217810 */ /* 0x000fc60007ffe0ff */
[----:B------:R-:W4:Y:S01]  /*c020*/  LDL.LU.64 R42, [R1+0xc8] ;  /* 0x0000c800012a7983 */ /* 0x000f220000300a00 */
[----:B------:R-:W-:-:S03]  /*c030*/  IADD3 R32, R0, -0xb3, RZ ;  /* 0xffffff4d00207810 */ /* 0x000fc60007ffe0ff */
[----:B------:R-:W4:Y:S04]  /*c040*/  LDL.LU.64 R44, [R1+0xd0] ;  /* 0x0000d000012c7983 */ /* 0x000f280000300a00 */
[----:B------:R-:W4:Y:S01]  /*c050*/  LDL.LU.64 R46, [R1+0xd8] ;  /* 0x0000d800012e7983 */ /* 0x000f220000300a00 */
[----:B-----5:R-:W-:-:S04]  /*c060*/  IMAD.WIDE R24, R202, 0x4, R40 ;  /* 0x00000004ca187825 */ /* 0x020fc800078e0228 */
[C---:B---3--:R-:W-:Y:S01]  /*c070*/  IMAD.WIDE R26, R202.reuse, 0x4, R26 ;  /* 0x00000004ca1a7825 */ /* 0x048fe200078e021a */
[----:B------:R3:W-:Y:S03]  /*c080*/  LDGSTS.E [R4+0x24800], [R24.64], !P3 ;  /* 0x2480000018047fae */ /* 0x0007e6000d921848 */
[C---:B------:R-:W-:Y:S01]  /*c090*/  IMAD.WIDE R28, R202.reuse, 0x4, R28 ;  /* 0x00000004ca1c7825 */ /* 0x040fe200078e021c */
[----:B------:R-:W-:Y:S03]  /*c0a0*/  STL.64 [R1+0xcf0], R24 ;  /* 0x000cf01801007387 */ /* 0x000fe60000100a00 */
[----:B------:R-:W-:Y:S01]  /*c0b0*/  IMAD.WIDE R30, R202, 0x4, R30 ;  /* 0x00000004ca1e7825 */ /* 0x000fe200078e021e */
[----:B------:R5:W-:Y:S01]  /*c0c0*/  LDGSTS.E [R4+0x24a00], [R26.64], !P3 ;  /* 0x24a000001a047fae */ /* 0x000be2000d921848 */
[----:B------:R-:W-:-:S03]  /*c0d0*/  ISETP.GE.U32.AND P3, PT, R33, 0x7ffffed2, PT ;  /* 0x7ffffed22100780c */ /* 0x000fc60003f66070 */
[----:B------:R-:W-:Y:S04]  /*c0e0*/  STL.64 [R1+0xcf8], R26 ;  /* 0x000cf81a01007387 */ /* 0x000fe80000100a00 */
[----:B------:R1:W-:Y:S04]  /*c0f0*/  LDGSTS.E [R4+0x25800], [R28.64], !P2 ;  /* 0x258000001c047fae */ /* 0x0003e8000d121848 */
[----:B------:R-:W-:Y:S04]  /*c100*/  STL.64 [R1+0xd00], R28 ;  /* 0x000d001c01007387 */ /* 0x000fe80000100a00 */
[----:B------:R1:W-:Y:S01]  /*c110*/  LDGSTS.E [R4+0x25a00], [R30.64], !P2 ;  /* 0x25a000001e047fae */ /* 0x0003e2000d121848 */
[----:B------:R-:W-:-:S03]  /*c120*/  ISETP.GE.U32.AND P2, PT, R32, 0x7ffffece, PT ;  /* 0x7ffffece2000780c */ /* 0x000fc60003f46070 */
[----:B------:R-:W-:Y:S04]  /*c130*/  STL.64 [R1+0xd08], R30 ;  /* 0x000d081e01007387 */ /* 0x000fe80000100a00 */
[----:B------:R-:W3:Y:S04]  /*c140*/  LDL.LU.64 R52, [R1+0xe0] ;  /* 0x0000e00001347983 */ /* 0x000ee80000300a00 */
[----:B------:R-:W5:Y:S01]  /*c150*/  LDL.LU.64 R50, [R1+0xe8] ;  /* 0x0000e80001327983 */ /* 0x000f620000300a00 */
[----:B--2---:R-:W-:-:S04]  /*c160*/  IMAD.WIDE R32, R202, 0x4, R36 ;  /* 0x00000004ca207825 */ /* 0x004fc800078e0224 */
[----:B------:R-:W-:Y:S01]  /*c170*/  IMAD.WIDE R34, R202, 0x4, R34 ;  /* 0x00000004ca227825 */ /* 0x000fe200078e0222 */
[C---:B------:R-:W-:Y:S01]  /*c180*/  IADD3 R41, R0.reuse, -0xb7, RZ ;  /* 0xffffff4900297810 */ /* 0x040fe20007ffe0ff */
[----:B------:R2:W-:Y:S01]  /*c190*/  LDGSTS.E [R4+0x26800], [R32.64], !P6 ;  /* 0x2680000020047fae */ /* 0x0005e2000f121848 */
[----:B------:R-:W-:-:S03]  /*c1a0*/  IADD3 R40, R0, -0xbb, RZ ;  /* 0xffffff4500287810 */ /* 0x000fc60007ffe0ff */
[----:B------:R2:W-:Y:S01]  /*c1b0*/  LDGSTS.E [R4+0x26a00], [R34.64], !P6 ;  /* 0x26a0000022047fae */ /* 0x0005e2000f121848 */
[----:B----4-:R-:W-:-:S03]  /*c1c0*/  IMAD.WIDE R36, R202, 0x4, R248 ;  /* 0x00000004ca247825 */ /* 0x010fc600078e02f8 */
[----:B------:R-:W4:Y:S01]  /*c1d0*/  LDL.LU.64 R248, [R1+0xf0] ;  /* 0x0000f00001f87983 */ /* 0x000f220000300a00 */
[----:B------:R-:W-:-:S03]  /*c1e0*/  IMAD.WIDE R38, R202, 0x4, R38 ;  /* 0x00000004ca267825 */ /* 0x000fc600078e0226 */
[----:B------:R-:W2:Y:S01]  /*c1f0*/  LDL.LU.64 R54, [R1+0xf8] ;  /* 0x0000f80001367983 */ /* 0x000ea20000300a00 */
[----:B------:R-:W-:-:S03]  /*c200*/  ISETP.GE.U32.AND P6, PT, R41, 0x7ffffeca, PT ;  /* 0x7ffffeca2900780c */ /* 0x000fc60003fc6070 */
[----:B------:R1:W-:Y:S04]  /*c210*/  LDGSTS.E [R4+0x27800], [R36.64], !P5 ;  /* 0x2780000024047fae */ /* 0x0003e8000e921848 */
[----:B------:R1:W-:Y:S01]  /*c220*/  LDGSTS.E [R4+0x27a00], [R38.64], !P5 ;  /* 0x27a0000026047fae */ /* 0x0003e2000e921848 */
[----:B------:R-:W-:-:S03]  /*c230*/  ISETP.GE.U32.AND P5, PT, R40, 0x7ffffec6, PT ;  /* 0x7ffffec62800780c */ /* 0x000fc60003fa6070 */
[----:B------:R-:W2:Y:S01]  /*c240*/  LDL.LU.64 R72, [R1+0x100] ;  /* 0x0001000001487983 */ /* 0x000ea20000300a00 */
[----:B------:R-:W-:-:S03]  /*c250*/  IADD3 R49, R0, -0xbf, RZ ;  /* 0xffffff4100317810 */ /* 0x000fc60007ffe0ff */
[----:B------:R-:W2:Y:S01]  /*c260*/  LDL.LU.64 R58, [R1+0x108] ;  /* 0x00010800013a7983 */ /* 0x000ea20000300a00 */
[----:B------:R-:W-:-:S03]  /*c270*/  IADD3 R48, R0, -0xc3, RZ ;  /* 0xffffff3d00307810 */ /* 0x000fc60007ffe0ff */
[----:B------:R-:W2:Y:S01]  /*c280*/  LDL.LU.64 R60, [R1+0x110] ;  /* 0x00011000013c7983 */ /* 0x000ea20000300a00 */
[----:B------:R-:W-:-:S03]  /*c290*/  IMAD.WIDE R40, R202, 0x4, R56 ;  /* 0x00000004ca287825 */ /* 0x000fc600078e0238 */
[----:B------:R-:W2:Y:S01]  /*c2a0*/  LDL.LU.64 R62, [R1+0x118] ;  /* 0x00011800013e7983 */ /* 0x000ea20000300a00 */
[----:B------:R-:W-:-:S03]  /*c2b0*/  IMAD.WIDE R42, R202, 0x4, R42 ;  /* 0x00000004ca2a7825 */ /* 0x000fc600078e022a */
[----:B------:R1:W-:Y:S01]  /*c2c0*/  LDGSTS.E [R4+0x28800], [R40.64], !P4 ;  /* 0x2880000028047fae */ /* 0x0003e2000e121848 */
[----:B------:R-:W-:-:S03]  /*c2d0*/  IMAD.WIDE R44, R202, 0x4, R44 ;  /* 0x00000004ca2c7825 */ /* 0x000fc600078e022c */
[----:B------:R1:W-:Y:S01]  /*c2e0*/  LDGSTS.E [R4+0x28a00], [R42.64], !P4 ;  /* 0x28a000002a047fae */ /* 0x0003e2000e121848 */
[----:B------:R-:W-:-:S03]  /*c2f0*/  IMAD.WIDE R46, R202, 0x4, R46 ;  /* 0x00000004ca2e7825 */ /* 0x000fc600078e022e */
[----:B------:R1:W-:Y:S01]  /*c300*/  LDGSTS.E [R4+0x29800], [R44.64], !P0 ;  /* 0x298000002c047fae */ /* 0x0003e2000c121848 */
[----:B------:R-:W-:-:S03]  /*c310*/  ISETP.GE.U32.AND P4, PT, R49, 0x7ffffec2, PT ;  /* 0x7ffffec23100780c */ /* 0x000fc60003f86070 */
[----:B------:R1:W-:Y:S01]  /*c320*/  LDGSTS.E [R4+0x29a00], [R46.64], !P0 ;  /* 0x29a000002e047fae */ /* 0x0003e2000c121848 */
[----:B------:R-:W-:-:S03]  /*c330*/  ISETP.GE.U32.AND P0, PT, R48, 0x7ffffebe, PT ;  /* 0x7ffffebe3000780c */ /* 0x000fc60003f06070 */
[----:B------:R-:W2:Y:S04]  /*c340*/  LDL.LU.64 R68, [R1+0x120] ;  /* 0x0001200001447983 */ /* 0x000ea80000300a00 */
[----:B------:R-:W2:Y:S01]  /*c350*/  LDL.LU.64 R66, [R1+0x128] ;  /* 0x0001280001427983 */ /* 0x000ea20000300a00 */
[----:B---3--:R-:W-:-:S04]  /*c360*/  IMAD.WIDE R48, R202, 0x4, R52 ;  /* 0x00000004ca307825 */ /* 0x008fc800078e0234 */
[----:B-----5:R-:W-:Y:S01]  /*c370*/  IMAD.WIDE R50, R202, 0x4, R50 ;  /* 0x00000004ca327825 */ /* 0x020fe200078e0232 */
[C---:B------:R-:W-:Y:S01]  /*c380*/  IADD3 R57, R0.reuse, -0xc7, RZ ;  /* 0xffffff3900397810 */ /* 0x040fe20007ffe0ff */
[----:B------:R3:W-:Y:S01]  /*c390*/  LDGSTS.E [R4+0x2a800], [R48.64], !P1 ;  /* 0x2a80000030047fae */ /* 0x0007e2000c921848 */
[----:B------:R-:W-:-:S03]  /*c3a0*/  IADD3 R56, R0, -0xcb, RZ ;  /* 0xffffff3500387810 */ /* 0x000fc60007ffe0ff */
[----:B------:R3:W-:Y:S01]  /*c3b0*/  LDGSTS.E [R4+0x2aa00], [R50.64], !P1 ;  /* 0x2aa0000032047fae */ /* 0x0007e2000c921848 */
[----:B----4-:R-:W-:-:S03]  /*c3c0*/  IMAD.WIDE R52, R202, 0x4, R248 ;  /* 0x00000004ca347825 */ /* 0x010fc600078e02f8 */
[----:B------:R-:W4:Y:S01]  /*c3d0*/  LDL.LU.64 R248, [R1+0x130] ;  /* 0x0001300001f87983 */ /* 0x000f220000300a00 */
[----:B--2---:R-:W-:-:S03]  /*c3e0*/  IMAD.WIDE R54, R202, 0x4, R54 ;  /* 0x00000004ca367825 */ /* 0x004fc600078e0236 */
[----:B------:R-:W2:Y:S01]  /*c3f0*/  LDL.LU.64 R70, [R1+0x138] ;  /* 0x0001380001467983 */ /* 0x000ea20000300a00 */
[----:B------:R-:W-:-:S03]  /*c400*/  ISETP.GE.U32.AND P1, PT, R57, 0x7ffffeba, PT ;  /* 0x7ffffeba3900780c */ /* 0x000fc60003f26070 */
[----:B------:R3:W-:Y:S04]  /*c410*/  LDGSTS.E [R4+0x2b800], [R52.64], !P3 ;  /* 0x2b80000034047fae */ /* 0x0007e8000d921848 */
[----:B------:R3:W-:Y:S01]  /*c420*/  LDGSTS.E [R4+0x2ba00], [R54.64], !P3 ;  /* 0x2ba0000036047fae */ /* 0x0007e2000d921848 */
[----:B------:R-:W-:Y:S01]  /*c430*/  ISETP.GE.U32.AND P3, PT, R56, 0x7ffffeb6, PT ;  /* 0x7ffffeb63800780c */ /* 0x000fe20003f66070 */
[C---:B------:R-:W-:Y:S02]  /*c440*/  IMAD.WIDE R56, R202.reuse, 0x4, R72 ;  /* 0x00000004ca387825 */ /* 0x040fe400078e0248 */
[----:B------:R-:W5:Y:S02]  /*c450*/  LDL.LU.64 R88, [R1+0x140] ;  /* 0x0001400001587983 */ /* 0x000f640000300a00 */
[----:B------:R-:W-:-:S02]  /*c460*/  IMAD.WIDE R58, R202, 0x4, R58 ;  /* 0x00000004ca3a7825 */ /* 0x000fc400078e023a */
[----:B------:R-:W3:Y:S02]  /*c470*/  LDL.LU.64 R74, [R1+0x148] ;  /* 0x00014800014a7983 */ /* 0x000ee40000300a00 */
[C---:B------:R-:W-:Y:S02]  /*c480*/  IMAD.WIDE R60, R202.reuse, 0x4, R60 ;  /* 0x00000004ca3c7825 */ /* 0x040fe400078e023c */
[----:B------:R-:W3:Y:S02]  /*c490*/  LDL.LU.64 R76, [R1+0x150] ;  /* 0x00015000014c7983 */ /* 0x000ee40000300a00 */
[----:B------:R-:W-:Y:S01]  /*c4a0*/  IMAD.WIDE R62, R202, 0x4, R62 ;  /* 0x00000004ca3e7825 */ /* 0x000fe200078e023e */
[C---:B------:R-:W-:Y:S01]  /*c4b0*/  IADD3 R65, R0.reuse, -0xcf, RZ ;  /* 0xffffff3100417810 */ /* 0x040fe20007ffe0ff */
[----:B------:R-:W3:Y:S01]  /*c4c0*/  LDL.LU.64 R78, [R1+0x158] ;  /* 0x00015800014e7983 */ /* 0x000ee20000300a00 */
[----:B------:R-:W-:-:S03]  /*c4d0*/  IADD3 R64, R0, -0xd3, RZ ;  /* 0xffffff2d00407810 */ /* 0x000fc60007ffe0ff */
[----:B------:R1:W-:Y:S04]  /*c4e0*/  LDGSTS.E [R4+0x2c800], [R56.64], !P2 ;  /* 0x2c80000038047fae */ /* 0x0003e8000d121848 */
[----:B------:R1:W-:Y:S01]  /*c4f0*/  LDGSTS.E [R4+0x2ca00], [R58.64], !P2 ;  /* 0x2ca000003a047fae */ /* 0x0003e2000d121848 */
[----:B------:R-:W-:-:S03]  /*c500*/  ISETP.GE.U32.AND P2, PT, R65, 0x7ffffeb2, PT ;  /* 0x7ffffeb24100780c */ /* 0x000fc60003f46070 */
[----:B------:R1:W-:Y:S04]  /*c510*/  LDGSTS.E [R4+0x2d800], [R60.64], !P6 ;  /* 0x2d8000003c047fae */ /* 0x0003e8000f121848 */
[----:B------:R1:W-:Y:S01]  /*c520*/  LDGSTS.E [R4+0x2da00], [R62.64], !P6 ;  /* 0x2da000003e047fae */ /* 0x0003e2000f121848 */
[----:B------:R-:W-:Y:S01]  /*c530*/  ISETP.GE.U32.AND P6, PT, R64, 0x7ffffeae, PT ;  /* 0x7ffffeae4000780c */ /* 0x000fe20003fc6070 */
[C---:B------:R-:W-:Y:S02]  /*c540*/  IMAD.WIDE R64, R202.reuse, 0x4, R68 ;  /* 0x00000004ca407825 */ /* 0x040fe400078e0244 */
[----:B------:R-:W3:Y:S04]  /*c550*/  LDL.LU.64 R84, [R1+0x160] ;  /* 0x0001600001547983 */ /* 0x000ee80000300a00 */
[----:B------:R-:W3:Y:S01]  /*c560*/  LDL.LU.64 R82, [R1+0x168] ;  /* 0x0001680001527983 */ /* 0x000ee20000300a00 */
[----:B------:R-:W-:Y:S01]  /*c570*/  IMAD.WIDE R66, R202, 0x4, R66 ;  /* 0x00000004ca427825 */ /* 0x000fe200078e0242 */
[----:B------:R-:W-:-:S02]  /*c580*/  IADD3 R73, R0, -0xd7, RZ ;  /* 0xffffff2900497810 */ /* 0x000fc40007ffe0ff */
[----:B------:R-:W-:Y:S01]  /*c590*/  IADD3 R72, R0, -0xdb, RZ ;  /* 0xffffff2500487810 */ /* 0x000fe20007ffe0ff */
[----:B------:R1:W-:Y:S04]  /*c5a0*/  LDGSTS.E [R4+0x2e800], [R64.64], !P5 ;  /* 0x2e80000040047fae */ /* 0x0003e8000e921848 */
        /* <DEDUP_REMOVED lines=9> */
[C---:B-----5:R-:W-:Y:S02]  /*c640*/  IMAD.WIDE R72, R202.reuse, 0x4, R88 ;  /* 0x00000004ca487825 */ /* 0x060fe400078e0258 */
[----:B------:R-:W5:Y:S02]  /*c650*/  LDL.LU.64 R104, [R1+0x180] ;  /* 0x0001800001687983 */ /* 0x000f640000300a00 */
[----:B---3--:R-:W-:-:S02]  /*c660*/  IMAD.WIDE R74, R202, 0x4, R74 ;  /* 0x00000004ca4a7825 */ /* 0x008fc400078e024a */
        /* <DEDUP_REMOVED lines=89> */
[----:B------:R2:W-:Y:S01]  /*cc00*/  LDGSTS.E [R4+0x3b800], [R116.64], !P6 ;  /* 0x3b80000074047fae */ /* 0x0005e2000f121848 */
[----:B------:R-:W-:-:S03]  /*cc10*/  ISETP.GE.U32.AND P2, PT, R121, 0x7ffffef9, PT ;  /* 0x7ffffef97900780c */ /* 0x000fc60003f46070 */
[----:B------:R2:W-:Y:S01]  /*cc20*/  LDGSTS.E [R4+0x3ba00], [R118.64], !P6 ;  /* 0x3ba0000076047fae */ /* 0x0005e2000f121848 */
[----:B------:R-:W-:-:S03]  /*cc30*/  ISETP.GE.U32.AND P6, PT, R120, 0x7ffffef5, PT ;  /* 0x7ffffef57800780c */ /* 0x000fc60003fc6070 */
[----:B------:R-:W2:Y:S01]  /*cc40*/  LDL.LU.64 R152, [R1+0x390] ;  /* 0x0003900001987983 */ /* 0x000ea20000300a00 */
[----:B-----5:R-:W-:-:S03]  /*cc50*/  IMAD.WIDE R120, R202, 0x4, R136 ;  /* 0x00000004ca787825 */ /* 0x020fc600078e0288 */
[----:B------:R-:W5:Y:S01]  /*cc60*/  LDL.LU.64 R138, [R1+0x3a8] ;  /* 0x0003a800018a7983 */ /* 0x000f620000300a00 */
[----:B---3--:R-:W-:-:S03]  /*cc70*/  IMAD.WIDE R122, R202, 0x4, R122 ;  /* 0x00000004ca7a7825 */ /* 0x008fc600078e027a */
[----:B------:R-:W3:Y:S01]  /*cc80*/  LDL.LU.64 R140, [R1+0x3c0] ;  /* 0x0003c000018c7983 */ /* 0x000ee20000300a00 */
[----:B------:R-:W-:Y:S01]  /*cc90*/  IMAD.WIDE R124, R202, 0x4, R124 ;  /* 0x00000004ca7c7825 */ /* 0x000fe200078e027c */
[----:B------:R-:W-:Y:S02]  /*cca0*/  IADD3 R129, R0, -0x90, RZ ;  /* 0xffffff7000817810 */ /* 0x000fe40007ffe0ff */
[----:B------:R-:W3:Y:S01]  /*ccb0*/  LDL.LU.64 R142, [R1+0x3e8] ;  /* 0x0003e800018e7983 */ /* 0x000ee20000300a00 */
[----:B------:R-:W-:Y:S01]  /*ccc0*/  IMAD.WIDE R126, R202, 0x4, R126 ;  /* 0x00000004ca7e7825 */ /* 0x000fe200078e027e */
[----:B------:R-:W-:Y:S02]  /*ccd0*/  IADD3 R128, R0, -0x94, RZ ;  /* 0xffffff6c00807810 */ /* 0x000fe40007ffe0ff */
[----:B------:R1:W-:Y:S04]  /*cce0*/  LDGSTS.E [R4+0x3c800], [R120.64], !P5 ;  /* 0x3c80000078047fae */ /* 0x0003e8000e921848 */
[----:B------:R1:W-:Y:S01]  /*ccf0*/  LDGSTS.E [R4+0x3ca00], [R122.64], !P5 ;  /* 0x3ca000007a047fae */ /* 0x0003e2000e921848 */
[----:B------:R-:W-:-:S03]  /*cd00*/  ISETP.GE.U32.AND P5, PT, R129, 0x7ffffef1, PT ;  /* 0x7ffffef18100780c */ /* 0x000fc60003fa6070 */
[----:B------:R1:W-:Y:S04]  /*cd10*/  LDGSTS.E [R4+0x3d800], [R124.64], !P4 ;  /* 0x3d8000007c047fae */ /* 0x0003e8000e121848 */
[----:B------:R1:W-:Y:S01]  /*cd20*/  LDGSTS.E [R4+0x3da00], [R126.64], !P4 ;  /* 0x3da000007e047fae */ /* 0x0003e2000e121848 */
[----:B------:R-:W-:-:S03]  /*cd30*/  ISETP.GE.U32.AND P4, PT, R128, 0x7ffffeed, PT ;  /* 0x7ffffeed8000780c */ /* 0x000fc60003f86070 */
[----:B------:R-:W3:Y:S01]  /*cd40*/  LDL.LU.64 R150, [R1+0x400] ;  /* 0x0004000001967983 */ /* 0x000ee20000300a00 */
[----:B------:R-:W-:-:S03]  /*cd50*/  IMAD.WIDE R128, R202, 0x4, R134 ;  /* 0x00000004ca807825 */ /* 0x000fc600078e0286 */
[----:B------:R-:W3:Y:S04]  /*cd60*/  LDL.LU.64 R146, [R1+0x418] ;  /* 0x0004180001927983 */ /* 0x000ee80000300a00 */
[----:B------:R-:W3:Y:S01]  /*cd70*/  LDL.LU.64 R148, [R1+0x430] ;  /* 0x0004300001947983 */ /* 0x000ee20000300a00 */
        /* <DEDUP_REMOVED lines=8> */
[----:B------:R-:W4:Y:S01]  /*ce00*/  LDL.LU.64 R248, [R1+0x458] ;  /* 0x0004580001f87983 */ /* 0x000f220000300a00 */
[----:B------:R-:W-:-:S03]  /*ce10*/  ISETP.GE.U32.AND P0, PT, R137, 0x7ffffee9, PT ;  /* 0x7ffffee98900780c */ /* 0x000fc60003f06070 */
[----:B------:R1:W-:Y:S01]  /*ce20*/  LDGSTS.E [R4+0x3fa00], [R134.64], !P1 ;  /* 0x3fa0000086047fae */ /* 0x0003e2000c921848 */
[----:B------:R-:W-:Y:S01]  /*ce30*/  ISETP.GE.U32.AND P1, PT, R136, 0x7ffffee5, PT ;  /* 0x7ffffee58800780c */ /* 0x000fe20003f26070 */
[C---:B--2---:R-:W-:Y:S01]  /*ce40*/  IMAD.WIDE R136, R202.reuse, 0x4, R152 ;  /* 0x00000004ca887825 */ /* 0x044fe200078e0298 */
[----:B------:R-:W-:Y:S01]  /*ce50*/  LOP3.LUT R2, R203, 0x60, RZ, 0x3c, !PT ;  /* 0x00000060cb027812 */ /* 0x000fe200078e3cff */
[----:B------:R-:W2:Y:S02]  /*ce60*/  LDL.LU.64 R168, [R1+0x480] ;  /* 0x0004800001a87983 */ /* 0x000ea40000300a00 */
[C---:B-----5:R-:W-:Y:S02]  /*ce70*/  IMAD.WIDE R138, R202.reuse, 0x4, R138 ;  /* 0x00000004ca8a7825 */ /* 0x060fe400078e028a */
[----:B------:R-:W5:Y:S02]  /*ce80*/  LDL.LU.64 R154, [R1+0x498] ;  /* 0x00049800019a7983 */ /* 0x000f640000300a00 */
[----:B---3--:R-:W-:-:S02]  /*ce90*/  IMAD.WIDE R140, R202, 0x4, R140 ;  /* 0x00000004ca8c7825 */ /* 0x008fc400078e028c */
        /* <DEDUP_REMOVED lines=27> */
[C---:B--2---:R-:W-:Y:S02]  /*d050*/  IMAD.WIDE R152, R202.reuse, 0x4, R168 ;  /* 0x00000004ca987825 */ /* 0x044fe400078e02a8 */
        /* <DEDUP_REMOVED lines=101> */
[----:B------:R-:W-:Y:S02]  /*d6b0*/  IMAD.WIDE R208, R202, 0x4, R208 ;  /* 0x00000004cad07825 */ /* 0x000fe400078e02d0 */
[----:B------:R-:W3:Y:S01]  /*d6c0*/  LDL.LU.64 R224, [R1+0x6c0] ;  /* 0x0006c00001e07983 */ /* 0x000ee20000300a00 */
[C---:B------:R-:W-:Y:S02]  /*d6d0*/  IADD3 R211, R0.reuse, -0xe0, RZ ;  /* 0xffffff2000d37810 */ /* 0x040fe40007ffe0ff */
[----:B------:R-:W-:Y:S01]  /*d6e0*/  IADD3 R210, R0, -0xe4, RZ ;  /* 0xffffff1c00d27810 */ /* 0x000fe20007ffe0ff */
        /* <DEDUP_REMOVED lines=31> */
[----:B------:R1:W-:Y:S01]  /*d8e0*/  LDGSTS.E [R2+0x34c00], [R218.64], !P1 ;  /* 0x34c00000da027fae */ /* 0x0003e2000c921848 */
[----:B------:R-:W-:-:S03]  /*d8f0*/  IADD3 R226, R0, -0xf4, RZ ;  /* 0xffffff0c00e27810 */ /* 0x000fc60007ffe0ff */
[----:B------:R1:W-:Y:S01]  /*d900*/  LDGSTS.E [R2+0x34e00], [R220.64], !P1 ;  /* 0x34e00000dc027fae */ /* 0x0003e2000c921848 */
[----:B------:R-:W-:-:S03]  /*d910*/  ISETP.GE.U32.AND P1, PT, R227, 0x7ffffe91, PT ;  /* 0x7ffffe91e300780c */ /* 0x000fc60003f26070 */
[----:B------:R1:W-:Y:S04]  /*d920*/  LDGSTS.E [R2+0x35c00], [R222.64], !P3 ;  /* 0x35c00000de027fae */ /* 0x0003e8000d921848 */
[----:B------:R1:W-:Y:S01]  /*d930*/  LDGSTS.E [R2+0x35e00], [R224.64], !P3 ;  /* 0x35e00000e0027fae */ /* 0x0003e2000d921848 */
[----:B------:R-:W-:Y:S01]  /*d940*/  ISETP.GE.U32.AND P3, PT, R226, 0x7ffffe8d, PT ;  /* 0x7ffffe8de200780c */ /* 0x000fe20003f66070 */
[C---:B------:R-:W-:Y:S02]  /*d950*/  IMAD.WIDE R226, R202.reuse, 0x4, R232 ;  /* 0x00000004cae27825 */ /* 0x040fe400078e02e8 */
[----:B------:R-:W3:Y:S02]  /*d960*/  LDL.LU.64 R6, [R1+0x750] ;  /* 0x0007500001067983 */ /* 0x000ee40000300a00 */
[----:B------:R-:W-:Y:S01]  /*d970*/  IMAD.WIDE R228, R202, 0x4, R228 ;  /* 0x00000004cae47825 */ /* 0x000fe200078e02e4 */
[----:B------:R-:W-:Y:S01]  /*d980*/  IADD3 R235, R0, -0xf8, RZ ;  /* 0xffffff0800eb7810 */ /* 0x000fe20007ffe0ff */
[----:B------:R1:W-:Y:S02]  /*d990*/  LDGSTS.E [R2+0x36c00], [R226.64], !P2 ;  /* 0x36c00000e2027fae */ /* 0x0003e4000d121848 */
[----:B------:R-:W-:Y:S01]  /*d9a0*/  IMAD.WIDE R230, R202, 0x4, R230 ;  /* 0x00000004cae67825 */ /* 0x000fe200078e02e6 */
[----:B------:R-:W-:Y:S01]  /*d9b0*/  IADD3 R234, R0, -0xfc, RZ ;  /* 0xffffff0400ea7810 */ /* 0x000fe20007ffe0ff */
[----:B------:R-:W3:Y:S04]  /*d9c0*/  LDL.LU.64 R244, [R1+0x760] ;  /* 0x0007600001f47983 */ /* 0x000ee80000300a00 */
[----:B------:R1:W-:Y:S01]  /*d9d0*/  LDGSTS.E [R2+0x36e00], [R228.64], !P2 ;  /* 0x36e00000e4027fae */ /* 0x0003e2000d121848 */
[----:B------:R-:W-:-:S03]  /*d9e0*/  ISETP.GE.U32.AND P2, PT, R235, 0x7ffffe89, PT ;  /* 0x7ffffe89eb00780c */ /* 0x000fc60003f46070 */
[----:B------:R-:W3:Y:S04]  /*d9f0*/  LDL.LU.64 R246, [R1+0x770] ;  /* 0x0007700001f67983 */ /* 0x000ee80000300a00 */
[----:B------:R1:W-:Y:S01]  /*da00*/  LDGSTS.E [R2+0x37c00], [R230.64], !P6 ;  /* 0x37c00000e6027fae */ /* 0x0003e2000f121848 */
[----:B----4-:R-:W-:-:S03]  /*da10*/  IMAD.WIDE R232, R202, 0x4, R248 ;  /* 0x00000004cae87825 */ /* 0x010fc600078e02f8 */
[----:B------:R-:W4:Y:S04]  /*da20*/  LDL.LU.64 R248, [R1+0x780] ;  /* 0x0007800001f87983 */ /* 0x000f280000300a00 */
[----:B------:R2:W-:Y:S01]  /*da30*/  LDGSTS.E [R2+0x37e00], [R232.64], !P6 ;  /* 0x37e00000e8027fae */ /* 0x0005e2000f121848 */
[----:B------:R-:W-:Y:S01]  /*da40*/  ISETP.GE.U32.AND P6, PT, R234, 0x7ffffe85, PT ;  /* 0x7ffffe85ea00780c */ /* 0x000fe20003fc6070 */
[C---:B------:R-:W-:Y:S02]  /*da50*/  IMAD.WIDE R234, R202.reuse, 0x4, R8 ;  /* 0x00000004caea7825 */ /* 0x040fe400078e0208 */
[----:B-1----:R-:W4:Y:S04]  /*da60*/  LDL.LU.64 R18, [R1+0x790] ;  /* 0x0007900001127983 */ /* 0x002f280000300a00 */
[----:B------:R-:W4:Y:S04]  /*da70*/  LDL.LU.64 R10, [R1+0x7a0] ;  /* 0x0007a000010a7983 */ /* 0x000f280000300a00 */
[----:B------:R-:W4:Y:S04]  /*da80*/  LDL.LU.64 R8, [R1+0x7b0] ;  /* 0x0007b00001087983 */ /* 0x000f280000300a00 */
[----:B------:R-:W4:Y:S01]  /*da90*/  LDL.LU.64 R250, [R1+0x7c0] ;  /* 0x0007c00001fa7983 */ /* 0x000f220000300a00 */
[----:B--2---:R-:W-:Y:S01]  /*daa0*/  IMAD.WIDE R236, R202, 0x4, R236 ;  /* 0x00000004caec7825 */ /* 0x004fe200078e02ec */
[----:B------:R-:W-:-:S02]  /*dab0*/  IADD3 R243, R0, -0x101, RZ ;  /* 0xfffffeff00f37810 */ /* 0x000fc40007ffe0ff */
[----:B------:R-:W-:Y:S01]  /*dac0*/  IADD3 R242, R0, -0x105, RZ ;  /* 0xfffffefb00f27810 */ /* 0x000fe20007ffe0ff */
[C---:B-----5:R-:W-:Y:S01]  /*dad0*/  IMAD.WIDE R238, R202.reuse, 0x4, R238 ;  /* 0x00000004caee7825 */ /* 0x060fe200078e02ee */
[----:B------:R1:W-:Y:S03]  /*dae0*/  LDGSTS.E [R2+0x38c00], [R234.64], !P5 ;  /* 0x38c00000ea027fae */ /* 0x0003e6000e921848 */
[----:B---3--:R-:W-:Y:S01]  /*daf0*/  IMAD.WIDE R240, R202, 0x4, R240 ;  /* 0x00000004caf07825 */ /* 0x008fe200078e02f0 */
[----:B------:R1:W-:Y:S01]  /*db00*/  LDGSTS.E [R2+0x38e00], [R236.64], !P5 ;  /* 0x38e00000ec027fae */ /* 0x0003e2000e921848 */
[----:B------:R-:W-:-:S03]  /*db10*/  ISETP.GE.U32.AND P5, PT, R243, 0x7ffffe80, PT ;  /* 0x7ffffe80f300780c */ /* 0x000fc60003fa6070 */
[----:B------:R1:W-:Y:S04]  /*db20*/  LDGSTS.E [R2+0x39c00], [R238.64], !P4 ;  /* 0x39c00000ee027fae */ /* 0x0003e8000e121848 */
[----:B------:R1:W-:Y:S01]  /*db30*/  LDGSTS.E [R2+0x39e00], [R240.64], !P4 ;  /* 0x39e00000f0027fae */ /* 0x0003e2000e121848 */
[----:B------:R-:W-:Y:S01]  /*db40*/  ISETP.GE.U32.AND P4, PT, R242, 0x7ffffe7c, PT ;  /* 0x7ffffe7cf200780c */ /* 0x000fe20003f86070 */
[C---:B------:R-:W-:Y:S02]  /*db50*/  IMAD.WIDE R242, R202.reuse, 0x4, R6 ;  /* 0x00000004caf27825 */ /* 0x040fe400078e0206 */
[----:B------:R-:W2:Y:S04]  /*db60*/  LDL.LU.64 R16, [R1+0x7d0] ;  /* 0x0007d00001107983 */ /* 0x000ea80000300a00 */
[----:B------:R-:W3:Y:S04]  /*db70*/  LDL.LU.64 R14, [R1+0x7e0] ;  /* 0x0007e000010e7983 */ /* 0x000ee80000300a00 */
[----:B------:R-:W2:Y:S04]  /*db80*/  LDL.LU.64 R12, [R1+0x7f8] ;  /* 0x0007f800010c7983 */ /* 0x000ea80000300a00 */
[----:B------:R-:W2:Y:S01]  /*db90*/  LDL.LU.64 R6, [R1+0x7f0] ;  /* 0x0007f00001067983 */ /* 0x000ea20000300a00 */
[----:B------:R-:W-:-:S03]  /*dba0*/  IMAD.WIDE R244, R202, 0x4, R244 ;  /* 0x00000004caf47825 */ /* 0x000fc600078e02f4 */
[----:B------:R1:W-:Y:S01]  /*dbb0*/  LDGSTS.E [R2+0x3ac00], [R242.64], !P0 ;  /* 0x3ac00000f2027fae */ /* 0x0003e2000c121848 */
[----:B------:R-:W-:-:S03]  /*dbc0*/  IMAD.WIDE R246, R202, 0x4, R246 ;  /* 0x00000004caf67825 */ /* 0x000fc600078e02f6 */
[----:B------:R1:W-:Y:S04]  /*dbd0*/  LDGSTS.E [R2+0x3ae00], [R244.64], !P0 ;  /* 0x3ae00000f4027fae */ /* 0x0003e8000c121848 */
[----:B------:R1:W-:Y:S01]  /*dbe0*/  LDGSTS.E [R2+0x3bc00], [R246.64], !P1 ;  /* 0x3bc00000f6027fae */ /* 0x0003e2000c921848 */
[----:B----4-:R-:W-:-:S05]  /*dbf0*/  IMAD.WIDE R248, R202, 0x4, R248 ;  /* 0x00000004caf87825 */ /* 0x010fca00078e02f8 */
[----:B------:R1:W-:Y:S01]  /*dc00*/  LDGSTS.E [R2+0x3be00], [R248.64], !P1 ;  /* 0x3be00000f8027fae */ /* 0x0003e2000c921848 */
[----:B------:R-:W-:-:S04]  /*dc10*/  IMAD.WIDE R18, R202, 0x4, R18 ;  /* 0x00000004ca127825 */ /* 0x000fc800078e0212 */
[C---:B------:R-:W-:Y:S01]  /*dc20*/  IMAD.WIDE R10, R202.reuse, 0x4, R10 ;  /* 0x00000004ca0a7825 */ /* 0x040fe200078e020a */
[----:B------:R4:W-:Y:S03]  /*dc30*/  STL.64 [R1+0x10], R18 ;  /* 0x0000101201007387 */ /* 0x0009e60000100a00 */
[C---:B------:R-:W-:Y:S01]  /*dc40*/  IMAD.WIDE R8, R202.reuse, 0x4, R8 ;  /* 0x00000004ca087825 */ /* 0x040fe200078e0208 */
[----:B------:R1:W-:Y:S03]  /*dc50*/  STL.64 [R1+0x20], R10 ;  /* 0x0000200a01007387 */ /* 0x0003e60000100a00 */
[----:B------:R-:W-:Y:S01]  /*dc60*/  IMAD.WIDE R22, R202, 0x4, R250 ;  /* 0x00000004ca167825 */ /* 0x000fe200078e02fa */
[----:B------:R1:W-:Y:S04]  /*dc70*/  STL.64 [R1+0x30], R8 ;  /* 0x0000300801007387 */ /* 0x0003e80000100a00 */
[----:B------:R1:W-:Y:S04]  /*dc80*/  STL.64 [R1+0x38], R22 ;  /* 0x0000381601007387 */ /* 0x0003e80000100a00 */
[----:B------:R4:W-:Y:S04]  /*dc90*/  LDGSTS.E [R2+0x3cc00], [R18.64], !P3 ;  /* 0x3cc0000012027fae */ /* 0x0009e8000d921848 */
[----:B------:R-:W5:Y:S04]  /*dca0*/  LDL.LU.64 R20, [R1+0x1c0] ;  /* 0x0001c00001147983 */ /* 0x000f680000300a00 */
[----:B------:R1:W-:Y:S04]  /*dcb0*/  LDGSTS.E [R2+0x3ce00], [R10.64], !P3 ;  /* 0x3ce000000a027fae */ /* 0x0003e8000d921848 */
[----:B----4-:R-:W4:Y:S04]  /*dcc0*/  LDL.LU.64 R18, [R1+0x1c8] ;  /* 0x0001c80001127983 */ /* 0x010f280000300a00 */
[----:B------:R2:W-:Y:S04]  /*dcd0*/  LDGSTS.E [R2+0x3dc00], [R8.64], !P2 ;  /* 0x3dc0000008027fae */ /* 0x0005e8000d121848 */
[----:B-1----:R-:W4:Y:S04]  /*dce0*/  LDL.LU.64 R10, [R1+0x1d8] ;  /* 0x0001d800010a7983 */ /* 0x002f280000300a00 */
[----:B------:R-:W4:Y:S04]  /*dcf0*/  LDL.LU.64 R250, [R1+0x1e0] ;  /* 0x0001e00001fa7983 */ /* 0x000f280000300a00 */
[----:B--2---:R-:W2:Y:S01]  /*dd00*/  LDL.LU.64 R8, [R1+0x1f0] ;  /* 0x0001f00001087983 */ /* 0x004ea20000300a00 */
[----:B------:R-:W-:Y:S01]  /*dd10*/  IADD3 R5, R0, -0x109, RZ ;  /* 0xfffffef700057810 */ /* 0x000fe20007ffe0ff */
[----:B------:R-:W-:Y:S01]  /*dd20*/  IMAD.WIDE R16, R202, 0x4, R16 ;  /* 0x00000004ca107825 */ /* 0x000fe200078e0210 */
[----:B------:R-:W-:Y:S01]  /*dd30*/  ULDC UR4, c[0x0][0x18c] ;  /* 0x0000630000047ab9 */ /* 0x000fe20000000800 */
[----:B------:R1:W-:Y:S01]  /*dd40*/  LDGSTS.E [R2+0x3de00], [R22.64], !P2 ;  /* 0x3de0000016027fae */ /* 0x0003e2000d121848 */
[----:B------:R-:W-:-:S02]  /*dd50*/  ISETP.GE.U32.AND P0, PT, R5, 0x7ffffe78, PT ;  /* 0x7ffffe780500780c */ /* 0x000fc40003f06070 */
[----:B------:R-:W-:Y:S01]  /*dd60*/  IADD3 R5, R0, -0x100, RZ ;  /* 0xffffff0000057810 */ /* 0x000fe20007ffe0ff */
[C---:B---3--:R-:W-:Y:S01]  /*dd70*/  IMAD.WIDE R14, R202.reuse, 0x4, R14 ;  /* 0x00000004ca0e7825 */ /* 0x048fe200078e020e */
[----:B------:R3:W-:Y:S02]  /*dd80*/  STL.64 [R1+0x40], R16 ;  /* 0x0000401001007387 */ /* 0x0007e40000100a00 */
[----:B------:R-:W-:Y:S01]  /*dd90*/  ISETP.GE.U32.AND P3, PT, R5, 0x7ffffe81, PT ;  /* 0x7ffffe810500780c */ /* 0x000fe20003f66070 */
[C---:B------:R-:W-:Y:S01]  /*dda0*/  IMAD.WIDE R12, R202.reuse, 0x4, R12 ;  /* 0x00000004ca0c7825 */ /* 0x040fe200078e020c */
[----:B------:R-:W-:Y:S03]  /*ddb0*/  STL.64 [R1+0x58], R14 ;  /* 0x0000580e01007387 */ /* 0x000fe60000100a00 */
[----:B------:R-:W-:Y:S01]  /*ddc0*/  IMAD.WIDE R6, R202, 0x4, R6 ;  /* 0x00000004ca067825 */ /* 0x000fe200078e0206 */
[----:B------:R1:W-:Y:S01]  /*ddd0*/  STL.64 [R1+0xa10], R12 ;  /* 0x000a100c01007387 */ /* 0x0003e20000100a00 */
[----:B------:R-:W-:-:S03]  /*dde0*/  USHF.L.U32 UR4, UR4, 0x7, URZ ;  /* 0x0000000704047899 */ /* 0x000fc6000800063f */
[----:B------:R1:W-:Y:S04]  /*ddf0*/  STL.64 [R1+0xa08], R6 ;  /* 0x000a080601007387 */ /* 0x0003e80000100a00 */
[----:B------:R3:W-:Y:S04]  /*de00*/  LDGSTS.E [R2+0x3ec00], [R16.64], !P6 ;  /* 0x3ec0000010027fae */ /* 0x0007e8000f121848 */
[----:B------:R-:W2:Y:S04]  /*de10*/  LDL.LU.64 R26, [R1+0x1f8] ;  /* 0x0001f800011a7983 */ /* 0x000ea80000300a00 */
[----:B------:R3:W-:Y:S04]  /*de20*/  LDGSTS.E [R2+0x3ee00], [R14.64], !P6 ;  /* 0x3ee000000e027fae */ /* 0x0007e8000f121848 */
[----:B-1----:R-:W2:Y:S01]  /*de30*/  LDL.LU.64 R22, [R1+0x208] ;  /* 0x0002080001167983 */ /* 0x002ea20000300a00 */
[----:B------:R-:W-:-:S03]  /*de40*/  IADD3 R3, R0, -0x10d, RZ ;  /* 0xfffffef300037810 */ /* 0x000fc60007ffe0ff */
[----:B------:R1:W-:Y:S04]  /*de50*/  LDGSTS.E [R2+0x3fc00], [R12.64], !P3 ;  /* 0x3fc000000c027fae */ /* 0x0003e8000d921848 */
[----:B---3--:R-:W5:Y:S04]  /*de60*/  LDL.LU.64 R16, [R1+0x210] ;  /* 0x0002100001107983 */ /* 0x008f680000300a00 */
[----:B------:R1:W-:Y:S04]  /*de70*/  LDGSTS.E [R2+0x3fe00], [R6.64], !P3 ;  /* 0x3fe0000006027fae */ /* 0x0003e8000d921848 */
[----:B-1----:R-:W5:Y:S01]  /*de80*/  LDL.LU.64 R12, [R1+0x218] ;  /* 0x00021800010c7983 */ /* 0x002f620000300a00 */
[----:B------:R-:W-:Y:S01]  /*de90*/  ISETP.NE.U32.AND P3, PT, R252, RZ, PT ;  /* 0x000000fffc00720c */ /* 0x000fe20003f65070 */
[----:B------:R-:W-:Y:S01]  /*dea0*/  IMAD.U32 R252, RZ, RZ, UR4 ;  /* 0x00000004fffc7e24 */ /* 0x000fe2000f8e00ff */
[----:B------:R-:W-:Y:S01]  /*deb0*/  ISETP.GE.U32.AND P1, PT, R3, 0x7ffffe74, PT ;  /* 0x7ffffe740300780c */ /* 0x000fe20003f26070 */
[----:B------:R-:W0:Y:S04]  /*dec0*/  LDGDEPBAR ;  /* 0x00000000000079af */ /* 0x000e280000000000 */
[----:B------:R-:W5:Y:S01]  /*ded0*/  LDL.LU.64 R6, [R1+0x220] ;  /* 0x0002200001067983 */ /* 0x000f620000300a00 */
[----:B------:R-:W-:-:S02]  /*dee0*/  IADD3 R3, R0, -0x111, RZ ;  /* 0xfffffeef00037810 */ /* 0x000fc40007ffe0ff */
[----:B------:R-:W-:Y:S02]  /*def0*/  IADD3 R24, R203, 0x100000, RZ ;  /* 0x00100000cb187810 */ /* 0x000fe40007ffe0ff */
[----:B------:R-:W-:Y:S02]  /*df00*/  ISETP.GE.U32.AND P2, PT, R3, 0x7ffffe70, PT ;  /* 0x7ffffe700300780c */ /* 0x000fe40003f46070 */
[----:B------:R-:W-:Y:S02]  /*df10*/  IADD3 R3, R0, -0x115, RZ ;  /* 0xfffffeeb00037810 */ /* 0x000fe40007ffe0ff */
[C---:B------:R-:W-:Y:S02]  /*df20*/  IADD3 R15, R203.reuse, 0x100000, RZ ;  /* 0x00100000cb0f7810 */ /* 0x040fe40007ffe0ff */
[----:B------:R-:W-:Y:S02]  /*df30*/  IADD3 R14, R203, 0x100000, RZ ;  /* 0x00100000cb0e7810 */ /* 0x000fe40007ffe0ff */
[----:B------:R-:W-:-:S02]  /*df40*/  ISETP.GE.U32.AND P6, PT, R3, 0x7ffffe6c, PT ;  /* 0x7ffffe6c0300780c */ /* 0x000fc40003fc6070 */
[C---:B------:R-:W-:Y:S02]  /*df50*/  IADD3 R5, R203.reuse, 0x100000, RZ ;  /* 0x00100000cb057810 */ /* 0x040fe40007ffe0ff */
[----:B------:R-:W-:Y:S01]  /*df60*/  IADD3 R3, R203, 0x100000, RZ ;  /* 0x00100000cb037810 */ /* 0x000fe20007ffe0ff */
[----:B-----5:R-:W-:-:S04]  /*df70*/  IMAD.WIDE R28, R252, 0x4, R20 ;  /* 0x00000004fc1c7825 */ /* 0x020fc800078e0214 */
[C---:B----4-:R-:W-:Y:S01]  /*df80*/  IMAD.WIDE R20, R252.reuse, 0x4, R18 ;  /* 0x00000004fc147825 */ /* 0x050fe200078e0212 */
[----:B------:R-:W-:Y:S04]  /*df90*/  STL.64 [R1+0x68], R28 ;  /* 0x0000681c01007387 */ /* 0x000fe80000100a00 */
[----:B------:R1:W-:Y:S01]  /*dfa0*/  LDGSTS.E [R24+-0x78000], [R28.64], P3 ;  /* 0x880000001c187fae */ /* 0x0003e20009921848 */
[----:B------:R-:W-:-:S03]  /*dfb0*/  IMAD.WIDE R18, R252, 0x4, R10 ;  /* 0x00000004fc127825 */ /* 0x000fc600078e020a */
[----:B------:R-:W-:Y:S01]  /*dfc0*/  STL.64 [R1+0x78], R20 ;  /* 0x0000781401007387 */ /* 0x000fe20000100a00 */
[----:B------:R-:W-:-:S03]  /*dfd0*/  IMAD.WIDE R10, R252, 0x4, R250 ;  /* 0x00000004fc0a7825 */ /* 0x000fc600078e02fa */
[----:B------:R4:W-:Y:S01]  /*dfe0*/  STL.64 [R1+0x98], R18 ;  /* 0x0000981201007387 */ /* 0x0009e20000100a00 */
[----:B--2---:R-:W-:-:S03]  /*dff0*/  IMAD.WIDE R8, R252, 0x4, R8 ;  /* 0x00000004fc087825 */ /* 0x004fc600078e0208 */
[----:B------:R-:W-:Y:S04]  /*e000*/  STL.64 [R1+0xa8], R10 ;  /* 0x0000a80a01007387 */ /* 0x000fe80000100a00 */
[----:B------:R2:W-:Y:S04]  /*e010*/  LDGSTS.E [R15+-0x77000], [R20.64], P3 ;  /* 0x89000000140f7fae */ /* 0x0005e80009921848 */
[----:B------:R5:W-:Y:S04]  /*e020*/  STL.64 [R1+0xb8], R8 ;  /* 0x0000b80801007387 */ /* 0x000be80000100a00 */
[----:B------:R4:W-:Y:S04]  /*e030*/  LDGSTS.E [R14+-0x76000], [R18.64], P3 ;  /* 0x8a000000120e7fae */ /* 0x0009e80009921848 */
[----:B-1----:R-:W3:Y:S04]  /*e040*/  LDL.LU.64 R24, [R1+0x230] ;  /* 0x0002300001187983 */ /* 0x002ee80000300a00 */
[----:B------:R1:W-:Y:S04]  /*e050*/  LDGSTS.E [R5+-0x75000], [R10.64], P3 ;  /* 0x8b0000000a057fae */ /* 0x0003e80009921848 */
[----:B----4-:R-:W4:Y:S04]  /*e060*/  LDL.LU.64 R18, [R1+0x238] ;  /* 0x0002380001127983 */ /* 0x010f280000300a00 */
[----:B--2---:R-:W2:Y:S04]  /*e070*/  LDL.LU.64 R14, [R1+0x248] ;  /* 0x00024800010e7983 */ /* 0x004ea80000300a00 */
[----:B------:R5:W-:Y:S04]  /*e080*/  LDGSTS.E [R3+-0x74000], [R8.64], P3 ;  /* 0x8c00000008037fae */ /* 0x000be80009921848 */
[----:B------:R-:W2:Y:S04]  /*e090*/  LDL.LU.64 R250, [R1+0x250] ;  /* 0x0002500001fa7983 */ /* 0x000ea80000300a00 */
[----:B-----5:R-:W5:Y:S01]  /*e0a0*/  LDL.LU.64 R8, [R1+0x260] ;  /* 0x0002600001087983 */ /* 0x020f620000300a00 */
[----:B------:R-:W-:Y:S01]  /*e0b0*/  IMAD.WIDE R26, R252, 0x4, R26 ;  /* 0x00000004fc1a7825 */ /* 0x000fe200078e021a */
[----:B------:R-:W-:-:S03]  /*e0c0*/  LOP3.LUT R3, R203, 0x10, RZ, 0x3c, !PT ;  /* 0x00000010cb037812 */ /* 0x000fc600078e3cff */
[----:B------:R-:W-:Y:S01]  /*e0d0*/  IMAD.WIDE R22, R252, 0x4, R22 ;  /* 0x00000004fc167825 */ /* 0x000fe200078e0216 */
[----:B------:R-:W-:-:S03]  /*e0e0*/  IADD3 R21, R203, 0x100000, RZ ;  /* 0x00100000cb157810 */ /* 0x000fc60007ffe0ff */
[C---:B------:R-:W-:Y:S01]  /*e0f0*/  IMAD.WIDE R16, R252.reuse, 0x4, R16 ;  /* 0x00000004fc107825 */ /* 0x040fe200078e0210 */
[C---:B------:R-:W-:Y:S01]  /*e100*/  IADD3 R20, R203.reuse, 0x100000, RZ ;  /* 0x00100000cb147810 */ /* 0x040fe20007ffe0ff */
[----:B------:R1:W-:Y:S02]  /*e110*/  STL.64 [R1+0xc8], R26 ;  /* 0x0000c81a01007387 */ /* 0x0003e40000100a00 */
[C---:B------:R-:W-:Y:S01]  /*e120*/  IMAD.WIDE R12, R252.reuse, 0x4, R12 ;  /* 0x00000004fc0c7825 */ /* 0x040fe200078e020c */
[----:B-1----:R-:W-:Y:S01]  /*e130*/  IADD3 R11, R203, 0x100000, RZ ;  /* 0x00100000cb0b7810 */ /* 0x002fe20007ffe0ff */
[----:B------:R-:W-:Y:S02]  /*e140*/  STL.64 [R1+0xd8], R22 ;  /* 0x0000d81601007387 */ /* 0x000fe40000100a00 */
[----:B------:R-:W-:Y:S01]  /*e150*/  IMAD.WIDE R6, R252, 0x4, R6 ;  /* 0x00000004fc067825 */ /* 0x000fe200078e0206 */
[C---:B------:R-:W-:Y:S01]  /*e160*/  IADD3 R10, R3.reuse, 0x100000, RZ ;  /* 0x00100000030a7810 */ /* 0x040fe20007ffe0ff */
[----:B------:R1:W-:Y:S01]  /*e170*/  STL.64 [R1+0xe8], R16 ;  /* 0x0000e81001007387 */ /* 0x0003e20000100a00 */
[----:B------:R-:W-:-:S03]  /*e180*/  IADD3 R5, R3, 0x100000, RZ ;  /* 0x0010000003057810 */ /* 0x000fc60007ffe0ff */
[----:B------:R-:W-:Y:S04]  /*e190*/  STL.64 [R1+0xf8], R12 ;  /* 0x0000f80c01007387 */ /* 0x000fe80000100a00 */
[----:B------:R1:W-:Y:S04]  /*e1a0*/  LDGSTS.E [R21+-0x73000], [R26.64], P3 ;  /* 0x8d0000001a157fae */ /* 0x0003e80009921848 */
[----:B------:R1:W-:Y:S04]  /*e1b0*/  STL.64 [R1+0x108], R6 ;  /* 0x0001080601007387 */ /* 0x0003e80000100a00 */
[----:B------:R1:W-:Y:S04]  /*e1c0*/  LDGSTS.E [R20+-0x72000], [R22.64], P3 ;  /* 0x8e00000016147fae */ /* 0x0003e80009921848 */
[----:B-1----:R-:W5:Y:S04]  /*e1d0*/  LDL.LU.64 R26, [R1+0x268] ;  /* 0x00026800011a7983 */ /* 0x002f680000300a00 */
[----:B------:R1:W-:Y:S04]  /*e1e0*/  LDGSTS.E [R11+-0x71000], [R16.64], P3 ;  /* 0x8f000000100b7fae */ /* 0x0003e80009921848 */
[----:B------:R-:W5:Y:S04]  /*e1f0*/  LDL.LU.64 R20, [R1+0x278] ;  /* 0x0002780001147983 */ /* 0x000f680000300a00 */
[----:B------:R1:W-:Y:S04]  /*e200*/  LDGSTS.E [R10+-0x77e00], [R12.64], P3 ;  /* 0x882000000c0a7fae */ /* 0x0003e80009921848 */
[----:B-1----:R-:W5:Y:S04]  /*e210*/  LDL.LU.64 R16, [R1+0x280] ;  /* 0x0002800001107983 */ /* 0x002f680000300a00 */
[----:B------:R1:W-:Y:S04]  /*e220*/  LDGSTS.E [R5+-0x76e00], [R6.64], P3 ;  /* 0x8920000006057fae */ /* 0x0003e80009921848 */
[----:B------:R-:W5:Y:S04]  /*e230*/  LDL.LU.64 R10, [R1+0x288] ;  /* 0x00028800010a7983 */ /* 0x000f680000300a00 */
[----:B-1----:R-:W5:Y:S01]  /*e240*/  LDL.LU.64 R6, [R1+0x290] ;  /* 0x0002900001067983 */ /* 0x002f620000300a00 */
[----:B------:R-:W-:-:S02]  /*e250*/  IADD3 R23, R3, 0x100000, RZ ;  /* 0x0010000003177810 */ /* 0x000fc40007ffe0ff */
[C---:B------:R-:W-:Y:S02]  /*e260*/  IADD3 R22, R3.reuse, 0x100000, RZ ;  /* 0x0010000003167810 */ /* 0x040fe40007ffe0ff */
[C---:B------:R-:W-:Y:S02]  /*e270*/  IADD3 R13, R3.reuse, 0x100000, RZ ;  /* 0x00100000030d7810 */ /* 0x040fe40007ffe0ff */
[----:B------:R-:W-:Y:S01]  /*e280*/  IADD3 R12, R3, 0x100000, RZ ;  /* 0x00100000030c7810 */ /* 0x000fe20007ffe0ff */
[----:B---3--:R-:W-:-:S04]  /*e290*/  IMAD.WIDE R28, R252, 0x4, R24 ;  /* 0x00000004fc1c7825 */ /* 0x008fc800078e0218 */
[C---:B----4-:R-:W-:Y:S01]  /*e2a0*/  IMAD.WIDE R24, R252.reuse, 0x4, R18 ;  /* 0x00000004fc187825 */ /* 0x050fe200078e0212 */
[----:B------:R1:W-:Y:S03]  /*e2b0*/  STL.64 [R1+0x118], R28 ;  /* 0x0001181c01007387 */ /* 0x0003e60000100a00 */
[C---:B--2---:R-:W-:Y:S01]  /*e2c0*/  IMAD.WIDE R18, R252.reuse, 0x4, R14 ;  /* 0x00000004fc127825 */ /* 0x044fe200078e020e */
[----:B------:R2:W-:Y:S04]  /*e2d0*/  STL.64 [R1+0x128], R24 ;  /* 0x0001281801007387 */ /* 0x0005e80000100a00 */
[----:B------:R1:W-:Y:S01]  /*e2e0*/  LDGSTS.E [R23+-0x75e00], [R28.64], P3 ;  /* 0x8a2000001c177fae */ /* 0x0003e20009921848 */
[----:B------:R-:W-:-:S03]  /*e2f0*/  IMAD.WIDE R14, R252, 0x4, R250 ;  /* 0x00000004fc0e7825 */ /* 0x000fc600078e02fa */
[----:B------:R3:W-:Y:S01]  /*e300*/  STL.64 [R1+0x138], R18 ;  /* 0x0001381201007387 */ /* 0x0007e20000100a00 */
[----:B-----5:R-:W-:-:S03]  /*e310*/  IMAD.WIDE R8, R252, 0x4, R8 ;  /* 0x00000004fc087825 */ /* 0x020fc600078e0208 */
[----:B------:R4:W-:Y:S04]  /*e320*/  STL.64 [R1+0x148], R14 ;  /* 0x0001480e01007387 */ /* 0x0009e80000100a00 */
[----:B------:R2:W-:Y:S04]  /*e330*/  STL.64 [R1+0x158], R8 ;  /* 0x0001580801007387 */ /* 0x0005e80000100a00 */
[----:B------:R2:W-:Y:S04]  /*e340*/  LDGSTS.E [R22+-0x74e00], [R24.64], P3 ;  /* 0x8b20000018167fae */ /* 0x0005e80009921848 */
[----:B-1----:R-:W5:Y:S04]  /*e350*/  LDL.LU.64 R28, [R1+0x2a0] ;  /* 0x0002a000011c7983 */ /* 0x002f680000300a00 */
[----:B------:R3:W-:Y:S04]  /*e360*/  LDGSTS.E [R13+-0x73e00], [R18.64], P3 ;  /* 0x8c200000120d7fae */ /* 0x0007e80009921848 */
[----:B--2---:R-:W2:Y:S04]  /*e370*/  LDL.LU.64 R24, [R1+0x2a8] ;  /* 0x0002a80001187983 */ /* 0x004ea80000300a00 */
[----:B------:R4:W-:Y:S04]  /*e380*/  LDGSTS.E [R12+-0x72e00], [R14.64], P3 ;  /* 0x8d2000000e0c7fae */ /* 0x0009e80009921848 */
[----:B---3--:R-:W3:Y:S04]  /*e390*/  LDL.LU.64 R18, [R1+0x2b8] ;  /* 0x0002b80001127983 */ /* 0x008ee80000300a00 */
[----:B------:R1:W-:Y:S04]  /*e3a0*/  LDGSTS.E [R5+-0x71e00], [R8.64], P3 ;  /* 0x8e20000008057fae */ /* 0x0003e80009921848 */
[----:B----4-:R-:W4:Y:S04]  /*e3b0*/  LDL.LU.64 R14, [R1+0x2c0] ;  /* 0x0002c000010e7983 */ /* 0x010f280000300a00 */
[----:B-1----:R-:W4:Y:S01]  /*e3c0*/  LDL.LU.64 R8, [R1+0x2d0] ;  /* 0x0002d00001087983 */ /* 0x002f220000300a00 */
[----:B------:R-:W-:Y:S01]  /*e3d0*/  IMAD.WIDE R26, R252, 0x4, R26 ;  /* 0x00000004fc1a7825 */ /* 0x000fe200078e021a */
[----:B------:R-:W-:-:S03]  /*e3e0*/  LOP3.LUT R251, R203, 0x20, RZ, 0x3c, !PT ;  /* 0x00000020cbfb7812 */ /* 0x000fc600078e3cff */
[C---:B------:R-:W-:Y:S01]  /*e3f0*/  IMAD.WIDE R20, R252.reuse, 0x4, R20 ;  /* 0x00000004fc147825 */ /* 0x040fe200078e0214 */
[C---:B------:R-:W-:Y:S01]  /*e400*/  IADD3 R13, R251.reuse, 0x100000, RZ ;  /* 0x00100000fb0d7810 */ /* 0x040fe20007ffe0ff */
[----:B------:R1:W-:Y:S02]  /*e410*/  STL.64 [R1+0x168], R26 ;  /* 0x0001681a01007387 */ /* 0x0003e40000100a00 */
[C---:B------:R-:W-:Y:S01]  /*e420*/  IMAD.WIDE R16, R252.reuse, 0x4, R16 ;  /* 0x00000004fc107825 */ /* 0x040fe200078e0210 */
[C---:B------:R-:W-:Y:S01]  /*e430*/  IADD3 R12, R251.reuse, 0x100000, RZ ;  /* 0x00100000fb0c7810 */ /* 0x040fe20007ffe0ff */
[----:B------:R1:W-:Y:S01]  /*e440*/  STL.64 [R1+0x178], R20 ;  /* 0x0001781401007387 */ /* 0x0003e20000100a00 */
[C---:B------:R-:W-:Y:S01]  /*e450*/  IADD3 R5, R251.reuse, 0x100000, RZ ;  /* 0x00100000fb057810 */ /* 0x040fe20007ffe0ff */
[C---:B------:R-:W-:Y:S02]  /*e460*/  IMAD.WIDE R10, R252.reuse, 0x4, R10 ;  /* 0x00000004fc0a7825 */ /* 0x040fe400078e020a */
[----:B------:R1:W-:Y:S01]  /*e470*/  STL.64 [R1+0x188], R16 ;  /* 0x0001881001007387 */ /* 0x0003e20000100a00 */
[----:B------:R-:W-:Y:S01]  /*e480*/  IADD3 R3, R251, 0x100000, RZ ;  /* 0x00100000fb037810 */ /* 0x000fe20007ffe0ff */
[----:B------:R-:W-:-:S02]  /*e490*/  IMAD.WIDE R6, R252, 0x4, R6 ;  /* 0x00000004fc067825 */ /* 0x000fc400078e0206 */
[----:B------:R1:W-:Y:S04]  /*e4a0*/  STL.64 [R1+0x198], R10 ;  /* 0x0001980a01007387 */ /* 0x0003e80000100a00 */
[----:B------:R1:W-:Y:S04]  /*e4b0*/  LDGSTS.E [R22+-0x70e00], [R26.64], P3 ;  /* 0x8f2000001a167fae */ /* 0x0003e80009921848 */
[----:B------:R1:W-:Y:S04]  /*e4c0*/  STL.64 [R1+0x1a8], R6 ;  /* 0x0001a80601007387 */ /* 0x0003e80000100a00 */
[----:B------:R1:W-:Y:S04]  /*e4d0*/  LDGSTS.E [R13+-0x77c00], [R20.64], P3 ;  /* 0x88400000140d7fae */ /* 0x0003e80009921848 */
[----:B-1----:R-:W4:Y:S04]  /*e4e0*/  LDL.LU.64 R26, [R1+0x2d8] ;  /* 0x0002d800011a7983 */ /* 0x002f280000300a00 */
[----:B------:R1:W-:Y:S04]  /*e4f0*/  LDGSTS.E [R12+-0x76c00], [R16.64], P3 ;  /* 0x89400000100c7fae */ /* 0x0003e80009921848 */
[----:B------:R-:W4:Y:S04]  /*e500*/  LDL.LU.64 R20, [R1+0x2e8] ;  /* 0x0002e80001147983 */ /* 0x000f280000300a00 */
[----:B------:R1:W-:Y:S04]  /*e510*/  LDGSTS.E [R5+-0x75c00], [R10.64], P3 ;  /* 0x8a4000000a057fae */ /* 0x0003e80009921848 */
[----:B-1----:R-:W4:Y:S04]  /*e520*/  LDL.LU.64 R16, [R1+0x2f0] ;  /* 0x0002f00001107983 */ /* 0x002f280000300a00 */
[----:B------:R1:W-:Y:S04]  /*e530*/  LDGSTS.E [R3+-0x74c00], [R6.64], P3 ;  /* 0x8b40000006037fae */ /* 0x0003e80009921848 */
[----:B------:R-:W4:Y:S04]  /*e540*/  LDL.LU.64 R10, [R1+0x2f8] ;  /* 0x0002f800010a7983 */ /* 0x000f280000300a00 */
[----:B-1----:R-:W4:Y:S01]  /*e550*/  LDL.LU.64 R6, [R1+0x300] ;  /* 0x0003000001067983 */ /* 0x002f220000300a00 */
[----:B------:R-:W-:-:S02]  /*e560*/  IADD3 R23, R251, 0x100000, RZ ;  /* 0x00100000fb177810 */ /* 0x000fc40007ffe0ff */
[----:B------:R-:W-:Y:S01]  /*e570*/  IADD3 R22, R251, 0x100000, RZ ;  /* 0x00100000fb167810 */ /* 0x000fe20007ffe0ff */
[----:B-----5:R-:W-:-:S04]  /*e580*/  IMAD.WIDE R28, R252, 0x4, R28 ;  /* 0x00000004fc1c7825 */ /* 0x020fc800078e021c */
[C---:B--2---:R-:W-:Y:S01]  /*e590*/  IMAD.WIDE R24, R252.reuse, 0x4, R24 ;  /* 0x00000004fc187825 */ /* 0x044fe200078e0218 */
[----:B------:R1:W-:Y:S03]  /*e5a0*/  STL.64 [R1+0x1b8], R28 ;  /* 0x0001b81c01007387 */ /* 0x0003e60000100a00 */
[C---:B---3--:R-:W-:Y:S01]  /*e5b0*/  IMAD.WIDE R18, R252.reuse, 0x4, R18 ;  /* 0x00000004fc127825 */ /* 0x048fe200078e0212 */
[----:B------:R2:W-:Y:S03]  /*e5c0*/  STL.64 [R1+0x1c8], R24 ;  /* 0x0001c81801007387 */ /* 0x0005e60000100a00 */
[C---:B----4-:R-:W-:Y:S01]  /*e5d0*/  IMAD.WIDE R14, R252.reuse, 0x4, R14 ;  /* 0x00000004fc0e7825 */ /* 0x050fe200078e020e */
[----:B------:R-:W-:Y:S03]  /*e5e0*/  STL.64 [R1+0x1d8], R18 ;  /* 0x0001d81201007387 */ /* 0x000fe60000100a00 */
[C---:B------:R-:W-:Y:S01]  /*e5f0*/  IMAD.WIDE R8, R252.reuse, 0x4, R8 ;  /* 0x00000004fc087825 */ /* 0x040fe200078e0208 */
[----:B------:R3:W-:Y:S04]  /*e600*/  STL.64 [R1+0x1e8], R14 ;  /* 0x0001e80e01007387 */ /* 0x0007e80000100a00 */
[----:B------:R1:W-:Y:S04]  /*e610*/  LDGSTS.E [R23+-0x73c00], [R28.64], P3 ;  /* 0x8c4000001c177fae */ /* 0x0003e80009921848 */
[----:B------:R4:W-:Y:S04]  /*e620*/  STL.64 [R1+0x1f8], R8 ;  /* 0x0001f80801007387 */ /* 0x0009e80000100a00 */
[----:B------:R2:W-:Y:S04]  /*e630*/  LDGSTS.E [R22+-0x72c00], [R24.64], P3 ;  /* 0x8d40000018167fae */ /* 0x0005e80009921848 */
[----:B-1----:R-:W5:Y:S04]  /*e640*/  LDL.LU.64 R28, [R1+0x310] ;  /* 0x00031000011c7983 */ /* 0x002f680000300a00 */
[----:B------:R1:W-:Y:S04]  /*e650*/  LDGSTS.E [R13+-0x71c00], [R18.64], P3 ;  /* 0x8e400000120d7fae */ /* 0x0003e80009921848 */
[----:B--2---:R-:W2:Y:S04]  /*e660*/  LDL.LU.64 R24, [R1+0x318] ;  /* 0x0003180001187983 */ /* 0x004ea80000300a00 */
[----:B------:R3:W-:Y:S04]  /*e670*/  LDGSTS.E [R12+-0x70c00], [R14.64], P3 ;  /* 0x8f4000000e0c7fae */ /* 0x0007e80009921848 */
[----:B------:R-:W2:Y:S04]  /*e680*/  LDL.LU.64 R22, [R1+0x328] ;  /* 0x0003280001167983 */ /* 0x000ea80000300a00 */
[----:B---3--:R-:W3:Y:S04]  /*e690*/  LDL.LU.64 R14, [R1+0x330] ;  /* 0x00033000010e7983 */ /* 0x008ee80000300a00 */
[----:B-1----:R-:W3:Y:S01]  /*e6a0*/  LDL.LU.64 R12, [R1+0x340] ;  /* 0x00034000010c7983 */ /* 0x002ee20000300a00 */
[----:B------:R-:W-:Y:S01]  /*e6b0*/  LOP3.LUT R3, R203, 0x30, RZ, 0x3c, !PT ;  /* 0x00000030cb037812 */ /* 0x000fe200078e3cff */
[----:B------:R-:W-:-:S03]  /*e6c0*/  IMAD.WIDE R26, R252, 0x4, R26 ;  /* 0x00000004fc1a7825 */ /* 0x000fc600078e021a */
[C---:B------:R-:W-:Y:S01]  /*e6d0*/  IADD3 R5, R3.reuse, 0x100000, RZ ;  /* 0x0010000003057810 */ /* 0x040fe20007ffe0ff */
[----:B------:R-:W-:Y:S01]  /*e6e0*/  IMAD.WIDE R20, R252, 0x4, R20 ;  /* 0x00000004fc147825 */ /* 0x000fe200078e0214 */
[C---:B------:R-:W-:Y:S01]  /*e6f0*/  IADD3 R19, R3.reuse, 0x100000, RZ ;  /* 0x0010000003137810 */ /* 0x040fe20007ffe0ff */
[----:B------:R-:W-:Y:S01]  /*e700*/  STL.64 [R1+0x208], R26 ;  /* 0x0002081a01007387 */ /* 0x000fe20000100a00 */
[----:B------:R-:W-:-:S03]  /*e710*/  IADD3 R18, R3, 0x100000, RZ ;  /* 0x0010000003127810 */ /* 0x000fc60007ffe0ff */
[----:B------:R4:W-:Y:S01]  /*e720*/  LDGSTS.E [R5+-0x77a00], [R8.64], P3 ;  /* 0x8860000008057fae */ /* 0x0009e20009921848 */
[----:B------:R-:W-:-:S03]  /*e730*/  IMAD.WIDE R16, R252, 0x4, R16 ;  /* 0x00000004fc107825 */ /* 0x000fc600078e0210 */
[----:B------:R1:W-:Y:S01]  /*e740*/  STL.64 [R1+0x218], R20 ;  /* 0x0002181401007387 */ /* 0x0003e20000100a00 */
[----:B------:R-:W-:Y:S01]  /*e750*/  IMAD.WIDE R10, R252, 0x4, R10 ;  /* 0x00000004fc0a7825 */ /* 0x000fe200078e020a */
[C---:B----4-:R-:W-:Y:S02]  /*e760*/  IADD3 R9, R3.reuse, 0x100000, RZ ;  /* 0x0010000003097810 */ /* 0x050fe40007ffe0ff */
[----:B------:R4:W-:Y:S01]  /*e770*/  STL.64 [R1+0x228], R16 ;  /* 0x0002281001007387 */ /* 0x0009e20000100a00 */
[----:B------:R-:W-:-:S03]  /*e780*/  IADD3 R8, R3, 0x100000, RZ ;  /* 0x0010000003087810 */ /* 0x000fc60007ffe0ff */
[----:B------:R1:W-:Y:S01]  /*e790*/  LDGSTS.E [R19+-0x76a00], [R26.64], P3 ;  /* 0x896000001a137fae */ /* 0x0003e20009921848 */
[----:B------:R-:W-:-:S03]  /*e7a0*/  IMAD.WIDE R6, R252, 0x4, R6 ;  /* 0x00000004fc067825 */ /* 0x000fc600078e0206 */
[----:B------:R1:W-:Y:S04]  /*e7b0*/  STL.64 [R1+0x238], R10 ;  /* 0x0002380a01007387 */ /* 0x0003e80000100a00 */
[----:B------:R1:W-:Y:S04]  /*e7c0*/  LDGSTS.E [R18+-0x75a00], [R20.64], P3 ;  /* 0x8a60000014127fae */ /* 0x0003e80009921848 */
[----:B------:R4:W-:Y:S04]  /*e7d0*/  STL.64 [R1+0x248], R6 ;  /* 0x0002480601007387 */ /* 0x0009e80000100a00 */
[----:B------:R4:W-:Y:S04]  /*e7e0*/  LDGSTS.E [R9+-0x74a00], [R16.64], P3 ;  /* 0x8b60000010097fae */ /* 0x0009e80009921848 */
[----:B-1----:R-:W3:Y:S04]  /*e7f0*/  LDL.LU.64 R20, [R1+0x348] ;  /* 0x0003480001147983 */ /* 0x002ee80000300a00 */
[----:B------:R1:W-:Y:S04]  /*e800*/  LDGSTS.E [R8+-0x73a00], [R10.64], P3 ;  /* 0x8c6000000a087fae */ /* 0x0003e80009921848 */
[----:B----4-:R-:W3:Y:S04]  /*e810*/  LDL.LU.64 R16, [R1+0x358] ;  /* 0x0003580001107983 */ /* 0x010ee80000300a00 */
[----:B------:R1:W-:Y:S04]  /*e820*/  LDGSTS.E [R5+-0x72a00], [R6.64], P3 ;  /* 0x8d60000006057fae */ /* 0x0003e80009921848 */
[----:B-1----:R-:W3:Y:S04]  /*e830*/  LDL.LU.64 R10, [R1+0x360] ;  /* 0x00036000010a7983 */ /* 0x002ee80000300a00 */
[----:B------:R-:W3:Y:S04]  /*e840*/  LDL.LU.64 R8, [R1+0x368] ;  /* 0x0003680001087983 */ /* 0x000ee80000300a00 */
[----:B------:R-:W3:Y:S01]  /*e850*/  LDL.LU.64 R6, [R1+0x370] ;  /* 0x0003700001067983 */ /* 0x000ee20000300a00 */
[----:B------:R-:W-:-:S02]  /*e860*/  IADD3 R26, R3, 0x100000, RZ ;  /* 0x00100000031a7810 */ /* 0x000fc40007ffe0ff */
[C---:B------:R-:W-:Y:S02]  /*e870*/  IADD3 R18, R4.reuse, 0x100000, RZ ;  /* 0x0010000004127810 */ /* 0x040fe40007ffe0ff */
[C---:B------:R-:W-:Y:S02]  /*e880*/  IADD3 R5, R4.reuse, 0x100000, RZ ;  /* 0x0010000004057810 */ /* 0x040fe40007ffe0ff */
[----:B------:R-:W-:Y:S01]  /*e890*/  IADD3 R3, R4, 0x100000, RZ ;  /* 0x0010000004037810 */ /* 0x000fe20007ffe0ff */
[----:B-----5:R-:W-:-:S04]  /*e8a0*/  IMAD.WIDE R28, R252, 0x4, R28 ;  /* 0x00000004fc1c7825 */ /* 0x020fc800078e021c */
[C---:B--2---:R-:W-:Y:S01]  /*e8b0*/  IMAD.WIDE R24, R252.reuse, 0x4, R24 ;  /* 0x00000004fc187825 */ /* 0x044fe200078e0218 */
[----:B------:R1:W-:Y:S03]  /*e8c0*/  STL.64 [R1+0x258], R28 ;  /* 0x0002581c01007387 */ /* 0x0003e60000100a00 */
[C---:B------:R-:W-:Y:S01]  /*e8d0*/  IMAD.WIDE R22, R252.reuse, 0x4, R22 ;  /* 0x00000004fc167825 */ /* 0x040fe200078e0216 */
[----:B------:R2:W-:Y:S03]  /*e8e0*/  STL.64 [R1+0x2a0], R24 ;  /* 0x0002a01801007387 */ /* 0x0005e60000100a00 */
[C---:B---3--:R-:W-:Y:S01]  /*e8f0*/  IMAD.WIDE R14, R252.reuse, 0x4, R14 ;  /* 0x00000004fc0e7825 */ /* 0x048fe200078e020e */
[----:B------:R3:W-:Y:S03]  /*e900*/  STL.64 [R1+0x2b8], R22 ;  /* 0x0002b81601007387 */ /* 0x0007e60000100a00 */
[C---:B------:R-:W-:Y:S01]  /*e910*/  IMAD.WIDE R12, R252.reuse, 0x4, R12 ;  /* 0x00000004fc0c7825 */ /* 0x040fe200078e020c */
[----:B------:R-:W-:Y:S04]  /*e920*/  STL.64 [R1+0x2c0], R14 ;  /* 0x0002c00e01007387 */ /* 0x000fe80000100a00 */
[----:B------:R1:W-:Y:S04]  /*e930*/  LDGSTS.E [R26+-0x71a00], [R28.64], P3 ;  /* 0x8e6000001c1a7fae */ /* 0x0003e80009921848 */
[----:B------:R5:W-:Y:S04]  /*e940*/  STL.64 [R1+0x2d8], R12 ;  /* 0x0002d80c01007387 */ /* 0x000be80000100a00 */
[----:B------:R2:W-:Y:S04]  /*e950*/  LDGSTS.E [R19+-0x70a00], [R24.64], P3 ;  /* 0x8f60000018137fae */ /* 0x0005e80009921848 */
[----:B-1----:R-:W4:Y:S04]  /*e960*/  LDL.LU.64 R28, [R1+0x380] ;  /* 0x00038000011c7983 */ /* 0x002f280000300a00 */
[----:B------:R3:W-:Y:S04]  /*e970*/  LDGSTS.E [R18+-0x77800], [R22.64], P3 ;  /* 0x8880000016127fae */ /* 0x0007e80009921848 */
[----:B--2---:R-:W2:Y:S04]  /*e980*/  LDL.LU.64 R24, [R1+0x388] ;  /* 0x0003880001187983 */ /* 0x004ea80000300a00 */
[----:B------:R1:W-:Y:S04]  /*e990*/  LDGSTS.E [R5+-0x76800], [R14.64], P3 ;  /* 0x898000000e057fae */ /* 0x0003e80009921848 */
[----:B---3--:R-:W3:Y:S04]  /*e9a0*/  LDL.LU.64 R22, [R1+0x398] ;  /* 0x0003980001167983 */ /* 0x008ee80000300a00 */
[----:B------:R5:W-:Y:S04]  /*e9b0*/  LDGSTS.E [R3+-0x75800], [R12.64], P3 ;  /* 0x8a8000000c037fae */ /* 0x000be80009921848 */
[----:B------:R-:W3:Y:S04]  /*e9c0*/  LDL.LU.64 R18, [R1+0x3a0] ;  /* 0x0003a00001127983 */ /* 0x000ee80000300a00 */
[----:B-----5:R-:W5:Y:S01]  /*e9d0*/  LDL.LU.64 R12, [R1+0x3b0] ;  /* 0x0003b000010c7983 */ /* 0x020f620000300a00 */
[----:B------:R-:W-:Y:S01]  /*e9e0*/  IMAD.WIDE R20, R252, 0x4, R20 ;  /* 0x00000004fc147825 */ /* 0x000fe200078e0214 */
[----:B-1----:R-:W-:-:S02]  /*e9f0*/  IADD3 R15, R4, 0x100000, RZ ;  /* 0x00100000040f7810 */ /* 0x002fc40007ffe0ff */
[----:B------:R-:W-:Y:S01]  /*ea00*/  IADD3 R14, R4, 0x100000, RZ ;  /* 0x00100000040e7810 */ /* 0x000fe20007ffe0ff */
[----:B------:R-:W-:Y:S01]  /*ea10*/  IMAD.WIDE R16, R252, 0x4, R16 ;  /* 0x00000004fc107825 */ /* 0x000fe200078e0210 */
[----:B------:R-:W-:Y:S01]  /*ea20*/  STL.64 [R1+0x2e8], R20 ;  /* 0x0002e81401007387 */ /* 0x000fe20000100a00 */
[----:B------:R-:W-:Y:S02]  /*ea30*/  IADD3 R4, R4, 0x100000, RZ ;  /* 0x0010000004047810 */ /* 0x000fe40007ffe0ff */
[C---:B------:R-:W-:Y:S01]  /*ea40*/  IMAD.WIDE R10, R252.reuse, 0x4, R10 ;  /* 0x00000004fc0a7825 */ /* 0x040fe200078e020a */
[----:B------:R1:W-:Y:S03]  /*ea50*/  STL.64 [R1+0x2f0], R16 ;  /* 0x0002f01001007387 */ /* 0x0003e60000100a00 */
[C---:B------:R-:W-:Y:S01]  /*ea60*/  IMAD.WIDE R8, R252.reuse, 0x4, R8 ;  /* 0x00000004fc087825 */ /* 0x040fe200078e0208 */
[----:B------:R1:W-:Y:S03]  /*ea70*/  STL.64 [R1+0x2f8], R10 ;  /* 0x0002f80a01007387 */ /* 0x0003e60000100a00 */
[----:B------:R-:W-:Y:S01]  /*ea80*/  IMAD.WIDE R6, R252, 0x4, R6 ;  /* 0x00000004fc067825 */ /* 0x000fe200078e0206 */
[----:B------:R1:W-:Y:S04]  /*ea90*/  LDGSTS.E [R15+-0x74800], [R20.64], P3 ;  /* 0x8b800000140f7fae */ /* 0x0003e80009921848 */
[----:B------:R1:W-:Y:S04]  /*eaa0*/  STL.64 [R1+0x300], R8 ;  /* 0x0003000801007387 */ /* 0x0003e80000100a00 */
[----:B------:R1:W-:Y:S04]  /*eab0*/  LDGSTS.E [R14+-0x73800], [R16.64], P3 ;  /* 0x8c800000100e7fae */ /* 0x0003e80009921848 */
[----:B------:R1:W-:Y:S04]  /*eac0*/  STL.64 [R1+0x310], R6 ;  /* 0x0003100601007387 */ /* 0x0003e80000100a00 */
[----:B------:R1:W-:Y:S04]  /*ead0*/  LDGSTS.E [R5+-0x72800], [R10.64], P3 ;  /* 0x8d8000000a057fae */ /* 0x0003e80009921848 */
[----:B-1----:R-:W5:Y:S04]  /*eae0*/  LDL.LU.64 R16, [R1+0x3b8] ;  /* 0x0003b80001107983 */ /* 0x002f680000300a00 */
[----:B------:R-:W5:Y:S04]  /*eaf0*/  LDL.LU.64 R14, [R1+0x3c8] ;  /* 0x0003c800010e7983 */ /* 0x000f680000300a00 */
[----:B------:R1:W-:Y:S04]  /*eb00*/  LDGSTS.E [R3+-0x71800], [R8.64], P3 ;  /* 0x8e80000008037fae */ /* 0x0003e80009921848 */
[----:B------:R-:W5:Y:S04]  /*eb10*/  LDL.LU.64 R10, [R1+0x3d0] ;  /* 0x0003d000010a7983 */ /* 0x000f680000300a00 */
[----:B------:R1:W-:Y:S04]  /*eb20*/  LDGSTS.E [R4+-0x70800], [R6.64], P3 ;  /* 0x8f80000006047fae */ /* 0x0003e80009921848 */
[----:B-1----:R-:W5:Y:S01]  /*eb30*/  LDL.LU.64 R8, [R1+0x3d8] ;  /* 0x0003d80001087983 */ /* 0x002f620000300a00 */
[----:B------:R-:W-:-:S03]  /*eb40*/  LOP3.LUT R3, R203, 0x50, RZ, 0x3c, !PT ;  /* 0x00000050cb037812 */ /* 0x000fc600078e3cff */
[----:B------:R-:W5:Y:S01]  /*eb50*/  LDL.LU.64 R4, [R1+0x3e0] ;  /* 0x0003e00001047983 */ /* 0x000f620000300a00 */
[C---:B------:R-:W-:Y:S02]  /*eb60*/  IADD3 R26, R3.reuse, 0x100000, RZ ;  /* 0x00100000031a7810 */ /* 0x040fe40007ffe0ff */
[C---:B------:R-:W-:Y:S02]  /*eb70*/  IADD3 R21, R3.reuse, 0x100000, RZ ;  /* 0x0010000003157810 */ /* 0x040fe40007ffe0ff */
[C---:B------:R-:W-:Y:S02]  /*eb80*/  IADD3 R20, R3.reuse, 0x100000, RZ ;  /* 0x0010000003147810 */ /* 0x040fe40007ffe0ff */
[----:B------:R-:W-:Y:S01]  /*eb90*/  IADD3 R7, R3, 0x100000, RZ ;  /* 0x0010000003077810 */ /* 0x000fe20007ffe0ff */
[----:B----4-:R-:W-:-:S04]  /*eba0*/  IMAD.WIDE R28, R252, 0x4, R28 ;  /* 0x00000004fc1c7825 */ /* 0x010fc800078e021c */
[C---:B--2---:R-:W-:Y:S01]  /*ebb0*/  IMAD.WIDE R24, R252.reuse, 0x4, R24 ;  /* 0x00000004fc187825 */ /* 0x044fe200078e0218 */
[----:B------:R1:W-:Y:S03]  /*ebc0*/  STL.64 [R1+0x318], R28 ;  /* 0x0003181c01007387 */ /* 0x0003e60000100a00 */
[C---:B---3--:R-:W-:Y:S01]  /*ebd0*/  IMAD.WIDE R22, R252.reuse, 0x4, R22 ;  /* 0x00000004fc167825 */ /* 0x048fe200078e0216 */
[----:B------:R-:W-:Y:S04]  /*ebe0*/  STL.64 [R1+0x320], R24 ;  /* 0x0003201801007387 */ /* 0x000fe80000100a00 */
[----:B------:R1:W-:Y:S01]  /*ebf0*/  LDGSTS.E [R26+-0x77600], [R28.64], P3 ;  /* 0x88a000001c1a7fae */ /* 0x0003e20009921848 */
[----:B------:R-:W-:-:S03]  /*ec00*/  IMAD.WIDE R18, R252, 0x4, R18 ;  /* 0x00000004fc127825 */ /* 0x000fc600078e0212 */
[----:B------:R2:W-:Y:S04]  /*ec10*/  STL.64 [R1+0x330], R22 ;  /* 0x0003301601007387 */ /* 0x0005e80000100a00 */
[----:B------:R3:W-:Y:S01]  /*ec20*/  LDGSTS.E [R21+-0x76600], [R24.64], P3 ;  /* 0x89a0000018157fae */ /* 0x0007e20009921848 */
[----:B-----5:R-:W-:-:S03]  /*ec30*/  IMAD.WIDE R12, R252, 0x4, R12 ;  /* 0x00000004fc0c7825 */ /* 0x020fc600078e020c */
[----:B------:R4:W-:Y:S04]  /*ec40*/  STL.64 [R1+0x338], R18 ;  /* 0x0003381201007387 */ /* 0x0009e80000100a00 */
[----:B------:R3:W-:Y:S04]  /*ec50*/  LDGSTS.E [R20+-0x75600], [R22.64], P3 ;  /* 0x8aa0000016147fae */ /* 0x0007e80009921848 */
[----:B------:R5:W-:Y:S04]  /*ec60*/  STL.64 [R1+0x348], R12 ;  /* 0x0003480c01007387 */ /* 0x000be80000100a00 */
[----:B------:R4:W-:Y:S04]  /*ec70*/  LDGSTS.E [R7+-0x74600], [R18.64], P3 ;  /* 0x8ba0000012077fae */ /* 0x0009e80009921848 */
[----:B---3--:R-:W3:Y:S04]  /*ec80*/  LDL.LU.64 R20, [R1+0x3f0] ;  /* 0x0003f00001147983 */ /* 0x008ee80000300a00 */
[----:B-1----:R-:W3:Y:S04]  /*ec90*/  LDL.LU.64 R28, [R1+0x3f8] ;  /* 0x0003f800011c7983 */ /* 0x002ee80000300a00 */
[----:B------:R-:W3:Y:S04]  /*eca0*/  LDL.LU.64 R26, [R1+0x408] ;  /* 0x00040800011a7983 */ /* 0x000ee80000300a00 */
[----:B--2---:R-:W2:Y:S04]  /*ecb0*/  LDL.LU.64 R22, [R1+0x410] ;  /* 0x0004100001167983 */ /* 0x004ea80000300a00 */
[----:B----4-:R-:W4:Y:S01]  /*ecc0*/  LDL.LU.64 R18, [R1+0x420] ;  /* 0x0004200001127983 */ /* 0x010f220000300a00 */
[----:B------:R-:W-:-:S05]  /*ecd0*/  IADD3 R6, R3, 0x100000, RZ ;  /* 0x0010000003067810 */ /* 0x000fca0007ffe0ff */
[----:B------:R5:W-:Y:S01]  /*ece0*/  LDGSTS.E [R6+-0x73600], [R12.64], P3 ;  /* 0x8ca000000c067fae */ /* 0x000be20009921848 */
[----:B------:R-:W-:-:S04]  /*ecf0*/  IMAD.WIDE R16, R252, 0x4, R16 ;  /* 0x00000004fc107825 */ /* 0x000fc800078e0210 */
[C---:B------:R-:W-:Y:S01]  /*ed00*/  IMAD.WIDE R14, R252.reuse, 0x4, R14 ;  /* 0x00000004fc0e7825 */ /* 0x040fe200078e020e */
[----:B------:R1:W-:Y:S01]  /*ed10*/  STL.64 [R1+0x350], R16 ;  /* 0x0003501001007387 */ /* 0x0003e20000100a00 */
[C---:B-----5:R-:W-:Y:S02]  /*ed20*/  IADD3 R13, R3.reuse, 0x100000, RZ ;  /* 0x00100000030d7810 */ /* 0x060fe40007ffe0ff */
[----:B------:R-:W-:Y:S01]  /*ed30*/  IADD3 R12, R3, 0x100000, RZ ;  /* 0x00100000030c7810 */ /* 0x000fe20007ffe0ff */
[C---:B------:R-:W-:Y:S01]  /*ed40*/  IMAD.WIDE R10, R252.reuse, 0x4, R10 ;  /* 0x00000004fc0a7825 */ /* 0x040fe200078e020a */
[----:B------:R-:W-:Y:S03]  /*ed50*/  STL.64 [R1+0x358], R14 ;  /* 0x0003580e01007387 */ /* 0x000fe60000100a00 */
[C---:B------:R-:W-:Y:S01]  /*ed60*/  IMAD.WIDE R8, R252.reuse, 0x4, R8 ;  /* 0x00000004fc087825 */ /* 0x040fe200078e0208 */
[----:B------:R5:W-:Y:S03]  /*ed70*/  STL.64 [R1+0x368], R10 ;  /* 0x0003680a01007387 */ /* 0x000be60000100a00 */
[----:B------:R-:W-:Y:S01]  /*ed80*/  IMAD.WIDE R4, R252, 0x4, R4 ;  /* 0x00000004fc047825 */ /* 0x000fe200078e0204 */
[----:B------:R1:W-:Y:S01]  /*ed90*/  STL.64 [R1+0x370], R8 ;  /* 0x0003700801007387 */ /* 0x0003e20000100a00 */
[----:B------:R-:W-:-:S03]  /*eda0*/  IADD3 R6, R2, 0x100000, RZ ;  /* 0x0010000002067810 */ /* 0x000fc60007ffe0ff */
[----:B------:R1:W-:Y:S04]  /*edb0*/  STL.64 [R1+0x378], R4 ;  /* 0x0003780401007387 */ /* 0x0003e80000100a00 */
[----:B------:R1:W-:Y:S04]  /*edc0*/  LDGSTS.E [R13+-0x72600], [R16.64], P3 ;  /* 0x8da00000100d7fae */ /* 0x0003e80009921848 */
[----:B------:R-:W4:Y:S04]  /*edd0*/  LDL.LU.64 R24, [R1+0x428] ;  /* 0x0004280001187983 */ /* 0x000f280000300a00 */
[----:B------:R5:W-:Y:S04]  /*ede0*/  LDGSTS.E [R12+-0x71600], [R14.64], P3 ;  /* 0x8ea000000e0c7fae */ /* 0x000be80009921848 */
[----:B------:R5:W-:Y:S04]  /*edf0*/  LDGSTS.E [R7+-0x70600], [R10.64], P3 ;  /* 0x8fa000000a077fae */ /* 0x000be80009921848 */
[----:B-1----:R-:W4:Y:S04]  /*ee00*/  LDL.LU.64 R16, [R1+0x438] ;  /* 0x0004380001107983 */ /* 0x002f280000300a00 */
[----:B------:R1:W-:Y:S04]  /*ee10*/  LDGSTS.E [R6+-0x77400], [R8.64], P3 ;  /* 0x88c0000008067fae */ /* 0x0003e80009921848 */
[----:B-----5:R-:W5:Y:S01]  /*ee20*/  LDL.LU.64 R10, [R1+0x440] ;  /* 0x00044000010a7983 */ /* 0x020f620000300a00 */
[----:B------:R-:W-:-:S05]  /*ee30*/  IADD3 R3, R2, 0x100000, RZ ;  /* 0x0010000002037810 */ /* 0x000fca0007ffe0ff */
[----:B------:R1:W-:Y:S04]  /*ee40*/  LDGSTS.E [R3+-0x76400], [R4.64], P3 ;  /* 0x89c0000004037fae */ /* 0x0003e80009921848 */
[----:B-1----:R-:W5:Y:S04]  /*ee50*/  LDL.LU.64 R8, [R1+0x448] ;  /* 0x0004480001087983 */ /* 0x002f680000300a00 */
[----:B------:R-:W5:Y:S01]  /*ee60*/  LDL.LU.64 R14, [R1+0x450] ;  /* 0x00045000010e7983 */ /* 0x000f620000300a00 */
[C---:B------:R-:W-:Y:S02]  /*ee70*/  IADD3 R5, R2.reuse, 0x100000, RZ ;  /* 0x0010000002057810 */ /* 0x040fe40007ffe0ff */
[----:B------:R-:W-:Y:S01]  /*ee80*/  IADD3 R4, R2, 0x100000, RZ ;  /* 0x0010000002047810 */ /* 0x000fe20007ffe0ff */
[----:B---3--:R-:W-:-:S04]  /*ee90*/  IMAD.WIDE R20, R252, 0x4, R20 ;  /* 0x00000004fc147825 */ /* 0x008fc800078e0214 */
[C---:B------:R-:W-:Y:S01]  /*eea0*/  IMAD.WIDE R28, R252.reuse, 0x4, R28 ;  /* 0x00000004fc1c7825 */ /* 0x040fe200078e021c */
[----:B------:R1:W-:Y:S03]  /*eeb0*/  STL.64 [R1+0x380], R20 ;  /* 0x0003801401007387 */ /* 0x0003e60000100a00 */
[C---:B------:R-:W-:Y:S01]  /*eec0*/  IMAD.WIDE R26, R252.reuse, 0x4, R26 ;  /* 0x00000004fc1a7825 */ /* 0x040fe200078e021a */
[----:B------:R-:W-:Y:S03]  /*eed0*/  STL.64 [R1+0x388], R28 ;  /* 0x0003881c01007387 */ /* 0x000fe60000100a00 */
[C---:B--2---:R-:W-:Y:S01]  /*eee0*/  IMAD.WIDE R22, R252.reuse, 0x4, R22 ;  /* 0x00000004fc167825 */ /* 0x044fe200078e0216 */
[----:B------:R1:W-:Y:S03]  /*eef0*/  LDGSTS.E [R6+-0x75400], [R20.64], P3 ;  /* 0x8ac0000014067fae */ /* 0x0003e60009921848 */
[----:B----4-:R-:W-:Y:S01]  /*ef00*/  IMAD.WIDE R18, R252, 0x4, R18 ;  /* 0x00000004fc127825 */ /* 0x010fe200078e0212 */
[----:B------:R-:W-:Y:S04]  /*ef10*/  STL.64 [R1+0x398], R26 ;  /* 0x0003981a01007387 */ /* 0x000fe80000100a00 */
[----:B------:R2:W-:Y:S04]  /*ef20*/  LDGSTS.E [R5+-0x74400], [R28.64], P3 ;  /* 0x8bc000001c057fae */ /* 0x0005e80009921848 */
[----:B-1----:R-:W3:Y:S04]  /*ef30*/  LDL.LU.64 R20, [R1+0x460] ;  /* 0x0004600001147983 */ /* 0x002ee80000300a00 */
[----:B------:R-:W-:Y:S04]  /*ef40*/  STL.64 [R1+0x3a8], R22 ;  /* 0x0003a81601007387 */ /* 0x000fe80000100a00 */
[----:B------:R-:W4:Y:S04]  /*ef50*/  LDL.LU.64 R6, [R1+0x470] ;  /* 0x0004700001067983 */ /* 0x000f280000300a00 */
[----:B------:R1:W-:Y:S04]  /*ef60*/  STL.64 [R1+0x3b0], R18 ;  /* 0x0003b01201007387 */ /* 0x0003e80000100a00 */
[----:B------:R2:W-:Y:S01]  /*ef70*/  LDGSTS.E [R4+-0x73400], [R26.64], P3 ;  /* 0x8cc000001a047fae */ /* 0x0005e20009921848 */
[----:B------:R-:W-:-:S03]  /*ef80*/  IADD3 R12, R2, 0x100000, RZ ;  /* 0x00100000020c7810 */ /* 0x000fc60007ffe0ff */
[----:B------:R1:W-:Y:S04]  /*ef90*/  LDGSTS.E [R3+-0x72400], [R22.64], P3 ;  /* 0x8dc0000016037fae */ /* 0x0003e80009921848 */
[----:B------:R1:W-:Y:S04]  /*efa0*/  LDGSTS.E [R12+-0x71400], [R18.64], P3 ;  /* 0x8ec00000120c7fae */ /* 0x0003e80009921848 */
[----:B--2---:R-:W2:Y:S04]  /*efb0*/  LDL.LU.64 R4, [R1+0x478] ;  /* 0x0004780001047983 */ /* 0x004ea80000300a00 */
[----:B-1----:R-:W2:Y:S01]  /*efc0*/  LDL.LU.64 R18, [R1+0x488] ;  /* 0x0004880001127983 */ /* 0x002ea20000300a00 */
[----:B------:R-:W-:-:S02]  /*efd0*/  LOP3.LUT R3, R203, 0x70, RZ, 0x3c, !PT ;  /* 0x00000070cb037812 */ /* 0x000fc400078e3cff */
[----:B------:R-:W-:Y:S01]  /*efe0*/  IADD3 R13, R2, 0x100000, RZ ;  /* 0x00100000020d7810 */ /* 0x000fe20007ffe0ff */
[----:B------:R-:W-:Y:S01]  /*eff0*/  IMAD.WIDE R30, R252, 0x4, R24 ;  /* 0x00000004fc1e7825 */ /* 0x000fe200078e0218 */
[----:B------:R-:W-:-:S04]  /*f000*/  IADD3 R12, R3, 0x100000, RZ ;  /* 0x00100000030c7810 */ /* 0x000fc80007ffe0ff */
[----:B------:R1:W-:Y:S01]  /*f010*/  LDGSTS.E [R13+-0x70400], [R30.64], P3 ;  /* 0x8fc000001e0d7fae */ /* 0x0003e20009921848 */
[----:B------:R-:W-:-:S03]  /*f020*/  IMAD.WIDE R28, R252, 0x4, R16 ;  /* 0x00000004fc1c7825 */ /* 0x000fc600078e0210 */
[----:B------:R-:W2:Y:S04]  /*f030*/  LDL.LU.64 R16, [R1+0x9f8] ;  /* 0x0009f80001107983 */ /* 0x000ea80000300a00 */
[----:B------:R1:W-:Y:S01]  /*f040*/  STL.64 [R1+0x3b8], R30 ;  /* 0x0003b81e01007387 */ /* 0x0003e20000100a00 */
[----:B-----5:R-:W-:-:S03]  /*f050*/  IMAD.WIDE R26, R252, 0x4, R10 ;  /* 0x00000004fc1a7825 */ /* 0x020fc600078e020a */
[----:B------:R-:W5:Y:S04]  /*f060*/  LDL.LU.64 R10, [R1+0x9f0] ;  /* 0x0009f000010a7983 */ /* 0x000f680000300a00 */
[----:B------:R1:W-:Y:S01]  /*f070*/  STL.64 [R1+0x3c0], R28 ;  /* 0x0003c01c01007387 */ /* 0x0003e20000100a00 */
[----:B------:R-:W-:-:S03]  /*f080*/  IMAD.WIDE R24, R252, 0x4, R8 ;  /* 0x00000004fc187825 */ /* 0x000fc600078e0208 */
[----:B------:R4:W-:Y:S04]  /*f090*/  STL.64 [R1+0x3d0], R26 ;  /* 0x0003d01a01007387 */ /* 0x0009e80000100a00 */
[----:B------:R-:W5:Y:S04]  /*f0a0*/  LDL.LU.64 R8, [R1+0xa00] ;  /* 0x000a000001087983 */ /* 0x000f680000300a00 */
[----:B-1----:R-:W5:Y:S04]  /*f0b0*/  LDL.LU.64 R30, [R1+0xd08] ;  /* 0x000d0800011e7983 */ /* 0x002f680000300a00 */
[----:B------:R2:W-:Y:S04]  /*f0c0*/  STL.64 [R1+0x3d8], R24 ;  /* 0x0003d81801007387 */ /* 0x0005e80000100a00 */
[----:B------:R1:W-:Y:S01]  /*f0d0*/  LDGSTS.E [R12+-0x77200], [R28.64], P3 ;  /* 0x88e000001c0c7fae */ /* 0x0003e20009921848 */
[C---:B------:R-:W-:Y:S01]  /*f0e0*/  IADD3 R23, R3.reuse, 0x100000, RZ ;  /* 0x0010000003177810 */ /* 0x040fe20007ffe0ff */
[----:B------:R-:W-:Y:S01]  /*f0f0*/  IMAD.WIDE R14, R252, 0x4, R14 ;  /* 0x00000004fc0e7825 */ /* 0x000fe200078e020e */
[----:B------:R-:W-:-:S03]  /*f100*/  IADD3 R22, R3, 0x100000, RZ ;  /* 0x0010000003167810 */ /* 0x000fc60007ffe0ff */
[----:B------:R4:W-:Y:S04]  /*f110*/  LDGSTS.E [R23+-0x76200], [R26.64], P3 ;  /* 0x89e000001a177fae */ /* 0x0009e80009921848 */
[----:B------:R2:W-:Y:S04]  /*f120*/  LDGSTS.E [R22+-0x75200], [R24.64], P3 ;  /* 0x8ae0000018167fae */ /* 0x0005e80009921848 */
[----:B-1----:R-:W5:Y:S04]  /*f130*/  LDL.LU.64 R28, [R1+0xd00] ;  /* 0x000d0000011c7983 */ /* 0x002f680000300a00 */
[----:B------:R-:W5:Y:S04]  /*f140*/  LDL.LU.64 R12, [R1+0x9e8] ;  /* 0x0009e800010c7983 */ /* 0x000f680000300a00 */
[----:B------:R1:W-:Y:S01]  /*f150*/  STL.64 [R1+0x3e0], R14 ;  /* 0x0003e00e01007387 */ /* 0x0003e20000100a00 */
[----:B---3--:R-:W-:-:S04]  /*f160*/  IMAD.WIDE R20, R252, 0x4, R20 ;  /* 0x00000004fc147825 */ /* 0x008fc800078e0214 */
[C---:B----4-:R-:W-:Y:S02]  /*f170*/  IMAD.WIDE R26, R252.reuse, 0x4, R6 ;  /* 0x00000004fc1a7825 */ /* 0x050fe400078e0206 */
[----:B------:R-:W3:Y:S04]  /*f180*/  LDL.LU.64 R6, [R1+0x9e0] ;  /* 0x0009e00001067983 */ /* 0x000ee80000300a00 */
[----:B------:R4:W-:Y:S01]  /*f190*/  STL.64 [R1+0x3e8], R20 ;  /* 0x0003e81401007387 */ /* 0x0009e20000100a00 */
[----:B--2---:R-:W-:-:S03]  /*f1a0*/  IMAD.WIDE R24, R252, 0x4, R4 ;  /* 0x00000004fc187825 */ /* 0x004fc600078e0204 */
[----:B------:R-:W2:Y:S01]  /*f1b0*/  LDL.LU.64 R4, [R1+0x9d8] ;  /* 0x0009d80001047983 */ /* 0x000ea20000300a00 */
[----:B------:R-:W-:-:S05]  /*f1c0*/  IADD3 R2, R3, 0x100000, RZ ;  /* 0x0010000003027810 */ /* 0x000fca0007ffe0ff */
[----:B------:R1:W-:Y:S01]  /*f1d0*/  LDGSTS.E [R2+-0x74200], [R14.64], P3 ;  /* 0x8be000000e027fae */ /* 0x0003e20009921848 */
[----:B------:R-:W-:-:S03]  /*f1e0*/  IMAD.WIDE R18, R252, 0x4, R18 ;  /* 0x00000004fc127825 */ /* 0x000fc600078e0212 */
[----:B------:R4:W-:Y:S01]  /*f1f0*/  LDGSTS.E [R2+-0x73200], [R20.64], P3 ;  /* 0x8ce0000014027fae */ /* 0x0009e20009921848 */
[C---:B-1----:R-:W-:Y:S02]  /*f200*/  IADD3 R14, R3.reuse, 0x100000, RZ ;  /* 0x00100000030e7810 */ /* 0x042fe40007ffe0ff */
[----:B------:R-:W-:-:S03]  /*f210*/  IADD3 R3, R3, 0x100000, RZ ;  /* 0x0010000003037810 */ /* 0x000fc60007ffe0ff */
[----:B------:R1:W-:Y:S04]  /*f220*/  LDGSTS.E [R14+-0x72200], [R26.64], P3 ;  /* 0x8de000001a0e7fae */ /* 0x0003e80009921848 */
[----:B------:R5:W-:Y:S04]  /*f230*/  LDGSTS.E [R22+-0x71200], [R24.64], P3 ;  /* 0x8ee0000018167fae */ /* 0x000be80009921848 */
[----:B------:R1:W-:Y:S04]  /*f240*/  LDGSTS.E [R3+-0x70200], [R18.64], P3 ;  /* 0x8fe0000012037fae */ /* 0x0003e80009921848 */
[----:B------:R-:W0:Y:S04]  /*f250*/  LDGDEPBAR ;  /* 0x00000000000079af */ /* 0x000e280000000000 */
[----:B------:R-:W-:Y:S04]  /*f260*/  STL.64 [R1+0x3f8], R26 ;  /* 0x0003f81a01007387 */ /* 0x000fe80000100a00 */
[----:B------:R5:W-:Y:S04]  /*f270*/  STL.64 [R1+0x408], R24 ;  /* 0x0004081801007387 */ /* 0x000be80000100a00 */
[----:B----4-:R-:W4:Y:S01]  /*f280*/  LDL.LU.64 R20, [R1+0x9d0] ;  /* 0x0009d00001147983 */ /* 0x010f220000300a00 */
[----:B------:R-:W-:-:S03]  /*f290*/  IMAD.WIDE R16, R202, 0x4, R16 ;  /* 0x00000004ca107825 */ /* 0x000fc600078e0210 */
[----:B------:R-:W-:Y:S06]  /*f2a0*/  BAR.SYNC.DEFER_BLOCKING 0x0 ;  /* 0x0000000000007b1d */ /* 0x000fec0000010000 */
[----:B------:R5:W-:Y:S04]  /*f2b0*/  STL.64 [R1+0x410], R18 ;  /* 0x0004101201007387 */ /* 0x000be80000100a00 */
[----:B-1----:R-:W4:Y:S01]  /*f2c0*/  LDL.LU.64 R14, [R1+0x9c8] ;  /* 0x0009c800010e7983 */ /* 0x002f220000300a00 */
[----:B-----5:R-:W-:-:S03]  /*f2d0*/  IMAD.WIDE R24, R202, 0x4, R10 ;  /* 0x00000004ca187825 */ /* 0x020fc600078e020a */
[----:B------:R-:W5:Y:S01]  /*f2e0*/  LDL.LU.64 R10, [R1+0x9c0] ;  /* 0x0009c000010a7983 */ /* 0x000f620000300a00 */
[----:B------:R-:W-:-:S03]  /*f2f0*/  IMAD.WIDE R22, R202, 0x4, R8 ;  /* 0x00000004ca167825 */ /* 0x000fc600078e0208 */
[----:B------:R1:W-:Y:S04]  /*f300*/  STL.64 [R1+0x418], R16 ;  /* 0x0004181001007387 */ /* 0x0003e80000100a00 */
[----:B------:R-:W5:Y:S04]  /*f310*/  LDL.LU.64 R8, [R1+0x9b8] ;  /* 0x0009b80001087983 */ /* 0x000f680000300a00 */
[----:B------:R-:W-:Y:S01]  /*f320*/  STL.64 [R1+0x420], R24 ;  /* 0x0004201801007387 */ /* 0x000fe20000100a00 */
[----:B------:R-:W-:-:S03]  /*f330*/  IMAD.WIDE R12, R202, 0x4, R12 ;  /* 0x00000004ca0c7825 */ /* 0x000fc600078e020c */
[----:B------:R-:W5:Y:S04]  /*f340*/  LDL.LU.64 R18, [R1+0x9b0] ;  /* 0x0009b00001127983 */ /* 0x000f680000300a00 */
[----:B------:R-:W-:Y:S04]  /*f350*/  STL.64 [R1+0x9f0], R22 ;  /* 0x0009f01601007387 */ /* 0x000fe80000100a00 */
[----:B------:R3:W-:Y:S04]  /*f360*/  STL.64 [R1+0x9e8], R12 ;  /* 0x0009e80c01007387 */ /* 0x0007e80000100a00 */
[----:B------:R-:W-:Y:S01]  /*f370*/  @!PT LDS RZ, [RZ] ;  /* 0x00000000fffff984 */ /* 0x000fe20000000800 */
[----:B------:R-:W-:Y:S01]  /*f380*/  @!PT LDS RZ, [RZ] ;  /* 0x00000000fffff984 */ /* 0x000fe20000000800 */
[----:B------:R-:W-:Y:S01]  /*f390*/  @!PT LDS RZ, [RZ] ;  /* 0x00000000fffff984 */ /* 0x000fe20000000800 */
[----:B------:R1:W-:Y:S04]  /*f3a0*/  LDGSTS.E [R203+0x40000], [R16.64], !P5 ;  /* 0x4000000010cb7fae */ /* 0x0003e8000e921848 */
[----:B------:R2:W-:Y:S04]  /*f3b0*/  LDGSTS.E [R203+0x40200], [R24.64], !P5 ;  /* 0x4020000018cb7fae */ /* 0x0005e8000e921848 */
[----:B------:R4:W-:Y:S04]  /*f3c0*/  LDGSTS.E [R203+0x41000], [R22.64], !P4 ;  /* 0x4100000016cb7fae */ /* 0x0009e8000e121848 */
[----:B-1----:R-:W5:Y:S04]  /*f3d0*/  LDL.LU.64 R16, [R1+0x9a8] ;  /* 0x0009a80001107983 */ /* 0x002f680000300a00 */
[----:B------:R3:W-:Y:S02]  /*f3e0*/  LDGSTS.E [R203+0x41200], [R12.64], !P4 ;  /* 0x412000000ccb7fae */ /* 0x0007e4000e121848 */
[----:B---3--:R-:W-:-:S02]  /*f3f0*/  IMAD.WIDE R12, R202, 0x4, R6 ;  /* 0x00000004ca0c7825 */ /* 0x008fc400078e0206 */
[----:B------:R-:W3:Y:S04]  /*f400*/  LDL.LU.64 R6, [R1+0x9a0] ;  /* 0x0009a00001067983 */ /* 0x000ee80000300a00 */
[----:B------:R1:W-:Y:S01]  /*f410*/  LDGSTS.E [R203+0x42000], [R12.64], !P0 ;  /* 0x420000000ccb7fae */ /* 0x0003e2000c121848 */
[----:B--2---:R-:W-:-:S03]  /*f420*/  IMAD.WIDE R24, R202, 0x4, R4 ;  /* 0x00000004ca187825 */ /* 0x004fc600078e0204 */
[----:B------:R-:W2:Y:S04]  /*f430*/  LDL.LU.64 R4, [R1+0x998] ;  /* 0x0009980001047983 */ /* 0x000ea80000300a00 */
[----:B------:R1:W-:Y:S04]  /*f440*/  STL.64 [R1+0x9e0], R12 ;  /* 0x0009e00c01007387 */ /* 0x0003e80000100a00 */
[----:B------:R5:W-:Y:S04]  /*f450*/  STL.64 [R1+0x9d8], R24 ;  /* 0x0009d81801007387 */ /* 0x000be80000100a00 */
[----:B------:R5:W-:Y:S01]  /*f460*/  LDGSTS.E [R203+0x42200], [R24.64], !P0 ;  /* 0x4220000018cb7fae */ /* 0x000be2000c121848 */
[----:B----4-:R-:W-:-:S03]  /*f470*/  IMAD.WIDE R22, R202, 0x4, R20 ;  /* 0x00000004ca167825 */ /* 0x010fc600078e0214 */
[----:B------:R-:W4:Y:S04]  /*f480*/  LDL.LU.64 R20, [R1+0x990] ;  /* 0x0009900001147983 */ /* 0x000f280000300a00 */
[----:B------:R-:W-:Y:S04]  /*f490*/  STL.64 [R1+0x9d0], R22 ;  /* 0x0009d01601007387 */ /* 0x000fe80000100a00 */
[----:B-1----:R-:W4:Y:S01]  /*f4a0*/  LDL.LU.64 R12, [R1+0x988] ;  /* 0x00098800010c7983 */ /* 0x002f220000300a00 */
[----:B------:R-:W-:-:S03]  /*f4b0*/  IMAD.WIDE R14, R202, 0x4, R14 ;  /* 0x00000004ca0e7825 */ /* 0x000fc600078e020e */
[----:B------:R1:W-:Y:S04]  /*f4c0*/  LDGSTS.E [R203+0x43000], [R22.64], !P1 ;  /* 0x4300000016cb7fae */ /* 0x0003e8000c921848 */
[----:B------:R1:W-:Y:S04]  /*f4d0*/  STL.64 [R1+0x9c8], R14 ;  /* 0x0009c80e01007387 */ /* 0x0003e80000100a00 */
[----:B------:R1:W-:Y:S01]  /*f4e0*/  LDGSTS.E [R203+0x43200], [R14.64], !P1 ;  /* 0x432000000ecb7fae */ /* 0x0003e2000c921848 */
[----:B-----5:R-:W-:-:S04]  /*f4f0*/  IMAD.WIDE R24, R202, 0x4, R8 ;  /* 0x00000004ca187825 */ /* 0x020fc800078e0208 */
[C---:B-1----:R-:W-:Y:S02]  /*f500*/  IMAD.WIDE R14, R202.reuse, 0x4, R10 ;  /* 0x00000004ca0e7825 */ /* 0x042fe400078e020a */
[----:B------:R-:W5:Y:S04]  /*f510*/  LDL.LU.64 R10, [R1+0x980] ;  /* 0x00098000010a7983 */ /* 0x000f680000300a00 */
[----:B------:R-:W5:Y:S01]  /*f520*/  LDL.LU.64 R8, [R1+0x978] ;  /* 0x0009780001087983 */ /* 0x000f620000300a00 */
[----:B------:R-:W-:-:S03]  /*f530*/  IMAD.WIDE R22, R202, 0x4, R18 ;  /* 0x00000004ca167825 */ /* 0x000fc600078e0212 */
[----:B------:R1:W-:Y:S04]  /*f540*/  STL.64 [R1+0x9c0], R14 ;  /* 0x0009c00e01007387 */ /* 0x0003e80000100a00 */
[----:B------:R-:W-:Y:S04]  /*f550*/  STL.64 [R1+0x9b8], R24 ;  /* 0x0009b81801007387 */ /* 0x000fe80000100a00 */
[----:B------:R-:W5:Y:S04]  /*f560*/  LDL.LU.64 R18, [R1+0x970] ;  /* 0x0009700001127983 */ /* 0x000f680000300a00 */
[----:B------:R1:W-:Y:S01]  /*f570*/  LDGSTS.E [R203+0x44000], [R14.64], !P2 ;  /* 0x440000000ecb7fae */ /* 0x0003e2000d121848 */
[----:B------:R-:W-:-:S03]  /*f580*/  IMAD.WIDE R16, R202, 0x4, R16 ;  /* 0x00000004ca107825 */ /* 0x000fc600078e0210 */
[----:B------:R-:W-:Y:S04]  /*f590*/  STL.64 [R1+0x9b0], R22 ;  /* 0x0009b01601007387 */ /* 0x000fe80000100a00 */
[----:B------:R2:W-:Y:S04]  /*f5a0*/  LDGSTS.E [R203+0x44200], [R24.64], !P2 ;  /* 0x4420000018cb7fae */ /* 0x0005e8000d121848 */
[----:B-1----:R-:W5:Y:S04]  /*f5b0*/  LDL.LU.64 R14, [R1+0x968] ;  /* 0x00096800010e7983 */ /* 0x002f680000300a00 */
[----:B------:R4:W-:Y:S04]  /*f5c0*/  LDGSTS.E [R203+0x45000], [R22.64], !P6 ;  /* 0x4500000016cb7fae */ /* 0x0009e8000f121848 */
[----:B------:R3:W-:Y:S04]  /*f5d0*/  STL.64 [R1+0x9a8], R16 ;  /* 0x0009a81001007387 */ /* 0x0007e80000100a00 */
[----:B------:R3:W-:Y:S02]  /*f5e0*/  LDGSTS.E [R203+0x45200], [R16.64], !P6 ;  /* 0x4520000010cb7fae */ /* 0x0007e4000f121848 */
[----:B---3--:R-:W-:-:S02]  /*f5f0*/  IMAD.WIDE R16, R202, 0x4, R6 ;  /* 0x00000004ca107825 */ /* 0x008fc400078e0206 */
[----:B------:R-:W3:Y:S02]  /*f600*/  LDL.LU.64 R6, [R1+0x960] ;  /* 0x0009600001067983 */ /* 0x000ee40000300a00 */
[----:B--2---:R-:W-:Y:S02]  /*f610*/  IMAD.WIDE R24, R202, 0x4, R4 ;  /* 0x00000004ca187825 */ /* 0x004fe400078e0204 */
[----:B------:R-:W2:Y:S01]  /*f620*/  LDL.LU.64 R4, [R1+0x958] ;  /* 0x0009580001047983 */ /* 0x000ea20000300a00 */
[C---:B------:R-:W-:Y:S02]  /*f630*/  IADD3 R2, R0.reuse, -0x119, RZ ;  /* 0xfffffee700027810 */ /* 0x040fe40007ffe0ff */
[----:B------:R-:W-:Y:S02]  /*f640*/  IADD3 R3, R0, -0x11d, RZ ;  /* 0xfffffee300037810 */ /* 0x000fe40007ffe0ff */
[----:B------:R-:W-:Y:S02]  /*f650*/  ISETP.GE.U32.AND P3, PT, R2, 0x7ffffe68, PT ;  /* 0x7ffffe680200780c */ /* 0x000fe40003f66070 */
[----:B------:R-:W-:Y:S01]  /*f660*/  ISETP.GE.U32.AND P5, PT, R3, 0x7ffffe64, PT ;  /* 0x7ffffe640300780c */ /* 0x000fe20003fa6070 */
[----:B------:R1:W-:Y:S04]  /*f670*/  STL.64 [R1+0x9a0], R16 ;  /* 0x0009a01001007387 */ /* 0x0003e80000100a00 */
[----:B------:R-:W-:Y:S01]  /*f680*/  STL.64 [R1+0x998], R24 ;  /* 0x0009981801007387 */ /* 0x000fe20000100a00 */
[----:B------:R-:W-:-:S05]  /*f690*/  IADD3 R2, R0, -0x121, RZ ;  /* 0xfffffedf00027810 */ /* 0x000fca0007ffe0ff */
[----:B------:R1:W-:Y:S01]  /*f6a0*/  LDGSTS.E [R203+0x46000], [R16.64], !P3 ;  /* 0x4600000010cb7fae */ /* 0x0003e2000d921848 */
[----:B------:R-:W-:Y:S02]  /*f6b0*/  ISETP.GE.U32.AND P4, PT, R2, 0x7ffffe60, PT ;  /* 0x7ffffe600200780c */ /* 0x000fe40003f86070 */
[----:B------:R-:W-:Y:S01]  /*f6c0*/  IADD3 R3, R0, -0x125, RZ ;  /* 0xfffffedb00037810 */ /* 0x000fe20007ffe0ff */
[----:B------:R1:W-:Y:S03]  /*f6d0*/  LDGSTS.E [R203+0x46200], [R24.64], !P3 ;  /* 0x4620000018cb7fae */ /* 0x0003e6000d921848 */
[----:B------:R-:W-:Y:S01]  /*f6e0*/  ISETP.GE.U32.AND P0, PT, R3, 0x7ffffe5c, PT ;  /* 0x7ffffe5c0300780c */ /* 0x000fe20003f06070 */
[C---:B----4-:R-:W-:Y:S02]  /*f6f0*/  IMAD.WIDE R22, R202.reuse, 0x4, R20 ;  /* 0x00000004ca167825 */ /* 0x050fe400078e0214 */
[----:B------:R-:W4:Y:S04]  /*f700*/  LDL.LU.64 R20, [R1+0x950] ;  /* 0x0009500001147983 */ /* 0x000f280000300a00 */
[----:B------:R-:W-:Y:S01]  /*f710*/  STL.64 [R1+0x990], R22 ;  /* 0x0009901601007387 */ /* 0x000fe20000100a00 */
[----:B------:R-:W-:-:S03]  /*f720*/  IMAD.WIDE R12, R202, 0x4, R12 ;  /* 0x00000004ca0c7825 */ /* 0x000fc600078e020c */
[----:B-1----:R-:W4:Y:S04]  /*f730*/  LDL.LU.64 R16, [R1+0x948] ;  /* 0x0009480001107983 */ /* 0x002f280000300a00 */
[----:B------:R1:W-:Y:S04]  /*f740*/  LDGSTS.E [R203+0x47000], [R22.64], !P5 ;  /* 0x4700000016cb7fae */ /* 0x0003e8000e921848 */
[----:B------:R5:W-:Y:S04]  /*f750*/  STL.64 [R1+0x988], R12 ;  /* 0x0009880c01007387 */ /* 0x000be80000100a00 */
[----:B------:R5:W-:Y:S02]  /*f760*/  LDGSTS.E [R203+0x47200], [R12.64], !P5 ;  /* 0x472000000ccb7fae */ /* 0x000be4000e921848 */
[----:B-----5:R-:W-:-:S02]  /*f770*/  IMAD.WIDE R12, R202, 0x4, R10 ;  /* 0x00000004ca0c7825 */ /* 0x020fc400078e020a */
[----:B------:R-:W5:Y:S02]  /*f780*/  LDL.LU.64 R10, [R1+0x940] ;  /* 0x00094000010a7983 */ /* 0x000f640000300a00 */
[C---:B------:R-:W-:Y:S02]  /*f790*/  IMAD.WIDE R24, R202.reuse, 0x4, R8 ;  /* 0x00000004ca187825 */ /* 0x040fe400078e0208 */
[----:B------:R-:W5:Y:S04]  /*f7a0*/  LDL.LU.64 R8, [R1+0x938] ;  /* 0x0009380001087983 */ /* 0x000f680000300a00 */
[----:B------:R1:W-:Y:S04]  /*f7b0*/  STL.64 [R1+0x980], R12 ;  /* 0x0009800c01007387 */ /* 0x0003e80000100a00 */
[----:B------:R-:W-:Y:S01]  /*f7c0*/  STL.64 [R1+0x978], R24 ;  /* 0x0009781801007387 */ /* 0x000fe20000100a00 */
[----:B-1----:R-:W-:-:S03]  /*f7d0*/  IMAD.WIDE R22, R202, 0x4, R18 ;  /* 0x00000004ca167825 */ /* 0x002fc600078e0212 */
[----:B------:R-:W5:Y:S04]  /*f7e0*/  LDL.LU.64 R18, [R1+0x930] ;  /* 0x0009300001127983 */ /* 0x000f680000300a00 */
[----:B------:R1:W-:Y:S04]  /*f7f0*/  LDGSTS.E [R203+0x48000], [R12.64], !P4 ;  /* 0x480000000ccb7fae */ /* 0x0003e8000e121848 */
[----:B------:R-:W-:Y:S04]  /*f800*/  STL.64 [R1+0x970], R22 ;  /* 0x0009701601007387 */ /* 0x000fe80000100a00 */
[----:B------:R2:W-:Y:S01]  /*f810*/  LDGSTS.E [R203+0x48200], [R24.64], !P4 ;  /* 0x4820000018cb7fae */ /* 0x0005e2000e121848 */
[----:B------:R-:W-:-:S03]  /*f820*/  IMAD.WIDE R14, R202, 0x4, R14 ;  /* 0x00000004ca0e7825 */ /* 0x000fc600078e020e */
        /* <DEDUP_REMOVED lines=172> */
[----:B------:R1:W-:Y:S01]  /*102f0*/  STL.64 [R1+0x860], R12 ;  /* 0x0008600c01007387 */ /* 0x0003e20000100a00 */
[----:B------:R-:W-:-:S03]  /*10300*/  IADD3 R2, R0, -0x171, RZ ;  /* 0xfffffe8f00027810 */ /* 0x000fc60007ffe0ff */
[----:B------:R-:W-:Y:S01]  /*10310*/  STL.64 [R1+0x858], R24 ;  /* 0x0008581801007387 */ /* 0x000fe20000100a00 */
[----:B------:R-:W-:-:S05]  /*10320*/  ISETP.GE.U32.AND P5, PT, R2, 0x7ffffe10, PT ;  /* 0x7ffffe100200780c */ /* 0x000fca0003fa6070 */
[----:B------:R1:W-:Y:S01]  /*10330*/  LDGSTS.E [R203+0x5a000], [R12.64], !P6 ;  /* 0x5a0000000ccb7fae */ /* 0x0003e2000f121848 */
[----:B------:R-:W-:-:S03]  /*10340*/  IADD3 R3, R0, -0x175, RZ ;  /* 0xfffffe8b00037810 */ /* 0x000fc60007ffe0ff */
[----:B------:R1:W-:Y:S01]  /*10350*/  LDGSTS.E [R203+0x5a200], [R24.64], !P6 ;  /* 0x5a20000018cb7fae */ /* 0x0003e2000f121848 */
        /* <DEDUP_REMOVED lines=36> */
[----:B------:R-:W-:Y:S02]  /*105a0*/  ISETP.GE.U32.AND P2, PT, R2, 0x7ffffe7f, PT ;  /* 0x7ffffe7f0200780c */ /* 0x000fe40003f46070 */
[----:B------:R-:W-:-:S03]  /*105b0*/  IADD3 R3, R0, -0x106, RZ ;  /* 0xfffffefa00037810 */ /* 0x000fc60007ffe0ff */
[----:B------:R1:W-:Y:S04]  /*105c0*/  LDGSTS.E [R203+0x5e000], [R16.64], !P0 ;  /* 0x5e00000010cb7fae */ /* 0x0003e8000c121848 */
[----:B------:R1:W-:Y:S01]  /*105d0*/  LDGSTS.E [R203+0x5e200], [R24.64], !P0 ;  /* 0x5e20000018cb7fae */ /* 0x0003e2000c121848 */
[----:B------:R-:W-:Y:S01]  /*105e0*/  ISETP.GE.U32.AND P6, PT, R3, 0x7ffffe7b, PT ;  /* 0x7ffffe7b0300780c */ /* 0x000fe20003fc6070 */
[C---:B----4-:R-:W-:Y:S02]  /*105f0*/  IMAD.WIDE R22, R202.reuse, 0x4, R20 ;  /* 0x00000004ca167825 */ /* 0x050fe400078e0214 */
[----:B------:R-:W4:Y:S02]  /*10600*/  LDL.LU.64 R20, [R1+0x798] ;  /* 0x0007980001147983 */ /* 0x000f240000300a00 */
[----:B------:R-:W-:-:S02]  /*10610*/  IMAD.WIDE R12, R202, 0x4, R12 ;  /* 0x00000004ca0c7825 */ /* 0x000fc400078e020c */
[----:B------:R-:W-:Y:S04]  /*10620*/  STL.64 [R1+0x810], R22 ;  /* 0x0008101601007387 */ /* 0x000fe80000100a00 */
        /* <DEDUP_REMOVED lines=8> */
[----:B------:R1:W-:Y:S02]  /*106b0*/  STL.64 [R1+0x7f0], R12 ;  /* 0x0007f00c01007387 */ /* 0x0003e40000100a00 */
[----:B-1----:R-:W-:-:S02]  /*106c0*/  IMAD.WIDE R22, R202, 0x4, R18 ;  /* 0x00000004ca167825 */ /* 0x002fc400078e0212 */
[----:B------:R-:W-:Y:S04]  /*106d0*/  STL.64 [R1+0x7e0], R24 ;  /* 0x0007e01801007387 */ /* 0x000fe80000100a00 */
[----:B------:R-:W5:Y:S04]  /*106e0*/  LDL.LU.64 R18, [R1+0x758] ;  /* 0x0007580001127983 */ /* 0x000f680000300a00 */
[----:B------:R1:W-:Y:S04]  /*106f0*/  LDGSTS.E [R251+0x40400], [R12.64], !P2 ;  /* 0x404000000cfb7fae */ /* 0x0003e8000d121848 */
[----:B------:R-:W-:Y:S01]  /*10700*/  STL.64 [R1+0x7d0], R22 ;  /* 0x0007d01601007387 */ /* 0x000fe20000100a00 */
[----:B------:R-:W-:-:S03]  /*10710*/  IMAD.WIDE R14, R202, 0x4, R14 ;  /* 0x00000004ca0e7825 */ /* 0x000fc600078e020e */
        /* <DEDUP_REMOVED lines=12> */
[----:B------:R-:W-:-:S02]  /*107e0*/  ISETP.GE.U32.AND P5, PT, R3, 0x7ffffe73, PT ;  /* 0x7ffffe730300780c */ /* 0x000fc40003fa6070 */
[C---:B------:R-:W-:Y:S01]  /*107f0*/  IADD3 R2, R0.reuse, -0x112, RZ ;  /* 0xfffffeee00027810 */ /* 0x040fe20007ffe0ff */
[----:B------:R1:W-:Y:S01]  /*10800*/  STL.64 [R1+0x7b0], R14 ;  /* 0x0007b00e01007387 */ /* 0x0003e20000100a00 */
[----:B------:R-:W-:Y:S02]  /*10810*/  IADD3 R3, R0, -0x116, RZ ;  /* 0xfffffeea00037810 */ /* 0x000fe40007ffe0ff */
[----:B------:R-:W-:Y:S01]  /*10820*/  ISETP.GE.U32.AND P4, PT, R2, 0x7ffffe6f, PT ;  /* 0x7ffffe6f0200780c */ /* 0x000fe20003f86070 */
[----:B------:R-:W-:Y:S01]  /*10830*/  STL.64 [R1+0x7a0], R24 ;  /* 0x0007a01801007387 */ /* 0x000fe20000100a00 */
[----:B------:R-:W-:-:S03]  /*10840*/  ISETP.GE.U32.AND P0, PT, R3, 0x7ffffe6b, PT ;  /* 0x7ffffe6b0300780c */ /* 0x000fc60003f06070 */
[----:B------:R1:W-:Y:S04]  /*10850*/  LDGSTS.E [R251+0x42400], [R14.64], !P3 ;  /* 0x424000000efb7fae */ /* 0x0003e8000d921848 */
        /* <DEDUP_REMOVED lines=16> */
[----:B------:R1:W-:Y:S04]  /*10960*/  LDGSTS.E [R251+0x44400], [R16.64], !P4 ;  /* 0x4440000010fb7fae */ /* 0x0003e8000e121848 */
[----:B------:R-:W5:Y:S04]  /*10970*/  LDL.LU.64 R18, [R1+0x6d8] ;  /* 0x0006d80001127983 */ /* 0x000f680000300a00 */
[----:B------:R-:W-:Y:S04]  /*10980*/  STL.64 [R1+0x778], R22 ;  /* 0x0007781601007387 */ /* 0x000fe80000100a00 */
[----:B-1----:R-:W5:Y:S01]  /*10990*/  LDL.LU.64 R16, [R1+0x6c8] ;  /* 0x0006c80001107983 */ /* 0x002f620000300a00 */
[----:B------:R-:W-:-:S03]  /*109a0*/  IMAD.WIDE R12, R202, 0x4, R12 ;  /* 0x00000004ca0c7825 */ /* 0x000fc600078e020c */
[----:B------:R2:W-:Y:S04]  /*109b0*/  LDGSTS.E [R251+0x44600], [R24.64], !P4 ;  /* 0x4460000018fb7fae */ /* 0x0005e8000e121848 */
        /* <DEDUP_REMOVED lines=11> */
[C---:B------:R-:W-:Y:S02]  /*10a70*/  IADD3 R2, R0.reuse, -0x122, RZ ;  /* 0xfffffede00027810 */ /* 0x040fe40007ffe0ff */
[----:B------:R-:W-:Y:S01]  /*10a80*/  IADD3 R3, R0, -0x126, RZ ;  /* 0xfffffeda00037810 */ /* 0x000fe20007ffe0ff */
[----:B------:R1:W-:Y:S01]  /*10a90*/  STL.64 [R1+0x768], R12 ;  /* 0x0007680c01007387 */ /* 0x0003e20000100a00 */
[----:B------:R-:W-:Y:S02]  /*10aa0*/  ISETP.GE.U32.AND P6, PT, R2, 0x7ffffe5f, PT ;  /* 0x7ffffe5f0200780c */ /* 0x000fe40003fc6070 */
[----:B------:R-:W-:Y:S01]  /*10ab0*/  ISETP.GE.U32.AND P3, PT, R3, 0x7ffffe5b, PT ;  /* 0x7ffffe5b0300780c */ /* 0x000fe20003f66070 */
[----:B------:R-:W-:Y:S04]  /*10ac0*/  STL.64 [R1+0x760], R24 ;  /* 0x0007601801007387 */ /* 0x000fe80000100a00 */
[----:B------:R1:W-:Y:S04]  /*10ad0*/  LDGSTS.E [R251+0x46400], [R12.64], !P1 ;  /* 0x464000000cfb7fae */ /* 0x0003e8000c921848 */
[----:B------:R1:W-:Y:S01]  /*10ae0*/  LDGSTS.E [R251+0x46600], [R24.64], !P1 ;  /* 0x4660000018fb7fae */ /* 0x0003e2000c921848 */
[----:B----4-:R-:W-:-:S05]  /*10af0*/  IMAD.WIDE R22, R202, 0x4, R20 ;  /* 0x00000004ca167825 */ /* 0x010fca00078e0214 */
[----:B------:R4:W-:Y:S01]  /*10b00*/  LDGSTS.E [R251+0x47400], [R22.64], !P2 ;  /* 0x4740000016fb7fae */ /* 0x0009e2000d121848 */
[----:B------:R-:W-:-:S03]  /*10b10*/  IMAD.WIDE R20, R202, 0x4, R14 ;  /* 0x00000004ca147825 */ /* 0x000fc600078e020e */
[----:B------:R-:W2:Y:S04]  /*10b20*/  LDL.LU.64 R14, [R1+0x698] ;  /* 0x00069800010e7983 */ /* 0x000ea80000300a00 */
[----:B------:R-:W-:Y:S04]  /*10b30*/  STL.64 [R1+0x758], R22 ;  /* 0x0007581601007387 */ /* 0x000fe80000100a00 */
[----:B-1----:R-:W2:Y:S04]  /*10b40*/  LDL.LU.64 R12, [R1+0x688] ;  /* 0x00068800010c7983 */ /* 0x002ea80000300a00 */
[----:B------:R5:W-:Y:S04]  /*10b50*/  STL.64 [R1+0x750], R20 ;  /* 0x0007501401007387 */ /* 0x000be80000100a00 */
[----:B------:R5:W-:Y:S02]  /*10b60*/  LDGSTS.E [R251+0x47600], [R20.64], !P2 ;  /* 0x4760000014fb7fae */ /* 0x000be4000d121848 */
[----:B-----5:R-:W-:-:S02]  /*10b70*/  IMAD.WIDE R20, R202, 0x4, R10 ;  /* 0x00000004ca147825 */ /* 0x020fc400078e020a */
[----:B------:R-:W5:Y:S02]  /*10b80*/  LDL.LU.64 R10, [R1+0x678] ;  /* 0x00067800010a7983 */ /* 0x000f640000300a00 */
[C---:B------:R-:W-:Y:S02]  /*10b90*/  IMAD.WIDE R24, R202.reuse, 0x4, R8 ;  /* 0x00000004ca187825 */ /* 0x040fe400078e0208 */
[----:B------:R-:W5:Y:S04]  /*10ba0*/  LDL.LU.64 R8, [R1+0x668] ;  /* 0x0006680001087983 */ /* 0x000f680000300a00 */
[----:B------:R1:W-:Y:S04]  /*10bb0*/  STL.64 [R1+0x748], R20 ;  /* 0x0007481401007387 */ /* 0x0003e80000100a00 */
[----:B------:R-:W-:Y:S04]  /*10bc0*/  STL.64 [R1+0x740], R24 ;  /* 0x0007401801007387 */ /* 0x000fe80000100a00 */
[----:B----4-:R-:W4:Y:S01]  /*10bd0*/  LDL.LU.64 R22, [R1+0x658] ;  /* 0x0006580001167983 */ /* 0x010f220000300a00 */
[----:B------:R-:W-:-:S03]  /*10be0*/  IMAD.WIDE R18, R202, 0x4, R18 ;  /* 0x00000004ca127825 */ /* 0x000fc600078e0212 */
[----:B------:R1:W-:Y:S01]  /*10bf0*/  LDGSTS.E [R251+0x48400], [R20.64], !P6 ;  /* 0x4840000014fb7fae */ /* 0x0003e2000f121848 */
[----:B------:R-:W-:-:S03]  /*10c00*/  IMAD.WIDE R16, R202, 0x4, R16 ;  /* 0x00000004ca107825 */ /* 0x000fc600078e0210 */
[----:B------:R-:W-:Y:S04]  /*10c10*/  STL.64 [R1+0x738], R18 ;  /* 0x0007381201007387 */ /* 0x000fe80000100a00 */
[----:B------:R2:W-:Y:S04]  /*10c20*/  LDGSTS.E [R251+0x48600], [R24.64], !P6 ;  /* 0x4860000018fb7fae */ /* 0x0005e8000f121848 */
[----:B-1----:R-:W4:Y:S04]  /*10c30*/  LDL.LU.64 R20, [R1+0x648] ;  /* 0x0006480001147983 */ /* 0x002f280000300a00 */
[----:B------:R1:W-:Y:S04]  /*10c40*/  LDGSTS.E [R251+0x49400], [R18.64], !P3 ;  /* 0x4940000012fb7fae */ /* 0x0003e8000d921848 */
[----:B------:R3:W-:Y:S04]  /*10c50*/  STL.64 [R1+0x730], R16 ;  /* 0x0007301001007387 */ /* 0x0007e80000100a00 */
[----:B------:R3:W-:Y:S02]  /*10c60*/  LDGSTS.E [R251+0x49600], [R16.64], !P3 ;  /* 0x4960000010fb7fae */ /* 0x0007e4000d921848 */
[----:B---3--:R-:W-:-:S02]  /*10c70*/  IMAD.WIDE R16, R202, 0x4, R6 ;  /* 0x00000004ca107825 */ /* 0x008fc400078e0206 */
[----:B------:R-:W3:Y:S02]  /*10c80*/  LDL.LU.64 R6, [R1+0x638] ;  /* 0x0006380001067983 */ /* 0x000ee40000300a00 */
[----:B--2---:R-:W-:Y:S02]  /*10c90*/  IMAD.WIDE R24, R202, 0x4, R4 ;  /* 0x00000004ca187825 */ /* 0x004fe400078e0204 */
[----:B------:R-:W2:Y:S04]  /*10ca0*/  LDL.LU.64 R4, [R1+0x628] ;  /* 0x0006280001047983 */ /* 0x000ea80000300a00 */
[----:B------:R1:W-:Y:S04]  /*10cb0*/  STL.64 [R1+0x728], R16 ;  /* 0x0007281001007387 */ /* 0x0003e80000100a00 */
[----:B------:R-:W-:Y:S04]  /*10cc0*/  STL.64 [R1+0x720], R24 ;  /* 0x0007201801007387 */ /* 0x000fe80000100a00 */
[----:B-1----:R-:W2:Y:S01]  /*10cd0*/  LDL.LU.64 R18, [R1+0x618] ;  /* 0x0006180001127983 */ /* 0x002ea20000300a00 */
[----:B------:R-:W-:-:S02]  /*10ce0*/  IADD3 R2, R0, -0x12a, RZ ;  /* 0xfffffed600027810 */ /* 0x000fc40007ffe0ff */
[----:B------:R-:W-:Y:S02]  /*10cf0*/  IADD3 R3, R0, -0x12e, RZ ;  /* 0xfffffed200037810 */ /* 0x000fe40007ffe0ff */
[----:B------:R-:W-:Y:S02]  /*10d00*/  ISETP.GE.U32.AND P5, PT, R2, 0x7ffffe57, PT ;  /* 0x7ffffe570200780c */ /* 0x000fe40003fa6070 */
[C---:B------:R-:W-:Y:S02]  /*10d10*/  IADD3 R2, R0.reuse, -0x132, RZ ;  /* 0xfffffece00027810 */ /* 0x040fe40007ffe0ff */
[----:B------:R-:W-:Y:S02]  /*10d20*/  ISETP.GE.U32.AND P4, PT, R3, 0x7ffffe53, PT ;  /* 0x7ffffe530300780c */ /* 0x000fe40003f86070 */
[----:B------:R-:W-:Y:S02]  /*10d30*/  IADD3 R3, R0, -0x136, RZ ;  /* 0xfffffeca00037810 */ /* 0x000fe40007ffe0ff */
[----:B------:R-:W-:-:S02]  /*10d40*/  ISETP.GE.U32.AND P0, PT, R2, 0x7ffffe4f, PT ;  /* 0x7ffffe4f0200780c */ /* 0x000fc40003f06070 */
[----:B------:R-:W-:Y:S02]  /*10d50*/  ISETP.GE.U32.AND P1, PT, R3, 0x7ffffe4b, PT ;  /* 0x7ffffe4b0300780c */ /* 0x000fe40003f26070 */
[----:B------:R-:W-:Y:S01]  /*10d60*/  IADD3 R2, R0, -0x13a, RZ ;  /* 0xfffffec600027810 */ /* 0x000fe20007ffe0ff */
[----:B------:R1:W-:Y:S04]  /*10d70*/  LDGSTS.E [R251+0x4a400], [R16.64], !P5 ;  /* 0x4a40000010fb7fae */ /* 0x0003e8000e921848 */
[----:B------:R2:W-:Y:S01]  /*10d80*/  LDGSTS.E [R251+0x4a600], [R24.64], !P5 ;  /* 0x4a60000018fb7fae */ /* 0x0005e2000e921848 */
[----:B------:R-:W-:Y:S01]  /*10d90*/  ISETP.GE.U32.AND P2, PT, R2, 0x7ffffe47, PT ;  /* 0x7ffffe470200780c */ /* 0x000fe20003f46070 */
[----:B------:R-:W-:-:S05]  /*10da0*/  IMAD.WIDE R14, R202, 0x4, R14 ;  /* 0x00000004ca0e7825 */ /* 0x000fca00078e020e */
[----:B------:R5:W-:Y:S01]  /*10db0*/  STL.64 [R1+0x718], R14 ;  /* 0x0007180e01007387 */ /* 0x000be20000100a00 */
[----:B------:R-:W-:-:S03]  /*10dc0*/  IMAD.WIDE R12, R202, 0x4, R12 ;  /* 0x00000004ca0c7825 */ /* 0x000fc600078e020c */
[----:B-1----:R-:W2:Y:S04]  /*10dd0*/  LDL.LU.64 R16, [R1+0x608] ;  /* 0x0006080001107983 */ /* 0x002ea80000300a00 */
[----:B------:R1:W-:Y:S04]  /*10de0*/  STL.64 [R1+0x710], R12 ;  /* 0x0007100c01007387 */ /* 0x0003e80000100a00 */
[----:B------:R5:W-:Y:S04]  /*10df0*/  LDGSTS.E [R251+0x4b400], [R14.64], !P4 ;  /* 0x4b4000000efb7fae */ /* 0x000be8000e121848 */
[----:B------:R1:W-:Y:S04]  /*10e00*/  LDGSTS.E [R251+0x4b600], [R12.64], !P4 ;  /* 0x4b6000000cfb7fae */ /* 0x0003e8000e121848 */
[----:B-----5:R-:W5:Y:S01]  /*10e10*/  LDL.LU.64 R14, [R1+0x5f8] ;  /* 0x0005f800010e7983 */ /* 0x020f620000300a00 */
[----:B------:R-:W-:-:S03]  /*10e20*/  IMAD.WIDE R10, R202, 0x4, R10 ;  /* 0x00000004ca0a7825 */ /* 0x000fc600078e020a */
[----:B-1----:R-:W5:Y:S01]  /*10e30*/  LDL.LU.64 R12, [R1+0x5e8] ;  /* 0x0005e800010c7983 */ /* 0x002f620000300a00 */
[----:B------:R-:W-:-:S03]  /*10e40*/  IMAD.WIDE R8, R202, 0x4, R8 ;  /* 0x00000004ca087825 */ /* 0x000fc600078e0208 */
[----:B------:R1:W-:Y:S04]  /*10e50*/  STL.64 [R1+0x708], R10 ;  /* 0x0007080a01007387 */ /* 0x0003e80000100a00 */
[----:B------:R1:W-:Y:S01]  /*10e60*/  LDGSTS.E [R251+0x4c400], [R10.64], !P0 ;  /* 0x4c4000000afb7fae */ /* 0x0003e2000c121848 */
[----:B----4-:R-:W-:-:S03]  /*10e70*/  IMAD.WIDE R22, R202, 0x4, R22 ;  /* 0x00000004ca167825 */ /* 0x010fc600078e0216 */
[----:B------:R4:W-:Y:S04]  /*10e80*/  STL.64 [R1+0x700], R8 ;  /* 0x0007000801007387 */ /* 0x0009e80000100a00 */
[----:B------:R4:W-:Y:S04]  /*10e90*/  LDGSTS.E [R251+0x4c600], [R8.64], !P0 ;  /* 0x4c60000008fb7fae */ /* 0x0009e8000c121848 */
[----:B------:R-:W-:Y:S04]  /*10ea0*/  STL.64 [R1+0x6f8], R22 ;  /* 0x0006f81601007387 */ /* 0x000fe80000100a00 */
[----:B------:R1:W-:Y:S01]  /*10eb0*/  LDGSTS.E [R251+0x4d400], [R22.64], !P1 ;  /* 0x4d40000016fb7fae */ /* 0x0003e2000c921848 */
[----:B------:R-:W-:-:S05]  /*10ec0*/  IMAD.WIDE R20, R202, 0x4, R20 ;  /* 0x00000004ca147825 */ /* 0x000fca00078e0214 */
[----:B------:R3:W-:Y:S04]  /*10ed0*/  STL.64 [R1+0x6f0], R20 ;  /* 0x0006f01401007387 */ /* 0x0007e80000100a00 */
[----:B------:R3:W-:Y:S04]  /*10ee0*/  LDGSTS.E [R251+0x4d600], [R20.64], !P1 ;  /* 0x4d60000014fb7fae */ /* 0x0007e8000c921848 */
[----:B-1----:R-:W5:Y:S04]  /*10ef0*/  LDL.LU.64 R10, [R1+0x5d8] ;  /* 0x0005d800010a7983 */ /* 0x002f680000300a00 */
[----:B----4-:R-:W4:Y:S01]  /*10f00*/  LDL.LU.64 R8, [R1+0x5c8] ;  /* 0x0005c80001087983 */ /* 0x010f220000300a00 */
[----:B---3--:R-:W-:-:S03]  /*10f10*/  IMAD.WIDE R20, R202, 0x4, R6 ;  /* 0x00000004ca147825 */ /* 0x008fc600078e0206 */
[----:B------:R-:W3:Y:S04]  /*10f20*/  LDL.LU.64 R6, [R1+0x5b8] ;  /* 0x0005b80001067983 */ /* 0x000ee80000300a00 */
[----:B------:R1:W-:Y:S01]  /*10f30*/  LDGSTS.E [R251+0x4e400], [R20.64], !P2 ;  /* 0x4e40000014fb7fae */ /* 0x0003e2000d121848 */
[----:B--2---:R-:W-:-:S03]  /*10f40*/  IMAD.WIDE R24, R202, 0x4, R4 ;  /* 0x00000004ca187825 */ /* 0x004fc600078e0204 */
[----:B------:R-:W2:Y:S04]  /*10f50*/  LDL.LU.64 R4, [R1+0x5a8] ;  /* 0x0005a80001047983 */ /* 0x000ea80000300a00 */
[----:B------:R1:W-:Y:S01]  /*10f60*/  STL.64 [R1+0x6e8], R20 ;  /* 0x0006e81401007387 */ /* 0x0003e20000100a00 */
[----:B------:R-:W-:-:S03]  /*10f70*/  IMAD.WIDE R18, R202, 0x4, R18 ;  /* 0x00000004ca127825 */ /* 0x000fc600078e0212 */
[----:B------:R-:W-:Y:S04]  /*10f80*/  STL.64 [R1+0x6e0], R24 ;  /* 0x0006e01801007387 */ /* 0x000fe80000100a00 */
[----:B------:R-:W2:Y:S04]  /*10f90*/  LDL.LU.64 R22, [R1+0x598] ;  /* 0x0005980001167983 */ /* 0x000ea80000300a00 */
[----:B------:R5:W-:Y:S04]  /*10fa0*/  STL.64 [R1+0x6d8], R18 ;  /* 0x0006d81201007387 */ /* 0x000be80000100a00 */
[----:B-1----:R-:W2:Y:S01]  /*10fb0*/  LDL.LU.64 R20, [R1+0x588] ;  /* 0x0005880001147983 */ /* 0x002ea20000300a00 */
[----:B------:R-:W-:-:S02]  /*10fc0*/  IADD3 R3, R0, -0x13e, RZ ;  /* 0xfffffec200037810 */ /* 0x000fc40007ffe0ff */
[C---:B------:R-:W-:Y:S01]  /*10fd0*/  IADD3 R2, R0.reuse, -0x142, RZ ;  /* 0xfffffebe00027810 */ /* 0x040fe20007ffe0ff */
[----:B------:R1:W-:Y:S01]  /*10fe0*/  LDGSTS.E [R251+0x4e600], [R24.64], !P2 ;  /* 0x4e60000018fb7fae */ /* 0x0003e2000d121848 */
[----:B------:R-:W-:Y:S02]  /*10ff0*/  ISETP.GE.U32.AND P6, PT, R3, 0x7ffffe43, PT ;  /* 0x7ffffe430300780c */ /* 0x000fe40003fc6070 */
[----:B------:R-:W-:Y:S02]  /*11000*/  IADD3 R3, R0, -0x146, RZ ;  /* 0xfffffeba00037810 */ /* 0x000fe40007ffe0ff */
[----:B------:R-:W-:Y:S02]  /*11010*/  ISETP.GE.U32.AND P3, PT, R2, 0x7ffffe3f, PT ;  /* 0x7ffffe3f0200780c */ /* 0x000fe40003f66070 */
[----:B------:R-:W-:Y:S02]  /*11020*/  ISETP.GE.U32.AND P5, PT, R3, 0x7ffffe3b, PT ;  /* 0x7ffffe3b0300780c */ /* 0x000fe40003fa6070 */
[----:B------:R-:W-:-:S05]  /*11030*/  IADD3 R2, R0, -0x14a, RZ ;  /* 0xfffffeb600027810 */ /* 0x000fca0007ffe0ff */
[----:B------:R5:W-:Y:S01]  /*11040*/  LDGSTS.E [R251+0x4f400], [R18.64], !P6 ;  /* 0x4f40000012fb7fae */ /* 0x000be2000f121848 */
[----:B------:R-:W-:Y:S01]  /*11050*/  ISETP.GE.U32.AND P4, PT, R2, 0x7ffffe37, PT ;  /* 0x7ffffe370200780c */ /* 0x000fe20003f86070 */
[----:B------:R-:W-:-:S05]  /*11060*/  IMAD.WIDE R16, R202, 0x4, R16 ;  /* 0x00000004ca107825 */ /* 0x000fca00078e0210 */
[----:B------:R1:W-:Y:S04]  /*11070*/  STL.64 [R1+0x6d0], R16 ;  /* 0x0006d01001007387 */ /* 0x0003e80000100a00 */
[----:B------:R1:W-:Y:S04]  /*11080*/  LDGSTS.E [R251+0x4f600], [R16.64], !P6 ;  /* 0x4f60000010fb7fae */ /* 0x0003e8000f121848 */
[----:B-----5:R-:W5:Y:S01]  /*11090*/  LDL.LU.64 R18, [R1+0x578] ;  /* 0x0005780001127983 */ /* 0x020f620000300a00 */
[----:B------:R-:W-:-:S03]  /*110a0*/  IMAD.WIDE R26, R202, 0x4, R14 ;  /* 0x00000004ca1a7825 */ /* 0x000fc600078e020e */
[----:B-1----:R-:W5:Y:S01]  /*110b0*/  LDL.LU.64 R16, [R1+0x568] ;  /* 0x0005680001107983 */ /* 0x002f620000300a00 */
[----:B------:R-:W-:-:S03]  /*110c0*/  IMAD.WIDE R24, R202, 0x4, R12 ;  /* 0x00000004ca187825 */ /* 0x000fc600078e020c */
[----:B------:R-:W-:Y:S04]  /*110d0*/  STL.64 [R1+0x6c8], R26 ;  /* 0x0006c81a01007387 */ /* 0x000fe80000100a00 */
[----:B------:R-:W5:Y:S04]  /*110e0*/  LDL.LU.64 R14, [R1+0x560] ;  /* 0x00056000010e7983 */ /* 0x000f680000300a00 */
[----:B------:R-:W5:Y:S04]  /*110f0*/  LDL.LU.64 R12, [R1+0x550] ;  /* 0x00055000010c7983 */ /* 0x000f680000300a00 */
[----:B------:R-:W-:Y:S04]  /*11100*/  STL.64 [R1+0x6c0], R24 ;  /* 0x0006c01801007387 */ /* 0x000fe80000100a00 */
[----:B------:R1:W-:Y:S04]  /*11110*/  LDGSTS.E [R251+0x50400], [R26.64], !P3 ;  /* 0x504000001afb7fae */ /* 0x0003e8000d921848 */
[----:B------:R1:W-:Y:S01]  /*11120*/  LDGSTS.E [R251+0x50600], [R24.64], !P3 ;  /* 0x5060000018fb7fae */ /* 0x0003e2000d921848 */
[----:B------:R-:W-:-:S04]  /*11130*/  IMAD.WIDE R10, R202, 0x4, R10 ;  /* 0x00000004ca0a7825 */ /* 0x000fc800078e020a */
[C---:B----4-:R-:W-:Y:S01]  /*11140*/  IMAD.WIDE R8, R202.reuse, 0x4, R8 ;  /* 0x00000004ca087825 */ /* 0x050fe200078e0208 */
[----:B------:R4:W-:Y:S04]  /*11150*/  STL.64 [R1+0x6b8], R10 ;  /* 0x0006b80a01007387 */ /* 0x0009e80000100a00 */
[----:B------:R1:W-:Y:S04]  /*11160*/  STL.64 [R1+0x6b0], R8 ;  /* 0x0006b00801007387 */ /* 0x0003e80000100a00 */
[----:B------:R4:W-:Y:S04]  /*11170*/  LDGSTS.E [R251+0x51400], [R10.64], !P5 ;  /* 0x514000000afb7fae */ /* 0x0009e8000e921848 */
[----:B------:R1:W-:Y:S04]  /*11180*/  LDGSTS.E [R251+0x51600], [R8.64], !P5 ;  /* 0x5160000008fb7fae */ /* 0x0003e8000e921848 */
[----:B----4-:R-:W3:Y:S04]  /*11190*/  LDL.LU.64 R10, [R1+0x540] ;  /* 0x00054000010a7983 */ /* 0x010ee80000300a00 */
[----:B-1----:R-:W3:Y:S02]  /*111a0*/  LDL.LU.64 R8, [R1+0x530] ;  /* 0x0005300001087983 */ /* 0x002ee40000300a00 */
[----:B---3--:R-:W-:-:S05]  /*111b0*/  IMAD.WIDE R6, R202, 0x4, R6 ;  /* 0x00000004ca067825 */ /* 0x008fca00078e0206 */
[----:B------:R1:W-:Y:S04]  /*111c0*/  STL.64 [R1+0x6a8], R6 ;  /* 0x0006a80601007387 */ /* 0x0003e80000100a00 */
[----:B------:R1:W-:Y:S01]  /*111d0*/  LDGSTS.E [R251+0x52400], [R6.64], !P4 ;  /* 0x5240000006fb7fae */ /* 0x0003e2000e121848 */
[----:B--2---:R-:W-:-:S05]  /*111e0*/  IMAD.WIDE R4, R202, 0x4, R4 ;  /* 0x00000004ca047825 */ /* 0x004fca00078e0204 */
[----:B------:R2:W-:Y:S04]  /*111f0*/  STL.64 [R1+0x6a0], R4 ;  /* 0x0006a00401007387 */ /* 0x0005e80000100a00 */
[----:B------:R2:W-:Y:S01]  /*11200*/  LDGSTS.E [R251+0x52600], [R4.64], !P4 ;  /* 0x5260000004fb7fae */ /* 0x0005e2000e121848 */
[----:B------:R-:W-:-:S04]  /*11210*/  IMAD.WIDE R22, R202, 0x4, R22 ;  /* 0x00000004ca167825 */ /* 0x000fc800078e0216 */
[----:B------:R-:W-:Y:S01]  /*11220*/  IMAD.WIDE R20, R202, 0x4, R20 ;  /* 0x00000004ca147825 */ /* 0x000fe200078e0214 */
[----:B------:R3:W-:Y:S04]  /*11230*/  STL.64 [R1+0x698], R22 ;  /* 0x0006981601007387 */ /* 0x0007e80000100a00 */
[----:B------:R3:W-:Y:S04]  /*11240*/  STL.64 [R1+0x690], R20 ;  /* 0x0006901401007387 */ /* 0x0007e80000100a00 */
[----:B-1----:R-:W4:Y:S04]  /*11250*/  LDL.LU.64 R6, [R1+0x520] ;  /* 0x0005200001067983 */ /* 0x002f280000300a00 */
[----:B--2---:R-:W2:Y:S01]  /*11260*/  LDL.LU.64 R4, [R1+0x510] ;  /* 0x0005100001047983 */ /* 0x004ea20000300a00 */
[----:B------:R-:W-:-:S02]  /*11270*/  IADD3 R3, R0, -0x14e, RZ ;  /* 0xfffffeb200037810 */ /* 0x000fc40007ffe0ff */
[C---:B------:R-:W-:Y:S02]  /*11280*/  IADD3 R2, R0.reuse, -0x152, RZ ;  /* 0xfffffeae00027810 */ /* 0x040fe40007ffe0ff */
[----:B------:R-:W-:Y:S02]  /*11290*/  ISETP.GE.U32.AND P0, PT, R3, 0x7ffffe33, PT ;  /* 0x7ffffe330300780c */ /* 0x000fe40003f06070 */
[----:B------:R-:W-:Y:S02]  /*112a0*/  IADD3 R3, R0, -0x156, RZ ;  /* 0xfffffeaa00037810 */ /* 0x000fe40007ffe0ff */
[----:B------:R-:W-:Y:S02]  /*112b0*/  ISETP.GE.U32.AND P1, PT, R2, 0x7ffffe2f, PT ;  /* 0x7ffffe2f0200780c */ /* 0x000fe40003f26070 */
[----:B------:R-:W-:Y:S02]  /*112c0*/  IADD3 R2, R0, -0x15a, RZ ;  /* 0xfffffea600027810 */ /* 0x000fe40007ffe0ff */
[----:B------:R-:W-:-:S02]  /*112d0*/  ISETP.GE.U32.AND P2, PT, R3, 0x7ffffe2b, PT ;  /* 0x7ffffe2b0300780c */ /* 0x000fc40003f46070 */
[----:B------:R-:W-:Y:S02]  /*112e0*/  ISETP.GE.U32.AND P6, PT, R2, 0x7ffffe27, PT ;  /* 0x7ffffe270200780c */ /* 0x000fe40003fc6070 */
[C---:B------:R-:W-:Y:S01]  /*112f0*/  IADD3 R3, R0.reuse, -0x15e, RZ ;  /* 0xfffffea200037810 */ /* 0x040fe20007ffe0ff */
[----:B------:R3:W-:Y:S01]  /*11300*/  LDGSTS.E [R251+0x53400], [R22.64], !P0 ;  /* 0x5340000016fb7fae */ /* 0x0007e2000c121848 */
[----:B------:R-:W-:Y:S02]  /*11310*/  IADD3 R2, R0, -0x162, RZ ;  /* 0xfffffe9e00027810 */ /* 0x000fe40007ffe0ff */
[----:B------:R-:W-:Y:S01]  /*11320*/  ISETP.GE.U32.AND P3, PT, R3, 0x7ffffe23, PT ;  /* 0x7ffffe230300780c */ /* 0x000fe20003f66070 */
[----:B------:R1:W-:Y:S01]  /*11330*/  LDGSTS.E [R251+0x53600], [R20.64], !P0 ;  /* 0x5360000014fb7fae */ /* 0x0003e2000c121848 */
[----:B------:R-:W-:Y:S02]  /*11340*/  ISETP.GE.U32.AND P5, PT, R2, 0x7ffffe1f, PT ;  /* 0x7ffffe1f0200780c */ /* 0x000fe40003fa6070 */
[----:B------:R-:W-:Y:S01]  /*11350*/  IADD3 R3, R0, -0x166, RZ ;  /* 0xfffffe9a00037810 */ /* 0x000fe20007ffe0ff */
[----:B-----5:R-:W-:-:S04]  /*11360*/  IMAD.WIDE R18, R202, 0x4, R18 ;  /* 0x00000004ca127825 */ /* 0x020fc800078e0212 */
[C---:B------:R-:W-:Y:S01]  /*11370*/  IMAD.WIDE R16, R202.reuse, 0x4, R16 ;  /* 0x00000004ca107825 */ /* 0x040fe200078e0210 */
[----:B------:R5:W-:Y:S04]  /*11380*/  STL.64 [R1+0x688], R18 ;  /* 0x0006881201007387 */ /* 0x000be80000100a00 */
[----:B------:R1:W-:Y:S01]  /*11390*/  STL.64 [R1+0x680], R16 ;  /* 0x0006801001007387 */ /* 0x0003e20000100a00 */
[----:B------:R-:W-:-:S03]  /*113a0*/  IMAD.WIDE R14, R202, 0x4, R14 ;  /* 0x00000004ca0e7825 */ /* 0x000fc600078e020e */
[----:B------:R-:W2:Y:S01]  /*113b0*/  LDL.LU.64 R26, [R1+0x500] ;  /* 0x00050000011a7983 */ /* 0x000ea20000300a00 */
[----:B------:R-:W-:-:S03]  /*113c0*/  IMAD.WIDE R12, R202, 0x4, R12 ;  /* 0x00000004ca0c7825 */ /* 0x000fc600078e020c */
[----:B------:R-:W2:Y:S01]  /*113d0*/  LDL.LU.64 R24, [R1+0x4f0] ;  /* 0x0004f00001187983 */ /* 0x000ea20000300a00 */
[----:B------:R-:W-:-:S03]  /*113e0*/  IADD3 R2, R0, -0x16a, RZ ;  /* 0xfffffe9600027810 */ /* 0x000fc60007ffe0ff */
[----:B------:R1:W-:Y:S04]  /*113f0*/  STL.64 [R1+0x678], R14 ;  /* 0x0006780e01007387 */ /* 0x0003e80000100a00 */
[----:B------:R3:W-:Y:S04]  /*11400*/  STL.64 [R1+0x670], R12 ;  /* 0x0006700c01007387 */ /* 0x0007e80000100a00 */
[----:B---3--:R-:W3:Y:S04]  /*11410*/  LDL.LU.64 R22, [R1+0x4e0] ;  /* 0x0004e00001167983 */ /* 0x008ee80000300a00 */
[----:B-1----:R-:W3:Y:S01]  /*11420*/  LDL.LU.64 R20, [R1+0x4d0] ;  /* 0x0004d00001147983 */ /* 0x002ee20000300a00 */
[----:B------:R-:W-:-:S03]  /*11430*/  ISETP.GE.U32.AND P4, PT, R3, 0x7ffffe1b, PT ;  /* 0x7ffffe1b0300780c */ /* 0x000fc60003f86070 */
[----:B------:R5:W-:Y:S01]  /*11440*/  LDGSTS.E [R251+0x54400], [R18.64], !P1 ;  /* 0x5440000012fb7fae */ /* 0x000be2000c921848 */
[----:B------:R-:W-:-:S03]  /*11450*/  ISETP.GE.U32.AND P0, PT, R2, 0x7ffffe17, PT ;  /* 0x7ffffe170200780c */ /* 0x000fc60003f06070 */
[----:B------:R1:W-:Y:S01]  /*11460*/  LDGSTS.E [R251+0x54600], [R16.64], !P1 ;  /* 0x5460000010fb7fae */ /* 0x0003e2000c921848 */
[C---:B------:R-:W-:Y:S02]  /*11470*/  IADD3 R3, R0.reuse, -0x16e, RZ ;  /* 0xfffffe9200037810 */ /* 0x040fe40007ffe0ff */
[----:B------:R-:W-:Y:S01]  /*11480*/  IADD3 R2, R0, -0x172, RZ ;  /* 0xfffffe8e00027810 */ /* 0x000fe20007ffe0ff */
[----:B------:R1:W-:Y:S04]  /*11490*/  LDGSTS.E [R251+0x55400], [R14.64], !P2 ;  /* 0x554000000efb7fae */ /* 0x0003e8000d121848 */
[----:B-----5:R-:W3:Y:S04]  /*114a0*/  LDL.LU.64 R18, [R1+0x4c0] ;  /* 0x0004c00001127983 */ /* 0x020ee80000300a00 */
[----:B-1----:R-:W3:Y:S01]  /*114b0*/  LDL.LU.64 R16, [R1+0x4b0] ;  /* 0x0004b00001107983 */ /* 0x002ee20000300a00 */
[----:B------:R-:W-:-:S03]  /*114c0*/  ISETP.GE.U32.AND P1, PT, R3, 0x7ffffe13, PT ;  /* 0x7ffffe130300780c */ /* 0x000fc60003f26070 */
[----:B------:R1:W-:Y:S01]  /*114d0*/  LDGSTS.E [R251+0x55600], [R12.64], !P2 ;  /* 0x556000000cfb7fae */ /* 0x0003e2000d121848 */
[----:B------:R-:W-:Y:S02]  /*114e0*/  ISETP.GE.U32.AND P2, PT, R2, 0x7ffffe0f, PT ;  /* 0x7ffffe0f0200780c */ /* 0x000fe40003f46070 */
[C---:B------:R-:W-:Y:S02]  /*114f0*/  IADD3 R3, R0.reuse, -0x176, RZ ;  /* 0xfffffe8a00037810 */ /* 0x040fe40007ffe0ff */
[----:B------:R-:W-:Y:S01]  /*11500*/  IADD3 R2, R0, -0x17a, RZ ;  /* 0xfffffe8600027810 */ /* 0x000fe20007ffe0ff */
[----:B------:R-:W-:-:S04]  /*11510*/  IMAD.WIDE R10, R202, 0x4, R10 ;  /* 0x00000004ca0a7825 */ /* 0x000fc800078e020a */
[C---:B------:R-:W-:Y:S01]  /*11520*/  IMAD.WIDE R8, R202.reuse, 0x4, R8 ;  /* 0x00000004ca087825 */ /* 0x040fe200078e0208 */
[----:B------:R-:W-:Y:S04]  /*11530*/  STL.64 [R1+0x668], R10 ;  /* 0x0006680a01007387 */ /* 0x000fe80000100a00 */
[----:B------:R-:W3:Y:S04]  /*11540*/  LDL.LU.64 R14, [R1+0x4a0] ;  /* 0x0004a000010e7983 */ /* 0x000ee80000300a00 */
[----:B-1----:R-:W3:Y:S04]  /*11550*/  LDL.LU.64 R12, [R1+0x490] ;  /* 0x00049000010c7983 */ /* 0x002ee80000300a00 */
[----:B------:R1:W-:Y:S04]  /*11560*/  STL.64 [R1+0x660], R8 ;  /* 0x0006600801007387 */ /* 0x0003e80000100a00 */
[----:B------:R1:W-:Y:S04]  /*11570*/  LDGSTS.E [R251+0x56400], [R10.64], !P6 ;  /* 0x564000000afb7fae */ /* 0x0003e8000f121848 */
[----:B------:R1:W-:Y:S01]  /*11580*/  LDGSTS.E [R251+0x56600], [R8.64], !P6 ;  /* 0x5660000008fb7fae */ /* 0x0003e2000f121848 */
[----:B------:R-:W-:Y:S01]  /*11590*/  ISETP.GE.U32.AND P6, PT, R3, 0x7ffffe0b, PT ;  /* 0x7ffffe0b0300780c */ /* 0x000fe20003fc6070 */
[----:B----4-:R-:W-:-:S04]  /*115a0*/  IMAD.WIDE R6, R202, 0x4, R6 ;  /* 0x00000004ca067825 */ /* 0x010fc800078e0206 */
[----:B--2---:R-:W-:Y:S01]  /*115b0*/  IMAD.WIDE R4, R202, 0x4, R4 ;  /* 0x00000004ca047825 */ /* 0x004fe200078e0204 */
[----:B------:R2:W-:Y:S04]  /*115c0*/  STL.64 [R1+0x658], R6 ;  /* 0x0006580601007387 */ /* 0x0005e80000100a00 */
[----:B------:R4:W-:Y:S04]  /*115d0*/  STL.64 [R1+0x650], R4 ;  /* 0x0006500401007387 */ /* 0x0009e80000100a00 */
[----:B------:R2:W-:Y:S04]  /*115e0*/  LDGSTS.E [R251+0x57400], [R6.64], !P3 ;  /* 0x5740000006fb7fae */ /* 0x0005e8000d921848 */
[----:B-1----:R-:W5:Y:S04]  /*115f0*/  LDL.LU.64 R8, [R1+0x468] ;  /* 0x0004680001087983 */ /* 0x002f680000300a00 */
[----:B------:R4:W-:Y:S01]  /*11600*/  LDGSTS.E [R251+0x57600], [R4.64], !P3 ;  /* 0x5760000004fb7fae */ /* 0x0009e2000d921848 */
[----:B------:R-:W-:-:S03]  /*11610*/  ISETP.GE.U32.AND P3, PT, R2, 0x7ffffe07, PT ;  /* 0x7ffffe070200780c */ /* 0x000fc60003f66070 */
[----:B--2---:R-:W2:Y:S04]  /*11620*/  LDL.LU.64 R6, [R1+0x28] ;  /* 0x0000280001067983 */ /* 0x004ea80000300a00 */
[----:B----4-:R-:W4:Y:S04]  /*11630*/  LDL.LU.64 R4, [R1+0x18] ;  /* 0x0000180001047983 */ /* 0x010f280000300a00 */
[----:B------:R-:W4:Y:S01]  /*11640*/  LDL.LU.64 R2, [R1] ;  /* 0x0000000001027983 */ /* 0x000f220000300a00 */
[----:B------:R-:W-:-:S04]  /*11650*/  IMAD.WIDE R26, R202, 0x4, R26 ;  /* 0x00000004ca1a7825 */ /* 0x000fc800078e021a */
[C---:B------:R-:W-:Y:S01]  /*11660*/  IMAD.WIDE R24, R202.reuse, 0x4, R24 ;  /* 0x00000004ca187825 */ /* 0x040fe200078e0218 */
[----:B------:R1:W-:Y:S04]  /*11670*/  STL.64 [R1+0x648], R26 ;  /* 0x0006481a01007387 */ /* 0x0003e80000100a00 */
[----:B------:R1:W-:Y:S04]  /*11680*/  STL.64 [R1+0x640], R24 ;  /* 0x0006401801007387 */ /* 0x0003e80000100a00 */
[----:B------:R1:W-:Y:S01]  /*11690*/  LDGSTS.E [R251+0x58400], [R26.64], !P5 ;  /* 0x584000001afb7fae */ /* 0x0003e2000e921848 */
[----:B---3--:R-:W-:-:S03]  /*116a0*/  IMAD.WIDE R22, R202, 0x4, R22 ;  /* 0x00000004ca167825 */ /* 0x008fc600078e0216 */
[----:B------:R3:W-:Y:S01]  /*116b0*/  LDGSTS.E [R251+0x58600], [R24.64], !P5 ;  /* 0x5860000018fb7fae */ /* 0x0007e2000e921848 */
[----:B------:R-:W-:-:S03]  /*116c0*/  IMAD.WIDE R20, R202, 0x4, R20 ;  /* 0x00000004ca147825 */ /* 0x000fc600078e0214 */
[----:B------:R3:W-:Y:S04]  /*116d0*/  LDGSTS.E [R251+0x59400], [R22.64], !P4 ;  /* 0x5940000016fb7fae */ /* 0x0007e8000e121848 */
[----:B-1----:R-:W4:Y:S04]  /*116e0*/  LDL.LU.64 R26, [R1+0xcf8] ;  /* 0x000cf800011a7983 */ /* 0x002f280000300a00 */
[----:B---3--:R-:W3:Y:S04]  /*116f0*/  LDL.LU.64 R24, [R1+0xcf0] ;  /* 0x000cf00001187983 */ /* 0x008ee80000300a00 */
[----:B------:R1:W-:Y:S01]  /*11700*/  STL.64 [R1+0x638], R22 ;  /* 0x0006381601007387 */ /* 0x0003e20000100a00 */
[----:B------:R-:W-:-:S03]  /*11710*/  IMAD.WIDE R18, R202, 0x4, R18 ;  /* 0x00000004ca127825 */ /* 0x000fc600078e0212 */
[----:B------:R1:W-:Y:S01]  /*11720*/  STL.64 [R1+0x630], R20 ;  /* 0x0006301401007387 */ /* 0x0003e20000100a00 */
[----:B------:R-:W-:-:S03]  /*11730*/  IMAD.WIDE R16, R202, 0x4, R16 ;  /* 0x00000004ca107825 */ /* 0x000fc600078e0210 */
[----:B------:R1:W-:Y:S04]  /*11740*/  LDGSTS.E [R251+0x59600], [R20.64], !P4 ;  /* 0x5960000014fb7fae */ /* 0x0003e8000e121848 */
[----:B-1----:R-:W3:Y:S04]  /*11750*/  LDL.LU.64 R22, [R1+0xce8] ;  /* 0x000ce80001167983 */ /* 0x002ee80000300a00 */
[----:B------:R1:W-:Y:S04]  /*11760*/  LDGSTS.E [R251+0x5a400], [R18.64], !P0 ;  /* 0x5a40000012fb7fae */ /* 0x0003e8000c121848 */
[----:B------:R-:W3:Y:S04]  /*11770*/  LDL.LU.64 R20, [R1+0xce0] ;  /* 0x000ce00001147983 */ /* 0x000ee80000300a00 */
[----:B------:R1:W-:Y:S04]  /*11780*/  STL.64 [R1+0x628], R18 ;  /* 0x0006281201007387 */ /* 0x0003e80000100a00 */
[----:B------:R1:W-:Y:S04]  /*11790*/  STL.64 [R1+0x620], R16 ;  /* 0x0006201001007387 */ /* 0x0003e80000100a00 */
[----:B------:R1:W-:Y:S04]  /*117a0*/  LDGSTS.E [R251+0x5a600], [R16.64], !P0 ;  /* 0x5a60000010fb7fae */ /* 0x0003e8000c121848 */
[----:B-1----:R-:W3:Y:S01]  /*117b0*/  LDL.LU.64 R18, [R1+0xcd8] ;  /* 0x000cd80001127983 */ /* 0x002ee20000300a00 */
[----:B------:R-:W-:-:S04]  /*117c0*/  IMAD.WIDE R14, R202, 0x4, R14 ;  /* 0x00000004ca0e7825 */ /* 0x000fc800078e020e */
[C---:B------:R-:W-:Y:S01]  /*117d0*/  IMAD.WIDE R12, R202.reuse, 0x4, R12 ;  /* 0x00000004ca0c7825 */ /* 0x040fe200078e020c */
[----:B------:R-:W3:Y:S04]  /*117e0*/  LDL.LU.64 R16, [R1+0xcd0] ;  /* 0x000cd00001107983 */ /* 0x000ee80000300a00 */
[----:B------:R1:W-:Y:S04]  /*117f0*/  STL.64 [R1+0x618], R14 ;  /* 0x0006180e01007387 */ /* 0x0003e80000100a00 */
[----:B------:R1:W-:Y:S04]  /*11800*/  STL.64 [R1+0x610], R12 ;  /* 0x0006100c01007387 */ /* 0x0003e80000100a00 */
[----:B------:R1:W-:Y:S04]  /*11810*/  LDGSTS.E [R251+0x5b400], [R14.64], !P1 ;  /* 0x5b4000000efb7fae */ /* 0x0003e8000c921848 */
[----:B------:R1:W-:Y:S04]  /*11820*/  LDGSTS.E [R251+0x5b600], [R12.64], !P1 ;  /* 0x5b6000000cfb7fae */ /* 0x0003e8000c921848 */
[----:B-1----:R-:W3:Y:S04]  /*11830*/  LDL.LU.64 R14, [R1+0xcc8] ;  /* 0x000cc800010e7983 */ /* 0x002ee80000300a00 */
[----:B------:R-:W3:Y:S01]  /*11840*/  LDL.LU.64 R12, [R1+0xcc0] ;  /* 0x000cc000010c7983 */ /* 0x000ee20000300a00 */
[----:B-----5:R-:W-:-:S04]  /*11850*/  IMAD.WIDE R8, R202, 0x4, R8 ;  /* 0x00000004ca087825 */ /* 0x020fc800078e0208 */
[C---:B--2---:R-:W-:Y:S01]  /*11860*/  IMAD.WIDE R6, R202.reuse, 0x4, R6 ;  /* 0x00000004ca067825 */ /* 0x044fe200078e0206 */
[----:B------:R1:W-:Y:S04]  /*11870*/  STL.64 [R1+0x608], R8 ;  /* 0x0006080801007387 */ /* 0x0003e80000100a00 */
[----:B------:R2:W-:Y:S01]  /*11880*/  STL.64 [R1+0x600], R6 ;  /* 0x0006000601007387 */ /* 0x0005e20000100a00 */
[----:B----4-:R-:W-:-:S03]  /*11890*/  IMAD.WIDE R4, R202, 0x4, R4 ;  /* 0x00000004ca047825 */ /* 0x010fc600078e0204 */
[----:B------:R1:W-:Y:S01]  /*118a0*/  LDGSTS.E [R251+0x5c400], [R8.64], !P2 ;  /* 0x5c40000008fb7fae */ /* 0x0003e2000d121848 */
[----:B------:R-:W-:-:S03]  /*118b0*/  IMAD.WIDE R2, R202, 0x4, R2 ;  /* 0x00000004ca027825 */ /* 0x000fc600078e0202 */
[----:B------:R2:W-:Y:S04]  /*118c0*/  LDGSTS.E [R251+0x5c600], [R6.64], !P2 ;  /* 0x5c60000006fb7fae */ /* 0x0005e8000d121848 */
[----:B------:R4:W-:Y:S04]  /*118d0*/  LDGSTS.E [R251+0x5d400], [R4.64], !P6 ;  /* 0x5d40000004fb7fae */ /* 0x0009e8000f121848 */
[----:B-1----:R-:W5:Y:S04]  /*118e0*/  LDL.LU.64 R8, [R1+0xcb8] ;  /* 0x000cb80001087983 */ /* 0x002f680000300a00 */
[----:B--2---:R-:W2:Y:S04]  /*118f0*/  LDL.LU.64 R6, [R1+0xcb0] ;  /* 0x000cb00001067983 */ /* 0x004ea80000300a00 */
[----:B------:R4:W-:Y:S04]  /*11900*/  STL.64 [R1+0x5f8], R4 ;  /* 0x0005f80401007387 */ /* 0x0009e80000100a00 */
[----:B------:R1:W-:Y:S04]  /*11910*/  STL.64 [R1+0x5f0], R2 ;  /* 0x0005f00201007387 */ /* 0x0003e80000100a00 */
[----:B------:R1:W-:Y:S04]  /*11920*/  LDGSTS.E [R251+0x5d600], [R2.64], !P6 ;  /* 0x5d60000002fb7fae */ /* 0x0003e8000f121848 */
[----:B----4-:R-:W4:Y:S04]  /*11930*/  LDL.LU.64 R4, [R1+0xca8] ;  /* 0x000ca80001047983 */ /* 0x010f280000300a00 */
[----:B-1----:R-:W2:Y:S01]  /*11940*/  LDL.LU.64 R2, [R1+0xca0] ;  /* 0x000ca00001027983 */ /* 0x002ea20000300a00 */
[----:B------:R-:W-:-:S02]  /*11950*/  IADD3 R11, R0, -0x17e, RZ ;  /* 0xfffffe82000b7810 */ /* 0x000fc40007ffe0ff */
[----:B------:R-:W-:Y:S02]  /*11960*/  IADD3 R10, R0, -0x103, RZ ;  /* 0xfffffefd000a7810 */ /* 0x000fe40007ffe0ff */
[----:B------:R-:W-:Y:S02]  /*11970*/  ISETP.GE.U32.AND P5, PT, R11, 0x7ffffe03, PT ;  /* 0x7ffffe030b00780c */ /* 0x000fe40003fa6070 */
[----:B------:R-:W-:Y:S02]  /*11980*/  ISETP.GE.U32.AND P4, PT, R10, 0x7ffffe7e, PT ;  /* 0x7ffffe7e0a00780c */ /* 0x000fe40003f86070 */
[C---:B------:R-:W-:Y:S02]  /*11990*/  IADD3 R11, R0.reuse, -0x107, RZ ;  /* 0xfffffef9000b7810 */ /* 0x040fe40007ffe0ff */
[----:B------:R-:W-:Y:S02]  /*119a0*/  IADD3 R10, R0, -0x10b, RZ ;  /* 0xfffffef5000a7810 */ /* 0x000fe40007ffe0ff */
[----:B------:R-:W-:-:S02]  /*119b0*/  ISETP.GE.U32.AND P0, PT, R11, 0x7ffffe7a, PT ;  /* 0x7ffffe7a0b00780c */ /* 0x000fc40003f06070 */
[----:B------:R-:W-:Y:S02]  /*119c0*/  ISETP.GE.U32.AND P1, PT, R10, 0x7ffffe76, PT ;  /* 0x7ffffe760a00780c */ /* 0x000fe40003f26070 */
[C---:B------:R-:W-:Y:S02]  /*119d0*/  IADD3 R11, R0.reuse, -0x10f, RZ ;  /* 0xfffffef1000b7810 */ /* 0x040fe40007ffe0ff */
[----:B------:R-:W-:Y:S02]  /*119e0*/  IADD3 R10, R0, -0x113, RZ ;  /* 0xfffffeed000a7810 */ /* 0x000fe40007ffe0ff */
[----:B------:R-:W-:Y:S02]  /*119f0*/  ISETP.GE.U32.AND P2, PT, R11, 0x7ffffe72, PT ;  /* 0x7ffffe720b00780c */ /* 0x000fe40003f46070 */
[----:B------:R-:W-:Y:S01]  /*11a00*/  ISETP.GE.U32.AND P6, PT, R10, 0x7ffffe6e, PT ;  /* 0x7ffffe6e0a00780c */ /* 0x000fe20003fc6070 */
[----:B----4-:R-:W-:-:S04]  /*11a10*/  IMAD.WIDE R250, R202, 0x4, R4 ;  /* 0x00000004cafa7825 */ /* 0x010fc800078e0204 */
[----:B--2---:R-:W-:Y:S01]  /*11a20*/  IMAD.WIDE R10, R202, 0x4, R2 ;  /* 0x00000004ca0a7825 */ /* 0x004fe200078e0202 */
[----:B------:R-:W-:-:S04]  /*11a30*/  LOP3.LUT R3, R203, 0x20, RZ, 0x3c, !PT ;  /* 0x00000020cb037812 */ /* 0x000fc800078e3cff */
[----:B------:R1:W-:Y:S04]  /*11a40*/  STL.64 [R1+0x5e8], R10 ;  /* 0x0005e80a01007387 */ /* 0x0003e80000100a00 */
[----:B------:R2:W-:Y:S04]  /*11a50*/  STL.64 [R1+0x5e0], R250 ;  /* 0x0005e0fa01007387 */ /* 0x0005e80000100a00 */
[----:B------:R1:W-:Y:S04]  /*11a60*/  LDGSTS.E [R3+0x5e400], [R10.64], !P3 ;  /* 0x5e4000000a037fae */ /* 0x0003e8000d921848 */
[----:B------:R2:W-:Y:S04]  /*11a70*/  LDGSTS.E [R3+0x5e600], [R250.64], !P3 ;  /* 0x5e600000fa037fae */ /* 0x0005e8000d921848 */
[----:B-1----:R-:W4:Y:S04]  /*11a80*/  LDL.LU.64 R10, [R1+0xc98] ;  /* 0x000c9800010a7983 */ /* 0x002f280000300a00 */
[----:B--2---:R-:W2:Y:S01]  /*11a90*/  LDL.LU.64 R250, [R1+0xc90] ;  /* 0x000c900001fa7983 */ /* 0x004ea20000300a00 */
[----:B------:R-:W-:Y:S01]  /*11aa0*/  IMAD.WIDE R6, R202, 0x4, R6 ;  /* 0x00000004ca067825 */ /* 0x000fe200078e0206 */
[----:B------:R-:W-:-:S03]  /*11ab0*/  IADD3 R5, R0, -0x117, RZ ;  /* 0xfffffee900057810 */ /* 0x000fc60007ffe0ff */
[----:B-----5:R-:W-:Y:S01]  /*11ac0*/  IMAD.WIDE R8, R202, 0x4, R8 ;  /* 0x00000004ca087825 */ /* 0x020fe200078e0208 */
[----:B------:R-:W-:Y:S01]  /*11ad0*/  ISETP.GE.U32.AND P3, PT, R5, 0x7ffffe6a, PT ;  /* 0x7ffffe6a0500780c */ /* 0x000fe20003f66070 */
[----:B------:R3:W-:Y:S01]  /*11ae0*/  STL.64 [R1+0x5d8], R6 ;  /* 0x0005d80601007387 */ /* 0x0007e20000100a00 */
[----:B------:R-:W-:-:S03]  /*11af0*/  LOP3.LUT R5, R203, 0x40, RZ, 0x3c, !PT ;  /* 0x00000040cb057812 */ /* 0x000fc600078e3cff */
[----:B------:R3:W-:Y:S04]  /*11b00*/  LDGSTS.E [R3+0x5f400], [R6.64], !P5 ;  /* 0x5f40000006037fae */ /* 0x0007e8000e921848 */
[----:B------:R1:W-:Y:S04]  /*11b10*/  STL.64 [R1+0x5d0], R8 ;  /* 0x0005d00801007387 */ /* 0x0003e80000100a00 */
[----:B------:R1:W-:Y:S01]  /*11b20*/  LDGSTS.E [R3+0x5f600], [R8.64], !P5 ;  /* 0x5f60000008037fae */ /* 0x0003e2000e921848 */
[----:B------:R-:W-:Y:S01]  /*11b30*/  IADD3 R2, R0, -0x11b, RZ ;  /* 0xfffffee500027810 */ /* 0x000fe20007ffe0ff */
[----:B---3--:R-:W-:-:S04]  /*11b40*/  IMAD.WIDE R6, R202, 0x4, R14 ;  /* 0x00000004ca067825 */ /* 0x008fc800078e020e */
[----:B-1----:R-:W-:Y:S01]  /*11b50*/  IMAD.WIDE R8, R202, 0x4, R12 ;  /* 0x00000004ca087825 */ /* 0x002fe200078e020c */
[----:B------:R-:W-:-:S03]  /*11b60*/  IADD3 R3, R0, -0x11f, RZ ;  /* 0xfffffee100037810 */ /* 0x000fc60007ffe0ff */
[----:B------:R-:W-:Y:S01]  /*11b70*/  IMAD.WIDE R12, R202, 0x4, R16 ;  /* 0x00000004ca0c7825 */ /* 0x000fe200078e0210 */
[----:B------:R-:W-:Y:S02]  /*11b80*/  ISETP.GE.U32.AND P5, PT, R2, 0x7ffffe66, PT ;  /* 0x7ffffe660200780c */ /* 0x000fe40003fa6070 */
[----:B------:R-:W-:Y:S01]  /*11b90*/  IADD3 R2, R0, -0x123, RZ ;  /* 0xfffffedd00027810 */ /* 0x000fe20007ffe0ff */
[----:B------:R-:W-:-:S04]  /*11ba0*/  IMAD.WIDE R14, R202, 0x4, R152 ;  /* 0x00000004ca0e7825 */ /* 0x000fc800078e0298 */
[----:B------:R-:W-:-:S04]  /*11bb0*/  IMAD.WIDE R16, R202, 0x4, R160 ;  /* 0x00000004ca107825 */ /* 0x000fc800078e02a0 */
[----:B------:R-:W-:-:S04]  /*11bc0*/  IMAD.WIDE R232, R202, 0x4, R232 ;  /* 0x00000004cae87825 */ /* 0x000fc800078e02e8 */
[----:B------:R-:W-:-:S04]  /*11bd0*/  IMAD.WIDE R234, R202, 0x4, R234 ;  /* 0x00000004caea7825 */ /* 0x000fc800078e02ea */
[----:B------:R-:W-:-:S04]  /*11be0*/  IMAD.WIDE R236, R202, 0x4, R236 ;  /* 0x00000004caec7825 */ /* 0x000fc800078e02ec */
[----:B------:R-:W-:-:S04]  /*11bf0*/  IMAD.WIDE R238, R202, 0x4, R238 ;  /* 0x00000004caee7825 */ /* 0x000fc800078e02ee */
[----:B------:R-:W-:-:S04]  /*11c00*/  IMAD.WIDE R240, R202, 0x4, R240 ;  /* 0x00000004caf07825 */ /* 0x000fc800078e02f0 */
[----:B----4-:R-:W-:-:S04]  /*11c10*/  IMAD.WIDE R10, R202, 0x4, R10 ;  /* 0x00000004ca0a7825 */ /* 0x010fc800078e020a */
[----:B--2---:R-:W-:-:S05]  /*11c20*/  IMAD.WIDE R250, R202, 0x4, R250 ;  /* 0x00000004cafa7825 */ /* 0x004fca00078e02fa */
[----:B------:R-:W-:Y:S04]  /*11c30*/  STL.64 [R1+0x5c8], R250 ;  /* 0x0005c8fa01007387 */ /* 0x000fe80000100a00 */
[----:B------:R1:W-:Y:S04]  /*11c40*/  LDGSTS.E [R5+0x40800], [R250.64], !P4 ;  /* 0x40800000fa057fae */ /* 0x0003e8000e121848 */
[----:B------:R2:W-:Y:S04]  /*11c50*/  STL.64 [R1+0x18], R10 ;  /* 0x0000180a01007387 */ /* 0x0005e80000100a00 */
[----:B------:R2:W-:Y:S04]  /*11c60*/  LDGSTS.E [R5+0x40a00], [R10.64], !P4 ;  /* 0x40a000000a057fae */ /* 0x0005e8000e121848 */
[----:B------:R3:W-:Y:S04]  /*11c70*/  STL.64 [R1+0x5c0], R8 ;  /* 0x0005c00801007387 */ /* 0x0007e80000100a00 */
        /* <DEDUP_REMOVED lines=232> */
[----:B------:R-:W-:-:S03]  /*12b00*/  ISETP.GE.U32.AND P4, PT, R3, 0x7ffffe71, PT ;  /* 0x7ffffe710300780c */ /* 0x000fc60003f86070 */
[----:B------:R2:W-:Y:S04]  /*12b10*/  LDGSTS.E [R5+0x5ea00], [R10.64], !P1 ;  /* 0x5ea000000a057fae */ /* 0x0005e8000c921848 */
[----:B------:R4:W-:Y:S01]  /*12b20*/  STL.64 [R1+0x308], R8 ;  /* 0x0003080801007387 */ /* 0x0009e20000100a00 */
[----:B---3--:R-:W-:-:S03]  /*12b30*/  IMAD.WIDE R12, R202, 0x4, R136 ;  /* 0x00000004ca0c7825 */ /* 0x008fc600078e0288 */
[----:B------:R4:W-:Y:S04]  /*12b40*/  LDGSTS.E [R5+0x5f800], [R8.64], !P2 ;  /* 0x5f80000008057fae */ /* 0x0009e8000d121848 */
[----:B------:R3:W-:Y:S01]  /*12b50*/  STL.64 [R1+0x2e0], R6 ;  /* 0x0002e00601007387 */ /* 0x0007e20000100a00 */
[----:B--2---:R-:W-:-:S03]  /*12b60*/  IMAD.WIDE R10, R202, 0x4, R138 ;  /* 0x00000004ca0a7825 */ /* 0x004fc600078e028a */
[----:B------:R3:W-:Y:S01]  /*12b70*/  LDGSTS.E [R5+0x5fa00], [R6.64], !P2 ;  /* 0x5fa0000006057fae */ /* 0x0007e2000d121848 */
[----:B----4-:R-:W-:-:S03]  /*12b80*/  IMAD.WIDE R8, R202, 0x4, R140 ;  /* 0x00000004ca087825 */ /* 0x010fc600078e028c */
[----:B------:R2:W-:Y:S01]  /*12b90*/  STL.64 [R1+0x2d0], R12 ;  /* 0x0002d00c01007387 */ /* 0x0005e20000100a00 */
[----:B---3--:R-:W-:Y:S01]  /*12ba0*/  LOP3.LUT R6, R203, 0x60, RZ, 0x3c, !PT ;  /* 0x00000060cb067812 */ /* 0x008fe200078e3cff */
[C---:B-1----:R-:W-:Y:S02]  /*12bb0*/  IMAD.WIDE R4, R202.reuse, 0x4, R142 ;  /* 0x00000004ca047825 */ /* 0x042fe400078e028e */
[----:B------:R1:W-:Y:S04]  /*12bc0*/  STL.64 [R1], R10 ;  /* 0x0000000a01007387 */ /* 0x0003e80000100a00 */
[----:B------:R2:W-:Y:S04]  /*12bd0*/  LDGSTS.E [R6+0x40c00], [R12.64], !P6 ;  /* 0x40c000000c067fae */ /* 0x0005e8000f121848 */
[----:B------:R1:W-:Y:S04]  /*12be0*/  LDGSTS.E [R6+0x40e00], [R10.64], !P6 ;  /* 0x40e000000a067fae */ /* 0x0003e8000f121848 */
[----:B------:R3:W-:Y:S01]  /*12bf0*/  STL.64 [R1+0x2c8], R8 ;  /* 0x0002c80801007387 */ /* 0x0007e20000100a00 */
[----:B--2---:R-:W-:-:S03]  /*12c00*/  IMAD.WIDE R12, R202, 0x4, R144 ;  /* 0x00000004ca0c7825 */ /* 0x004fc600078e0290 */
[----:B------:R3:W-:Y:S01]  /*12c10*/  LDGSTS.E [R6+0x41c00], [R8.64], !P3 ;  /* 0x41c0000008067fae */ /* 0x0007e2000d921848 */
[----:B-1----:R-:W-:-:S03]  /*12c20*/  IMAD.WIDE R10, R202, 0x4, R146 ;  /* 0x00000004ca0a7825 */ /* 0x002fc600078e0292 */
[----:B------:R1:W-:Y:S04]  /*12c30*/  STL.64 [R1+0x2b0], R4 ;  /* 0x0002b00401007387 */ /* 0x0003e80000100a00 */
[----:B------:R1:W-:Y:S01]  /*12c40*/  LDGSTS.E [R6+0x41e00], [R4.64], !P3 ;  /* 0x41e0000004067fae */ /* 0x0003e2000d921848 */
[----:B---3--:R-:W-:-:S03]  /*12c50*/  IMAD.WIDE R8, R202, 0x4, R148 ;  /* 0x00000004ca087825 */ /* 0x008fc600078e0294 */
[----:B------:R-:W-:Y:S04]  /*12c60*/  STL.64 [R1+0x2a8], R12 ;  /* 0x0002a80c01007387 */ /* 0x000fe80000100a00 */
[----:B------:R2:W-:Y:S01]  /*12c70*/  LDGSTS.E [R6+0x42c00], [R12.64], !P5 ;  /* 0x42c000000c067fae */ /* 0x0005e2000e921848 */
[----:B-1----:R-:W-:-:S03]  /*12c80*/  IMAD.WIDE R4, R202, 0x4, R150 ;  /* 0x00000004ca047825 */ /* 0x002fc600078e0296 */
[----:B------:R-:W-:Y:S04]  /*12c90*/  STL.64 [R1+0x298], R10 ;  /* 0x0002980a01007387 */ /* 0x000fe80000100a00 */
[----:B------:R1:W-:Y:S04]  /*12ca0*/  LDGSTS.E [R6+0x42e00], [R10.64], !P5 ;  /* 0x42e000000a067fae */ /* 0x0003e8000e921848 */
[----:B------:R-:W-:Y:S04]  /*12cb0*/  STL.64 [R1+0x290], R8 ;  /* 0x0002900801007387 */ /* 0x000fe80000100a00 */
[----:B------:R3:W-:Y:S04]  /*12cc0*/  LDGSTS.E [R6+0x43c00], [R8.64], !P4 ;  /* 0x43c0000008067fae */ /* 0x0007e8000e121848 */
[----:B------:R4:W-:Y:S04]  /*12cd0*/  STL.64 [R1+0x288], R4 ;  /* 0x0002880401007387 */ /* 0x0009e80000100a00 */
[----:B------:R4:W-:Y:S01]  /*12ce0*/  LDGSTS.E [R6+0x43e00], [R4.64], !P4 ;  /* 0x43e0000004067fae */ /* 0x0009e2000e121848 */
[----:B------:R-:W-:-:S02]  /*12cf0*/  IADD3 R2, R0, -0x114, RZ ;  /* 0xfffffeec00027810 */ /* 0x000fc40007ffe0ff */
[----:B------:R-:W-:Y:S01]  /*12d00*/  IADD3 R3, R0, -0x118, RZ ;  /* 0xfffffee800037810 */ /* 0x000fe20007ffe0ff */
[----:B----4-:R-:W4:Y:S01]  /*12d10*/  S2R R5, SR_TID.X ;  /* 0x0000000000057919 */ /* 0x010f220000002100 */
[----:B------:R-:W-:Y:S02]  /*12d20*/  ISETP.GE.U32.AND P0, PT, R2, 0x7ffffe6d, PT ;  /* 0x7ffffe6d0200780c */ /* 0x000fe40003f06070 */
[C---:B------:R-:W-:Y:S02]  /*12d30*/  IADD3 R2, R0.reuse, -0x11c, RZ ;  /* 0xfffffee400027810 */ /* 0x040fe40007ffe0ff */
[----:B------:R-:W-:Y:S02]  /*12d40*/  ISETP.GE.U32.AND P1, PT, R3, 0x7ffffe69, PT ;  /* 0x7ffffe690300780c */ /* 0x000fe40003f26070 */
[----:B------:R-:W-:Y:S02]  /*12d50*/  IADD3 R3, R0, -0x120, RZ ;  /* 0xfffffee000037810 */ /* 0x000fe40007ffe0ff */
[----:B------:R-:W-:-:S02]  /*12d60*/  ISETP.GE.U32.AND P2, PT, R2, 0x7ffffe65, PT ;  /* 0x7ffffe650200780c */ /* 0x000fc40003f46070 */
[----:B------:R-:W-:Y:S01]  /*12d70*/  IADD3 R2, R0, -0x124, RZ ;  /* 0xfffffedc00027810 */ /* 0x000fe20007ffe0ff */
[----:B---3--:R-:W-:Y:S01]  /*12d80*/  IMAD.WIDE R8, R202, 0x4, R154 ;  /* 0x00000004ca087825 */ /* 0x008fe200078e029a */
[----:B------:R-:W-:Y:S01]  /*12d90*/  ISETP.GE.U32.AND P6, PT, R3, 0x7ffffe61, PT ;  /* 0x7ffffe610300780c */ /* 0x000fe20003fc6070 */
[----:B------:R3:W-:Y:S01]  /*12da0*/  STL.64 [R1+0x280], R14 ;  /* 0x0002800e01007387 */ /* 0x0007e20000100a00 */
[----:B------:R-:W-:Y:S01]  /*12db0*/  ISETP.GE.U32.AND P3, PT, R2, 0x7ffffe5d, PT ;  /* 0x7ffffe5d0200780c */ /* 0x000fe20003f66070 */
[----:B--2---:R-:W-:Y:S01]  /*12dc0*/  IMAD.WIDE R12, R202, 0x4, R156 ;  /* 0x00000004ca0c7825 */ /* 0x004fe200078e029c */
[C---:B------:R-:W-:Y:S01]  /*12dd0*/  IADD3 R3, R0.reuse, -0x128, RZ ;  /* 0xfffffed800037810 */ /* 0x040fe20007ffe0ff */
[----:B------:R3:W-:Y:S01]  /*12de0*/  LDGSTS.E [R6+0x44c00], [R14.64], !P0 ;  /* 0x44c000000e067fae */ /* 0x0007e2000c121848 */
[----:B------:R-:W-:Y:S01]  /*12df0*/  IADD3 R2, R0, -0x12c, RZ ;  /* 0xfffffed400027810 */ /* 0x000fe20007ffe0ff */
[----:B-1----:R-:W-:Y:S01]  /*12e00*/  IMAD.WIDE R10, R202, 0x4, R158 ;  /* 0x00000004ca0a7825 */ /* 0x002fe200078e029e */
[----:B------:R-:W-:Y:S01]  /*12e10*/  ISETP.GE.U32.AND P5, PT, R3, 0x7ffffe59, PT ;  /* 0x7ffffe590300780c */ /* 0x000fe20003fa6070 */
[----:B------:R4:W-:Y:S01]  /*12e20*/  STL.64 [R1+0x278], R8 ;  /* 0x0002780801007387 */ /* 0x0009e20000100a00 */
[----:B------:R-:W-:-:S03]  /*12e30*/  ISETP.GE.U32.AND P4, PT, R2, 0x7ffffe55, PT ;  /* 0x7ffffe550200780c */ /* 0x000fc60003f86070 */
[----:B------:R4:W-:Y:S01]  /*12e40*/  LDGSTS.E [R6+0x44e00], [R8.64], !P0 ;  /* 0x44e0000008067fae */ /* 0x0009e2000c121848 */
[----:B------:R-:W-:Y:S01]  /*12e50*/  IADD3 R2, R0, -0x130, RZ ;  /* 0xfffffed000027810 */ /* 0x000fe20007ffe0ff */
[----:B------:R-:W-:Y:S02]  /*12e60*/  IMAD.MOV.U32 R7, RZ, RZ, 0x7f ;  /* 0x0000007fff077424 */ /* 0x000fe400078e00ff */
[----:B------:R1:W-:Y:S01]  /*12e70*/  STL.64 [R1+0x270], R12 ;  /* 0x0002700c01007387 */ /* 0x0003e20000100a00 */
[----:B---3--:R-:W-:-:S03]  /*12e80*/  IMAD.WIDE R14, R202, 0x4, R162 ;  /* 0x00000004ca0e7825 */ /* 0x008fc600078e02a2 */
[----:B------:R1:W-:Y:S01]  /*12e90*/  LDGSTS.E [R6+0x45c00], [R12.64], !P1 ;  /* 0x45c000000c067fae */ /* 0x0003e2000c921848 */
[----:B----4-:R-:W-:-:S03]  /*12ea0*/  LOP3.LUT R9, R5, 0x7f, RZ, 0xc0, !PT ;  /* 0x0000007f05097812 */ /* 0x010fc600078ec0ff */
[----:B------:R2:W-:Y:S01]  /*12eb0*/  STL.64 [R1+0x268], R10 ;  /* 0x0002680a01007387 */ /* 0x0005e20000100a00 */
[----:B------:R-:W-:-:S03]  /*12ec0*/  IADD3 R5, R0, -0x100, RZ ;  /* 0xffffff0000057810 */ /* 0x000fc60007ffe0ff */
[----:B------:R2:W-:Y:S01]  /*12ed0*/  LDGSTS.E [R6+0x45e00], [R10.64], !P1 ;  /* 0x45e000000a067fae */ /* 0x0005e2000c921848 */
[----:B-1----:R-:W-:Y:S01]  /*12ee0*/  IMAD.WIDE R12, R202, 0x4, R164 ;  /* 0x00000004ca0c7825 */ /* 0x002fe200078e02a4 */
[----:B------:R-:W-:Y:S02]  /*12ef0*/  ISETP.GE.AND P1, PT, R9, R5, PT ;  /* 0x000000050900720c */ /* 0x000fe40003f26270 */
[----:B------:R1:W-:Y:S01]  /*12f00*/  STL.64 [R1+0x260], R16 ;  /* 0x0002601001007387 */ /* 0x0003e20000100a00 */
[----:B------:R-:W-:Y:S02]  /*12f10*/  ISETP.GE.U32.AND P0, PT, R2, 0x7ffffe51, PT ;  /* 0x7ffffe510200780c */ /* 0x000fe40003f06070 */
[----:B------:R-:W-:Y:S01]  /*12f20*/  IADD3 R5, R0, -0x134, RZ ;  /* 0xfffffecc00057810 */ /* 0x000fe20007ffe0ff */
[----:B------:R1:W-:Y:S01]  /*12f30*/  LDGSTS.E [R6+0x46c00], [R16.64], !P2 ;  /* 0x46c0000010067fae */ /* 0x0003e2000d121848 */
[----:B--2---:R-:W-:-:S03]  /*12f40*/  IMAD.WIDE R10, R202, 0x4, R166 ;  /* 0x00000004ca0a7825 */ /* 0x004fc600078e02a6 */
[----:B------:R2:W-:Y:S01]  /*12f50*/  STL.64 [R1+0x250], R14 ;  /* 0x0002500e01007387 */ /* 0x0005e20000100a00 */
[----:B------:R-:W-:-:S03]  /*12f60*/  IADD3 R7, R7, c[0x0][0x180], RZ ;  /* 0x0000600007077a10 */ /* 0x000fc60007ffe0ff */
[----:B------:R2:W-:Y:S01]  /*12f70*/  LDGSTS.E [R6+0x46e00], [R14.64], !P2 ;  /* 0x46e000000e067fae */ /* 0x0005e2000d121848 */
[----:B------:R-:W-:Y:S01]  /*12f80*/  IADD3 R4, R0, -0x138, RZ ;  /* 0xfffffec800047810 */ /* 0x000fe20007ffe0ff */
[C---:B-1----:R-:W-:Y:S02]  /*12f90*/  IMAD.WIDE R16, R202.reuse, 0x4, R168 ;  /* 0x00000004ca107825 */ /* 0x042fe400078e02a8 */
[----:B------:R1:W-:Y:S04]  /*12fa0*/  STL.64 [R1+0x240], R12 ;  /* 0x0002400c01007387 */ /* 0x0003e80000100a00 */
[----:B------:R1:W-:Y:S01]  /*12fb0*/  LDGSTS.E [R6+0x47c00], [R12.64], !P6 ;  /* 0x47c000000c067fae */ /* 0x0003e2000f121848 */
[----:B--2---:R-:W-:-:S03]  /*12fc0*/  IMAD.WIDE R14, R202, 0x4, R170 ;  /* 0x00000004ca0e7825 */ /* 0x004fc600078e02aa */
[----:B------:R2:W-:Y:S01]  /*12fd0*/  STL.64 [R1+0x230], R10 ;  /* 0x0002300a01007387 */ /* 0x0005e20000100a00 */
[----:B------:R-:W-:-:S03]  /*12fe0*/  ISETP.GT.AND P2, PT, R7, 0x17f, PT ;  /* 0x0000017f0700780c */ /* 0x000fc60003f44270 */
[----:B------:R2:W-:Y:S01]  /*12ff0*/  LDGSTS.E [R6+0x47e00], [R10.64], !P6 ;  /* 0x47e000000a067fae */ /* 0x0005e2000f121848 */
[----:B------:R-:W-:Y:S01]  /*13000*/  ISETP.GE.U32.AND P6, PT, R5, 0x7ffffe4d, PT ;  /* 0x7ffffe4d0500780c */ /* 0x000fe20003fc6070 */
[----:B-1----:R-:W-:Y:S01]  /*13010*/  IMAD.WIDE R12, R202, 0x4, R172 ;  /* 0x00000004ca0c7825 */ /* 0x002fe200078e02ac */
[----:B------:R-:W-:Y:S01]  /*13020*/  SEL R2, RZ, 0x4, P1 ;  /* 0x00000004ff027807 */ /* 0x000fe20000800000 */
        /* <DEDUP_REMOVED lines=8> */
[----:B------:R-:W-:Y:S01]  /*130b0*/  SEL R2, R2, RZ, P2 ;  /* 0x000000ff02027207 */ /* 0x000fe20001000000 */
[----:B-1----:R-:W-:Y:S02]  /*130c0*/  IMAD.WIDE R16, R202, 0x4, R176 ;  /* 0x00000004ca107825 */ /* 0x002fe400078e02b0 */
[----:B------:R1:W-:Y:S01]  /*130d0*/  STL.64 [R1+0x200], R12 ;  /* 0x0002000c01007387 */ /* 0x0003e20000100a00 */
[----:B------:R-:W-:-:S03]  /*130e0*/  ISETP.GE.U32.AND P2, PT, R3, 0x7ffffe45, PT ;  /* 0x7ffffe450300780c */ /* 0x000fc60003f46070 */
[----:B------:R1:W-:Y:S01]  /*130f0*/  LDGSTS.E [R6+0x49c00], [R12.64], !P5 ;  /* 0x49c000000c067fae */ /* 0x0003e2000e921848 */
[----:B--2---:R-:W-:-:S03]  /*13100*/  IMAD.WIDE R14, R202, 0x4, R178 ;  /* 0x00000004ca0e7825 */ /* 0x004fc600078e02b2 */
[----:B------:R2:W-:Y:S04]  /*13110*/  STL.64 [R1+0x1f0], R10 ;  /* 0x0001f00a01007387 */ /* 0x0005e80000100a00 */
[----:B------:R2:W-:Y:S01]  /*13120*/  LDGSTS.E [R6+0x49e00], [R10.64], !P5 ;  /* 0x49e000000a067fae */ /* 0x0005e2000e921848 */
[----:B-1----:R-:W-:-:S03]  /*13130*/  IMAD.WIDE R12, R202, 0x4, R180 ;  /* 0x00000004ca0c7825 */ /* 0x002fc600078e02b4 */
        /* <DEDUP_REMOVED lines=8> */
[----:B-1----:R-:W-:-:S03]  /*131c0*/  IMAD.WIDE R16, R202, 0x4, R184 ;  /* 0x00000004ca107825 */ /* 0x002fc600078e02b8 */
        /* <DEDUP_REMOVED lines=47> */
[----:B------:R-:W-:-:S03]  /*134c0*/  IADD3 R3, R0, -0x15c, RZ ;  /* 0xfffffea400037810 */ /* 0x000fc60007ffe0ff */
        /* <DEDUP_REMOVED lines=9> */
[----:B------:R2:W-:Y:S01]  /*13560*/  STL.64 [R1+0xd0], R14 ;  /* 0x0000d00e01007387 */ /* 0x0005e20000100a00 */
[----:B------:R-:W-:-:S03]  /*13570*/  IADD3 R4, R0, -0x160, RZ ;  /* 0xfffffea000047810 */ /* 0x000fc60007ffe0ff */
[----:B------:R2:W-:Y:S01]  /*13580*/  LDGSTS.E [R6+0x52e00], [R14.64], !P0 ;  /* 0x52e000000e067fae */ /* 0x0005e2000c121848 */
[----:B------:R-:W-:Y:S01]  /*13590*/  IADD3 R3, R0, -0x164, RZ ;  /* 0xfffffe9c00037810 */ /* 0x000fe20007ffe0ff */
[C---:B-1----:R-:W-:Y:S02]  /*135a0*/  IMAD.WIDE R16, R202.reuse, 0x4, R218 ;  /* 0x00000004ca107825 */ /* 0x042fe400078e02da */
[----:B------:R1:W-:Y:S04]  /*135b0*/  STL.64 [R1+0xc0], R12 ;  /* 0x0000c00c01007387 */ /* 0x0003e80000100a00 */
[----:B------:R1:W-:Y:S01]  /*135c0*/  LDGSTS.E [R6+0x53c00], [R12.64], !P6 ;  /* 0x53c000000c067fae */ /* 0x0003e2000f121848 */
[----:B--2---:R-:W-:-:S03]  /*135d0*/  IMAD.WIDE R14, R202, 0x4, R220 ;  /* 0x00000004ca0e7825 */ /* 0x004fc600078e02dc */
[----:B------:R2:W-:Y:S04]  /*135e0*/  STL.64 [R1+0xb0], R10 ;  /* 0x0000b00a01007387 */ /* 0x0005e80000100a00 */
[----:B------:R2:W-:Y:S01]  /*135f0*/  LDGSTS.E [R6+0x53e00], [R10.64], !P6 ;  /* 0x53e000000a067fae */ /* 0x0005e2000f121848 */
[----:B-1----:R-:W-:-:S03]  /*13600*/  IMAD.WIDE R12, R202, 0x4, R222 ;  /* 0x00000004ca0c7825 */ /* 0x002fc600078e02de */
[----:B------:R-:W-:Y:S01]  /*13610*/  STL.64 [R1+0xa0], R16 ;  /* 0x0000a01001007387 */ /* 0x000fe20000100a00 */
[----:B------:R-:W-:-:S03]  /*13620*/  ISETP.GE.U32.AND P5, PT, R4, 0x7ffffe21, PT ;  /* 0x7ffffe210400780c */ /* 0x000fc60003fa6070 */
[----:B------:R1:W-:Y:S01]  /*13630*/  LDGSTS.E [R6+0x54c00], [R16.64], !P1 ;  /* 0x54c0000010067fae */ /* 0x0003e2000c921848 */
[----:B--2---:R-:W-:-:S03]  /*13640*/  IMAD.WIDE R10, R202, 0x4, R224 ;  /* 0x00000004ca0a7825 */ /* 0x004fc600078e02e0 */
[----:B------:R2:W-:Y:S01]  /*13650*/  STL.64 [R1+0x90], R14 ;  /* 0x0000900e01007387 */ /* 0x0005e20000100a00 */
[----:B------:R-:W-:-:S03]  /*13660*/  ISETP.GE.U32.AND P4, PT, R3, 0x7ffffe1d, PT ;  /* 0x7ffffe1d0300780c */ /* 0x000fc60003f86070 */
[----:B------:R2:W-:Y:S01]  /*13670*/  LDGSTS.E [R6+0x54e00], [R14.64], !P1 ;  /* 0x54e000000e067fae */ /* 0x0005e2000c921848 */
[C---:B------:R-:W-:Y:S02]  /*13680*/  IADD3 R4, R0.reuse, -0x168, RZ ;  /* 0xfffffe9800047810 */ /* 0x040fe40007ffe0ff */
[----:B------:R-:W-:Y:S01]  /*13690*/  IADD3 R3, R0, -0x16c, RZ ;  /* 0xfffffe9400037810 */ /* 0x000fe20007ffe0ff */
[----:B------:R3:W-:Y:S04]  /*136a0*/  STL.64 [R1+0x88], R12 ;  /* 0x0000880c01007387 */ /* 0x0007e80000100a00 */
[----:B------:R3:W-:Y:S01]  /*136b0*/  LDGSTS.E [R6+0x55c00], [R12.64], !P2 ;  /* 0x55c000000c067fae */ /* 0x0007e2000d121848 */
[----:B--2---:R-:W-:-:S03]  /*136c0*/  IMAD.WIDE R14, R202, 0x4, R226 ;  /* 0x00000004ca0e7825 */ /* 0x004fc600078e02e2 */
[----:B------:R2:W-:Y:S04]  /*136d0*/  STL.64 [R1+0x80], R10 ;  /* 0x0000800a01007387 */ /* 0x0005e80000100a00 */
[----:B------:R2:W-:Y:S01]  /*136e0*/  LDGSTS.E [R6+0x55e00], [R10.64], !P2 ;  /* 0x55e000000a067fae */ /* 0x0005e2000d121848 */
[----:B---3--:R-:W-:Y:S01]  /*136f0*/  IMAD.WIDE R12, R202, 0x4, R228 ;  /* 0x00000004ca0c7825 */ /* 0x008fe200078e02e4 */
[----:B------:R-:W-:Y:S02]  /*13700*/  ISETP.GE.U32.AND P0, PT, R4, 0x7ffffe19, PT ;  /* 0x7ffffe190400780c */ /* 0x000fe40003f06070 */
[----:B------:R3:W-:Y:S01]  /*13710*/  STL.64 [R1+0x70], R14 ;  /* 0x0000700e01007387 */ /* 0x0007e20000100a00 */
[----:B------:R-:W-:Y:S02]  /*13720*/  ISETP.GE.U32.AND P6, PT, R3, 0x7ffffe15, PT ;  /* 0x7ffffe150300780c */ /* 0x000fe40003fc6070 */
[----:B------:R-:W-:Y:S01]  /*13730*/  IADD3 R3, R0, -0x174, RZ ;  /* 0xfffffe8c00037810 */ /* 0x000fe20007ffe0ff */
[----:B--2---:R-:W-:Y:S01]  /*13740*/  IMAD.WIDE R10, R202, 0x4, R230 ;  /* 0x00000004ca0a7825 */ /* 0x004fe200078e02e6 */
[----:B------:R2:W-:Y:S02]  /*13750*/  STL.64 [R1+0x60], R12 ;  /* 0x0000600c01007387 */ /* 0x0005e40000100a00 */
[----:B------:R-:W-:-:S02]  /*13760*/  ISETP.GE.U32.AND P2, PT, R3, 0x7ffffe0d, PT ;  /* 0x7ffffe0d0300780c */ /* 0x000fc40003f46070 */
[----:B------:R4:W-:Y:S01]  /*13770*/  STL.64 [R1+0x48], R10 ;  /* 0x0000480a01007387 */ /* 0x0009e20000100a00 */
[----:B------:R-:W-:-:S03]  /*13780*/  IADD3 R3, R0, -0x17c, RZ ;  /* 0xfffffe8400037810 */ /* 0x000fc60007ffe0ff */
[----:B------:R-:W5:Y:S04]  /*13790*/  LDL.LU.64 R28, [R1+0x10] ;  /* 0x00001000011c7983 */ /* 0x000f680000300a00 */
[----:B------:R-:W5:Y:S04]  /*137a0*/  LDL.LU.64 R26, [R1+0x20] ;  /* 0x00002000011a7983 */ /* 0x000f680000300a00 */
[----:B------:R3:W-:Y:S04]  /*137b0*/  LDGSTS.E [R6+0x56c00], [R14.64], !P3 ;  /* 0x56c000000e067fae */ /* 0x0007e8000d921848 */
[----:B------:R-:W5:Y:S04]  /*137c0*/  LDL.LU.64 R24, [R1+0x30] ;  /* 0x0000300001187983 */ /* 0x000f680000300a00 */
[----:B------:R2:W-:Y:S04]  /*137d0*/  LDGSTS.E [R6+0x56e00], [R12.64], !P3 ;  /* 0x56e000000c067fae */ /* 0x0005e8000d921848 */
[----:B------:R-:W5:Y:S04]  /*137e0*/  LDL.LU.64 R22, [R1+0x38] ;  /* 0x0000380001167983 */ /* 0x000f680000300a00 */
[----:B------:R4:W-:Y:S04]  /*137f0*/  LDGSTS.E [R6+0x57c00], [R10.64], !P5 ;  /* 0x57c000000a067fae */ /* 0x0009e8000e921848 */
[----:B------:R-:W5:Y:S04]  /*13800*/  LDL.LU.64 R20, [R1+0x40] ;  /* 0x0000400001147983 */ /* 0x000f680000300a00 */
[----:B------:R-:W5:Y:S04]  /*13810*/  LDL.LU.64 R18, [R1+0x58] ;  /* 0x0000580001127983 */ /* 0x000f680000300a00 */
[----:B------:R2:W-:Y:S01]  /*13820*/  LDGSTS.E [R6+0x57e00], [R232.64], !P5 ;  /* 0x57e00000e8067fae */ /* 0x0005e2000e921848 */
[----:B------:R-:W-:-:S02]  /*13830*/  ISETP.GE.U32.AND P5, PT, R3, 0x7ffffe05, PT ;  /* 0x7ffffe050300780c */ /* 0x000fc40003fa6070 */
[----:B------:R-:W-:Y:S01]  /*13840*/  IADD3 R3, R0, -0x180, RZ ;  /* 0xfffffe8000037810 */ /* 0x000fe20007ffe0ff */
[----:B------:R2:W-:Y:S04]  /*13850*/  LDGSTS.E [R6+0x58c00], [R234.64], !P4 ;  /* 0x58c00000ea067fae */ /* 0x0005e8000e121848 */
[----:B-1----:R-:W5:Y:S04]  /*13860*/  LDL.LU.64 R16, [R1+0x68] ;  /* 0x0000680001107983 */ /* 0x002f680000300a00 */
[----:B------:R1:W-:Y:S04]  /*13870*/  LDGSTS.E [R6+0x58e00], [R236.64], !P4 ;  /* 0x58e00000ec067fae */ /* 0x0003e8000e121848 */
[----:B---3--:R-:W3:Y:S04]  /*13880*/  LDL.LU.64 R14, [R1+0x78] ;  /* 0x00007800010e7983 */ /* 0x008ee80000300a00 */
[----:B------:R1:W-:Y:S04]  /*13890*/  LDGSTS.E [R6+0x59c00], [R238.64], !P0 ;  /* 0x59c00000ee067fae */ /* 0x0003e8000c121848 */
[----:B--2---:R-:W2:Y:S04]  /*138a0*/  LDL.LU.64 R12, [R1+0xa10] ;  /* 0x000a1000010c7983 */ /* 0x004ea80000300a00 */
[----:B------:R1:W-:Y:S01]  /*138b0*/  LDGSTS.E [R6+0x59e00], [R240.64], !P0 ;  /* 0x59e00000f0067fae */ /* 0x0003e2000c121848 */
[----:B------:R-:W-:-:S03]  /*138c0*/  ISETP.GE.AND P0, PT, R9, R3, PT ;  /* 0x000000030900720c */ /* 0x000fc60003f06270 */
[----:B----4-:R-:W4:Y:S04]  /*138d0*/  LDL.LU.64 R10, [R1+0xa08] ;  /* 0x000a0800010a7983 */ /* 0x010f280000300a00 */
[----:B------:R-:W4:Y:S04]  /*138e0*/  LDL.LU.64 R250, [R1+0x98] ;  /* 0x0000980001fa7983 */ /* 0x000f280000300a00 */
[----:B------:R-:W4:Y:S01]  /*138f0*/  LDL.LU.64 R8, [R1+0xa8] ;  /* 0x0000a80001087983 */ /* 0x000f220000300a00 */
[----:B------:R-:W-:-:S04]  /*13900*/  IADD3 R4, R0, -0x170, RZ ;  /* 0xfffffe9000047810 */ /* 0x000fc80007ffe0ff */
[----:B------:R-:W-:Y:S02]  /*13910*/  ISETP.GE.U32.AND P1, PT, R4, 0x7ffffe11, PT ;  /* 0x7ffffe110400780c */ /* 0x000fe40003f26070 */
[----:B------:R-:W-:Y:S01]  /*13920*/  IADD3 R4, R0, -0x178, RZ ;  /* 0xfffffe8800047810 */ /* 0x000fe20007ffe0ff */
[----:B------:R-:W-:-:S03]  /*13930*/  IMAD.WIDE R242, R202, 0x4, R242 ;  /* 0x00000004caf27825 */ /* 0x000fc600078e02f2 */
[----:B------:R-:W-:Y:S01]  /*13940*/  ISETP.GE.U32.AND P3, PT, R4, 0x7ffffe09, PT ;  /* 0x7ffffe090400780c */ /* 0x000fe20003f66070 */
[C---:B------:R-:W-:Y:S01]  /*13950*/  IMAD.WIDE R244, R202.reuse, 0x4, R244 ;  /* 0x00000004caf47825 */ /* 0x040fe200078e02f4 */
[----:B------:R1:W-:Y:S03]  /*13960*/  LDGSTS.E [R6+0x5ac00], [R242.64], !P6 ;  /* 0x5ac00000f2067fae */ /* 0x0003e6000f121848 */
[C---:B------:R-:W-:Y:S01]  /*13970*/  IMAD.WIDE R246, R202.reuse, 0x4, R246 ;  /* 0x00000004caf67825 */ /* 0x040fe200078e02f6 */
[----:B------:R-:W-:Y:S01]  /*13980*/  ISETP.GE.U32.AND P4, PT, R3, 0x7ffffe01, PT ;  /* 0x7ffffe010300780c */ /* 0x000fe20003f86070 */
[----:B------:R1:W-:Y:S02]  /*13990*/  LDGSTS.E [R6+0x5ae00], [R244.64], !P6 ;  /* 0x5ae00000f4067fae */ /* 0x0003e4000f121848 */
[----:B------:R-:W-:Y:S01]  /*139a0*/  IMAD.WIDE R248, R202, 0x4, R248 ;  /* 0x00000004caf87825 */ /* 0x000fe200078e02f8 */
[C---:B------:R-:W-:Y:S01]  /*139b0*/  IADD3 R4, R0.reuse, -0x181, RZ ;  /* 0xfffffe7f00047810 */ /* 0x040fe20007ffe0ff */
[----:B------:R1:W-:Y:S01]  /*139c0*/  LDGSTS.E [R6+0x5bc00], [R246.64], !P1 ;  /* 0x5bc00000f6067fae */ /* 0x0003e2000c921848 */
[----:B------:R-:W-:-:S03]  /*139d0*/  IADD3 R3, R0, -0x189, RZ ;  /* 0xfffffe7700037810 */ /* 0x000fc60007ffe0ff */
[----:B------:R1:W-:Y:S01]  /*139e0*/  LDGSTS.E [R6+0x5be00], [R248.64], !P1 ;  /* 0x5be00000f8067fae */ /* 0x0003e2000c921848 */
[----:B------:R-:W-:Y:S02]  /*139f0*/  ISETP.GE.U32.AND P6, PT, R4, 0x7ffffe00, PT ;  /* 0x7ffffe000400780c */ /* 0x000fe40003fc6070 */
[----:B------:R-:W-:Y:S02]  /*13a00*/  IADD3 R4, R0, -0x185, RZ ;  /* 0xfffffe7b00047810 */ /* 0x000fe40007ffe0ff */
[C---:B------:R-:W-:Y:S02]  /*13a10*/  IADD3 R5, R203.reuse, 0x100000, RZ ;  /* 0x00100000cb057810 */ /* 0x040fe40007ffe0ff */
[----:B------:R-:W-:Y:S02]  /*13a20*/  ISETP.GE.U32.AND P1, PT, R4, 0x7ffffdfc, PT ;  /* 0x7ffffdfc0400780c */ /* 0x000fe40003f26070 */
[----:B------:R-:W-:Y:S01]  /*13a30*/  IADD3 R4, R203, 0x100000, RZ ;  /* 0x00100000cb047810 */ /* 0x000fe20007ffe0ff */
[----:B-----5:R-:W-:-:S04]  /*13a40*/  IMAD.WIDE R50, R202, 0x4, R28 ;  /* 0x00000004ca327825 */ /* 0x020fc800078e021c */
[C---:B------:R-:W-:Y:S01]  /*13a50*/  IMAD.WIDE R48, R202.reuse, 0x4, R26 ;  /* 0x00000004ca307825 */ /* 0x040fe200078e021a */
[----:B------:R1:W-:Y:S04]  /*13a60*/  LDGSTS.E [R6+0x5cc00], [R50.64], !P2 ;  /* 0x5cc0000032067fae */ /* 0x0003e8000d121848 */
[----:B------:R1:W-:Y:S01]  /*13a70*/  LDGSTS.E [R6+0x5ce00], [R48.64], !P2 ;  /* 0x5ce0000030067fae */ /* 0x0003e2000d121848 */
[----:B------:R-:W-:Y:S01]  /*13a80*/  IMAD.WIDE R46, R202, 0x4, R24 ;  /* 0x00000004ca2e7825 */ /* 0x000fe200078e0218 */
[----:B------:R-:W-:Y:S02]  /*13a90*/  ISETP.GE.U32.AND P2, PT, R3, 0x7ffffdf8, PT ;  /* 0x7ffffdf80300780c */ /* 0x000fe40003f46070 */
[----:B------:R-:W-:Y:S02]  /*13aa0*/  IADD3 R3, R0, -0x18d, RZ ;  /* 0xfffffe7300037810 */ /* 0x000fe40007ffe0ff */
[----:B------:R1:W-:Y:S01]  /*13ab0*/  LDGSTS.E [R6+0x5dc00], [R46.64], !P3 ;  /* 0x5dc000002e067fae */ /* 0x0003e2000d921848 */
[----:B------:R-:W-:-:S05]  /*13ac0*/  IMAD.WIDE R44, R202, 0x4, R22 ;  /* 0x00000004ca2c7825 */ /* 0x000fca00078e0216 */
[----:B------:R1:W-:Y:S01]  /*13ad0*/  LDGSTS.E [R6+0x5de00], [R44.64], !P3 ;  /* 0x5de000002c067fae */ /* 0x0003e2000d921848 */
[----:B------:R-:W-:-:S04]  /*13ae0*/  IMAD.WIDE R42, R202, 0x4, R20 ;  /* 0x00000004ca2a7825 */ /* 0x000fc800078e0214 */
[----:B------:R-:W-:Y:S01]  /*13af0*/  IMAD.WIDE R40, R202, 0x4, R18 ;  /* 0x00000004ca287825 */ /* 0x000fe200078e0212 */
[----:B------:R1:W-:Y:S01]  /*13b00*/  LDGSTS.E [R6+0x5ec00], [R42.64], !P5 ;  /* 0x5ec000002a067fae */ /* 0x0003e2000e921848 */
[----:B------:R-:W-:-:S03]  /*13b10*/  ISETP.GE.U32.AND P3, PT, R3, 0x7ffffdf4, PT ;  /* 0x7ffffdf40300780c */ /* 0x000fc60003f66070 */
[----:B------:R1:W-:Y:S01]  /*13b20*/  LDGSTS.E [R6+0x5ee00], [R40.64], !P5 ;  /* 0x5ee0000028067fae */ /* 0x0003e2000e921848 */
[----:B------:R-:W-:Y:S02]  /*13b30*/  ISETP.NE.U32.AND P5, PT, R2, RZ, PT ;  /* 0x000000ff0200720c */ /* 0x000fe40003fa5070 */
[C---:B------:R-:W-:Y:S02]  /*13b40*/  IADD3 R3, R203.reuse, 0x100000, RZ ;  /* 0x00100000cb037810 */ /* 0x040fe40007ffe0ff */
[----:B------:R-:W-:Y:S01]  /*13b50*/  IADD3 R2, R203, 0x100000, RZ ;  /* 0x00100000cb027810 */ /* 0x000fe20007ffe0ff */
[----:B------:R-:W-:-:S04]  /*13b60*/  IMAD.WIDE R38, R252, 0x4, R16 ;  /* 0x00000004fc267825 */ /* 0x000fc800078e0210 */
[----:B---3--:R-:W-:-:S04]  /*13b70*/  IMAD.WIDE R36, R252, 0x4, R14 ;  /* 0x00000004fc247825 */ /* 0x008fc800078e020e */
[----:B--2---:R-:W-:-:S04]  /*13b80*/  IMAD.WIDE R14, R202, 0x4, R12 ;  /* 0x00000004ca0e7825 */ /* 0x004fc800078e020c */
[----:B----4-:R-:W-:-:S04]  /*13b90*/  IMAD.WIDE R12, R202, 0x4, R10 ;  /* 0x00000004ca0c7825 */ /* 0x010fc800078e020a */
[----:B------:R-:W-:-:S04]  /*13ba0*/  IMAD.WIDE R10, R252, 0x4, R250 ;  /* 0x00000004fc0a7825 */ /* 0x000fc800078e02fa */
[----:B------:R-:W-:-:S04]  /*13bb0*/  IMAD.WIDE R8, R252, 0x4, R8 ;  /* 0x00000004fc087825 */ /* 0x000fc800078e0208 */
[----:B-1----:R-:W2:Y:S04]  /*13bc0*/  LDL.LU.64 R32, [R1+0xb8] ;  /* 0x0000b80001207983 */ /* 0x002ea80000300a00 */
[----:B------:R-:W3:Y:S04]  /*13bd0*/  LDL.LU.64 R30, [R1+0xc8] ;  /* 0x0000c800011e7983 */ /* 0x000ee80000300a00 */
[----:B------:R-:W4:Y:S04]  /*13be0*/  LDL.LU.64 R28, [R1+0xd8] ;  /* 0x0000d800011c7983 */ /* 0x000f280000300a00 */
[----:B------:R-:W5:Y:S04]  /*13bf0*/  LDL.LU.64 R26, [R1+0xe8] ;  /* 0x0000e800011a7983 */ /* 0x000f680000300a00 */
[----:B------:R-:W5:Y:S04]  /*13c00*/  LDL.LU.64 R18, [R1+0xf8] ;  /* 0x0000f80001127983 */ /* 0x000f680000300a00 */
[----:B------:R-:W5:Y:S04]  /*13c10*/  LDL.LU.64 R24, [R1+0x108] ;  /* 0x0001080001187983 */ /* 0x000f680000300a00 */
[----:B------:R-:W5:Y:S04]  /*13c20*/  LDL.LU.64 R22, [R1+0x118] ;  /* 0x0001180001167983 */ /* 0x000f680000300a00 */
[----:B------:R-:W5:Y:S04]  /*13c30*/  LDL.LU.64 R20, [R1+0x128] ;  /* 0x0001280001147983 */ /* 0x000f680000300a00 */
[----:B------:R-:W5:Y:S04]  /*13c40*/  LDL.LU.64 R16, [R1+0x138] ;  /* 0x0001380001107983 */ /* 0x000f680000300a00 */
[----:B------:R-:W5:Y:S01]  /*13c50*/  LDL.LU.64 R250, [R1+0x148] ;  /* 0x0001480001fa7983 */ /* 0x000f620000300a00 */
[----:B------:R-:W-:-:S02]  /*13c60*/  IADD3 R6, R203, 0x100000, RZ ;  /* 0x00100000cb067810 */ /* 0x000fc40007ffe0ff */
[C---:B------:R-:W-:Y:S01]  /*13c70*/  LOP3.LUT R35, R203.reuse, 0x10, RZ, 0x3c, !PT ;  /* 0x00000010cb237812 */ /* 0x040fe200078e3cff */
[----:B------:R-:W-:Y:S04]  /*13c80*/  STL.64 [R1+0xd00], R232 ;  /* 0x000d00e801007387 */ /* 0x000fe80000100a00 */
        /* <DEDUP_REMOVED lines=11> */
[----:B------:R1:W-:Y:S04]  /*13d40*/  STL.64 [R1+0xca0], R48 ;  /* 0x000ca03001007387 */ /* 0x0003e80000100a00 */
[----:B------:R-:W-:Y:S04]  /*13d50*/  STL.64 [R1+0xc98], R44 ;  /* 0x000c982c01007387 */ /* 0x000fe80000100a00 */
[----:B------:R2:W-:Y:S04]  /*13d60*/  STL [R1+0xc90], R41 ;  /* 0x000c902901007387 */ /* 0x0005e80000100800 */
[----:B------:R-:W-:Y:S01]  /*13d70*/  STL.64 [R1+0xd08], R14 ;  /* 0x000d080e01007387 */ /* 0x000fe20000100a00 */
[----:B-1----:R-:W-:-:S05]  /*13d80*/  LOP3.LUT R49, R203, 0x60, RZ, 0x3c, !PT ;  /* 0x00000060cb317812 */ /* 0x002fca00078e3cff */
[----:B------:R1:W-:Y:S04]  /*13d90*/  LDGSTS.E [R49+0x5fc00], [R14.64], !P4 ;  /* 0x5fc000000e317fae */ /* 0x0003e8000e121848 */
[----:B------:R1:W-:Y:S04]  /*13da0*/  LDGSTS.E [R49+0x5fe00], [R12.64], !P4 ;  /* 0x5fe000000c317fae */ /* 0x0003e8000e121848 */
[----:B------:R-:W0:Y:S04]  /*13db0*/  LDGDEPBAR ;  /* 0x00000000000079af */ /* 0x000e280000000000 */
[----:B------:R1:W-:Y:S04]  /*13dc0*/  LDGSTS.E [R5+-0x70000], [R38.64], P5 ;  /* 0x9000000026057fae */ /* 0x0003e8000a921848 */
[----:B------:R1:W-:Y:S04]  /*13dd0*/  LDGSTS.E [R4+-0x6f000], [R36.64], P5 ;  /* 0x9100000024047fae */ /* 0x0003e8000a921848 */
[----:B------:R1:W-:Y:S02]  /*13de0*/  LDGSTS.E [R3+-0x6e000], [R10.64], P5 ;  /* 0x920000000a037fae */ /* 0x0003e4000a921848 */
[----:B-1----:R-:W-:-:S02]  /*13df0*/  IADD3 R5, R203, 0x100000, RZ ;  /* 0x00100000cb057810 */ /* 0x002fc40007ffe0ff */
[----:B------:R1:W-:Y:S01]  /*13e00*/  LDGSTS.E [R2+-0x6d000], [R8.64], P5 ;  /* 0x9300000008027fae */ /* 0x0003e2000a921848 */
[C---:B------:R-:W-:Y:S02]  /*13e10*/  IADD3 R4, R203.reuse, 0x100000, RZ ;  /* 0x00100000cb047810 */ /* 0x040fe40007ffe0ff */
[----:B------:R-:W-:Y:S02]  /*13e20*/  IADD3 R3, R203, 0x100000, RZ ;  /* 0x00100000cb037810 */ /* 0x000fe40007ffe0ff */
[----:B-1----:R-:W-:Y:S01]  /*13e30*/  IADD3 R2, R35, 0x100000, RZ ;  /* 0x0010000023027810 */ /* 0x002fe20007ffe0ff */
[C---:B--2---:R-:W-:Y:S02]  /*13e40*/  IMAD.WIDE R52, R252.reuse, 0x4, R32 ;  /* 0x00000004fc347825 */ /* 0x044fe400078e0220 */
[----:B------:R-:W2:Y:S02]  /*13e50*/  LDL.LU.64 R32, [R1+0x158] ;  /* 0x0001580001207983 */ /* 0x000ea40000300a00 */
[----:B---3--:R-:W-:-:S02]  /*13e60*/  IMAD.WIDE R54, R252, 0x4, R30 ;  /* 0x00000004fc367825 */ /* 0x008fc400078e021e */
[----:B------:R-:W3:Y:S02]  /*13e70*/  LDL.LU.64 R30, [R1+0x168] ;  /* 0x00016800011e7983 */ /* 0x000ee40000300a00 */
[C---:B----4-:R-:W-:Y:S02]  /*13e80*/  IMAD.WIDE R56, R252.reuse, 0x4, R28 ;  /* 0x00000004fc387825 */ /* 0x050fe400078e021c */
[----:B------:R-:W4:Y:S02]  /*13e90*/  LDL.LU.64 R28, [R1+0x178] ;  /* 0x00017800011c7983 */ /* 0x000f240000300a00 */
[C---:B-----5:R-:W-:Y:S02]  /*13ea0*/  IMAD.WIDE R58, R252.reuse, 0x4, R26 ;  /* 0x00000004fc3a7825 */ /* 0x060fe400078e021a */
[----:B------:R-:W5:Y:S02]  /*13eb0*/  LDL.LU.64 R26, [R1+0x188] ;  /* 0x00018800011a7983 */ /* 0x000f640000300a00 */
[----:B------:R-:W-:-:S02]  /*13ec0*/  IMAD.WIDE R60, R252, 0x4, R18 ;  /* 0x00000004fc3c7825 */ /* 0x000fc400078e0212 */
[----:B------:R-:W5:Y:S02]  /*13ed0*/  LDL.LU.64 R18, [R1+0x198] ;  /* 0x0001980001127983 */ /* 0x000f640000300a00 */
[C---:B------:R-:W-:Y:S02]  /*13ee0*/  IMAD.WIDE R62, R252.reuse, 0x4, R24 ;  /* 0x00000004fc3e7825 */ /* 0x040fe400078e0218 */
[----:B------:R-:W5:Y:S02]  /*13ef0*/  LDL.LU.64 R24, [R1+0x1a8] ;  /* 0x0001a80001187983 */ /* 0x000f640000300a00 */
[C---:B------:R-:W-:Y:S02]  /*13f00*/  IMAD.WIDE R64, R252.reuse, 0x4, R22 ;  /* 0x00000004fc407825 */ /* 0x040fe400078e0216 */
[----:B------:R-:W5:Y:S02]  /*13f10*/  LDL.LU.64 R22, [R1+0x1b8] ;  /* 0x0001b80001167983 */ /* 0x000f640000300a00 */
[----:B------:R-:W-:-:S02]  /*13f20*/  IMAD.WIDE R66, R252, 0x4, R20 ;  /* 0x00000004fc427825 */ /* 0x000fc400078e0214 */
[----:B------:R-:W5:Y:S02]  /*13f30*/  LDL.LU.64 R20, [R1+0x1c8] ;  /* 0x0001c80001147983 */ /* 0x000f640000300a00 */
[C---:B------:R-:W-:Y:S02]  /*13f40*/  IMAD.WIDE R68, R252.reuse, 0x4, R16 ;  /* 0x00000004fc447825 */ /* 0x040fe400078e0210 */
[----:B------:R-:W5:Y:S02]  /*13f50*/  LDL.LU.64 R16, [R1+0x1d8] ;  /* 0x0001d80001107983 */ /* 0x000f640000300a00 */
[----:B------:R-:W-:Y:S02]  /*13f60*/  IMAD.WIDE R70, R252, 0x4, R250 ;  /* 0x00000004fc467825 */ /* 0x000fe400078e02fa */
[----:B------:R-:W5:Y:S04]  /*13f70*/  LDL.LU.64 R250, [R1+0x1e8] ;  /* 0x0001e80001fa7983 */ /* 0x000f680000300a00 */
[----:B------:R1:W-:Y:S04]  /*13f80*/  LDGSTS.E [R6+-0x6c000], [R52.64], P5 ;  /* 0x9400000034067fae */ /* 0x0003e8000a921848 */
[----:B------:R1:W-:Y:S01]  /*13f90*/  LDGSTS.E [R5+-0x6b000], [R54.64], P5 ;  /* 0x9500000036057fae */ /* 0x0003e2000a921848 */
[----:B------:R-:W-:-:S03]  /*13fa0*/  LOP3.LUT R159, R203, 0x20, RZ, 0x3c, !PT ;  /* 0x00000020cb9f7812 */ /* 0x000fc600078e3cff */
[----:B------:R1:W-:Y:S01]  /*13fb0*/  LDGSTS.E [R4+-0x6a000], [R56.64], P5 ;  /* 0x9600000038047fae */ /* 0x0003e2000a921848 */
[----:B--2---:R-:W-:-:S04]  /*13fc0*/  IMAD.WIDE R72, R252, 0x4, R32 ;  /* 0x00000004fc487825 */ /* 0x004fc800078e0220 */
[C---:B---3--:R-:W-:Y:S01]  /*13fd0*/  IMAD.WIDE R74, R252.reuse, 0x4, R30 ;  /* 0x00000004fc4a7825 */ /* 0x048fe200078e021e */
[----:B------:R-:W2:Y:S03]  /*13fe0*/  LDL.LU.64 R32, [R1+0x1f8] ;  /* 0x0001f80001207983 */ /* 0x000ea60000300a00 */
[C---:B----4-:R-:W-:Y:S01]  /*13ff0*/  IMAD.WIDE R80, R252.reuse, 0x4, R28 ;  /* 0x00000004fc507825 */ /* 0x050fe200078e021c */
[----:B------:R-:W3:Y:S03]  /*14000*/  LDL.LU.64 R30, [R1+0x208] ;  /* 0x00020800011e7983 */ /* 0x000ee60000300a00 */
[C---:B-----5:R-:W-:Y:S01]  /*14010*/  IMAD.WIDE R82, R252.reuse, 0x4, R26 ;  /* 0x00000004fc527825 */ /* 0x060fe200078e021a */
[----:B------:R-:W4:Y:S03]  /*14020*/  LDL.LU.64 R28, [R1+0x218] ;  /* 0x00021800011c7983 */ /* 0x000f260000300a00 */
[C---:B------:R-:W-:Y:S01]  /*14030*/  IMAD.WIDE R84, R252.reuse, 0x4, R18 ;  /* 0x00000004fc547825 */ /* 0x040fe200078e0212 */
[----:B------:R-:W5:Y:S04]  /*14040*/  LDL.LU.64 R26, [R1+0x228] ;  /* 0x00022800011a7983 */ /* 0x000f680000300a00 */
[----:B------:R-:W5:Y:S01]  /*14050*/  LDL.LU.64 R18, [R1+0x238] ;  /* 0x0002380001127983 */ /* 0x000f620000300a00 */
[----:B------:R-:W-:-:S03]  /*14060*/  IMAD.WIDE R86, R252, 0x4, R24 ;  /* 0x00000004fc567825 */ /* 0x000fc600078e0218 */
        /* <DEDUP_REMOVED lines=9> */
[C---:B-1----:R-:W-:Y:S02]  /*14100*/  IADD3 R6, R35.reuse, 0x100000, RZ ;  /* 0x0010000023067810 */ /* 0x042fe40007ffe0ff */
[C---:B------:R-:W-:Y:S01]  /*14110*/  IADD3 R5, R35.reuse, 0x100000, RZ ;  /* 0x0010000023057810 */ /* 0x040fe20007ffe0ff */
[----:B------:R1:W-:Y:S01]  /*14120*/  LDGSTS.E [R3+-0x69000], [R58.64], P5 ;  /* 0x970000003a037fae */ /* 0x0003e2000a921848 */
[----:B------:R-:W-:-:S03]  /*14130*/  IADD3 R4, R35, 0x100000, RZ ;  /* 0x0010000023047810 */ /* 0x000fc60007ffe0ff */
[----:B------:R1:W-:Y:S04]  /*14140*/  LDGSTS.E [R2+-0x6fe00], [R60.64], P5 ;  /* 0x902000003c027fae */ /* 0x0003e8000a921848 */
        /* <DEDUP_REMOVED lines=21> */
[----:B-1----:R-:W-:-:S03]  /*142a0*/  IADD3 R3, R35, 0x100000, RZ ;  /* 0x0010000023037810 */ /* 0x002fc60007ffe0ff */
[----:B------:R1:W-:Y:S04]  /*142b0*/  LDGSTS.E [R5+-0x6de00], [R64.64], P5 ;  /* 0x9220000040057fae */ /* 0x0003e8000a921848 */
[----:B------:R1:W-:Y:S04]  /*142c0*/  LDGSTS.E [R4+-0x6ce00], [R66.64], P5 ;  /* 0x9320000042047fae */ /* 0x0003e8000a921848 */
        /* <DEDUP_REMOVED lines=9> */
[----:B------:R-:W-:Y:S01]  /*14360*/  IMAD.WIDE R128, R252, 0x4, R18 ;  /* 0x00000004fc807825 */ /* 0x000fe200078e0212 */
[----:B------:R-:W5:Y:S04]  /*14370*/  LDL.LU.64 R26, [R1+0x368] ;  /* 0x00036800011a7983 */ /* 0x000f680000300a00 */
[----:B------:R-:W5:Y:S01]  /*14380*/  LDL.LU.64 R18, [R1+0x370] ;  /* 0x0003700001127983 */ /* 0x000f620000300a00 */
[----:B-1----:R-:W-:-:S02]  /*14390*/  IADD3 R4, R159, 0x100000, RZ ;  /* 0x001000009f047810 */ /* 0x002fc40007ffe0ff */
[C---:B------:R-:W-:Y:S01]  /*143a0*/  IADD3 R3, R159.reuse, 0x100000, RZ ;  /* 0x001000009f037810 */ /* 0x040fe20007ffe0ff */
[----:B------:R1:W-:Y:S01]  /*143b0*/  LDGSTS.E [R6+-0x69e00], [R72.64], P5 ;  /* 0x9620000048067fae */ /* 0x0003e2000a921848 */
[----:B------:R-:W-:-:S03]  /*143c0*/  IADD3 R2, R159, 0x100000, RZ ;  /* 0x001000009f027810 */ /* 0x000fc60007ffe0ff */
[----:B------:R1:W-:Y:S01]  /*143d0*/  LDGSTS.E [R5+-0x68e00], [R74.64], P5 ;  /* 0x972000004a057fae */ /* 0x0003e2000a921848 */
[----:B------:R-:W-:-:S03]  /*143e0*/  LOP3.LUT R35, R203, 0x30, RZ, 0x3c, !PT ;  /* 0x00000030cb237812 */ /* 0x000fc600078e3cff */
[----:B------:R1:W-:Y:S02]  /*143f0*/  LDGSTS.E [R4+-0x6fc00], [R80.64], P5 ;  /* 0x9040000050047fae */ /* 0x0003e4000a921848 */
[C---:B-1----:R-:W-:Y:S02]  /*14400*/  IADD3 R6, R159.reuse, 0x100000, RZ ;  /* 0x001000009f067810 */ /* 0x042fe40007ffe0ff */
[----:B------:R1:W-:Y:S01]  /*14410*/  LDGSTS.E [R3+-0x6ec00], [R82.64], P5 ;  /* 0x9140000052037fae */ /* 0x0003e2000a921848 */
[----:B------:R-:W-:-:S03]  /*14420*/  IADD3 R5, R159, 0x100000, RZ ;  /* 0x001000009f057810 */ /* 0x000fc60007ffe0ff */
[----:B------:R1:W-:Y:S01]  /*14430*/  LDGSTS.E [R2+-0x6dc00], [R84.64], P5 ;  /* 0x9240000054027fae */ /* 0x0003e2000a921848 */
[----:B------:R-:W-:-:S03]  /*14440*/  IMAD.WIDE R130, R252, 0x4, R24 ;  /* 0x00000004fc827825 */ /* 0x000fc600078e0218 */
[----:B------:R1:W-:Y:S01]  /*14450*/  LDGSTS.E [R6+-0x6cc00], [R86.64], P5 ;  /* 0x9340000056067fae */ /* 0x0003e2000a921848 */
[----:B------:R-:W-:-:S03]  /*14460*/  IMAD.WIDE R132, R252, 0x4, R22 ;  /* 0x00000004fc847825 */ /* 0x000fc600078e0216 */
[----:B------:R1:W-:Y:S01]  /*14470*/  LDGSTS.E [R5+-0x6bc00], [R88.64], P5 ;  /* 0x9440000058057fae */ /* 0x0003e2000a921848 */
[----:B------:R-:W-:-:S03]  /*14480*/  IMAD.WIDE R134, R252, 0x4, R20 ;  /* 0x00000004fc867825 */ /* 0x000fc600078e0214 */
[----:B------:R1:W-:Y:S02]  /*14490*/  LDGSTS.E [R4+-0x6ac00], [R90.64], P5 ;  /* 0x954000005a047fae */ /* 0x0003e4000a921848 */
[C---:B-1----:R-:W-:Y:S02]  /*144a0*/  IADD3 R6, R35.reuse, 0x100000, RZ ;  /* 0x0010000023067810 */ /* 0x042fe40007ffe0ff */
[----:B------:R1:W-:Y:S01]  /*144b0*/  LDGSTS.E [R3+-0x69c00], [R92.64], P5 ;  /* 0x964000005c037fae */ /* 0x0003e2000a921848 */
[----:B------:R-:W-:-:S03]  /*144c0*/  IADD3 R5, R35, 0x100000, RZ ;  /* 0x0010000023057810 */ /* 0x000fc60007ffe0ff */
[----:B------:R-:W5:Y:S01]  /*144d0*/  LDL.LU.64 R24, [R1+0x378] ;  /* 0x0003780001187983 */ /* 0x000f620000300a00 */
[C---:B------:R-:W-:Y:S01]  /*144e0*/  IMAD.WIDE R136, R252.reuse, 0x4, R16 ;  /* 0x00000004fc887825 */ /* 0x040fe200078e0210 */
[----:B------:R-:W-:Y:S02]  /*144f0*/  IADD3 R4, R35, 0x100000, RZ ;  /* 0x0010000023047810 */ /* 0x000fe40007ffe0ff */
[----:B------:R1:W-:Y:S01]  /*14500*/  LDGSTS.E [R2+-0x68c00], [R94.64], P5 ;  /* 0x974000005e027fae */ /* 0x0003e2000a921848 */
[----:B------:R-:W-:Y:S01]  /*14510*/  LOP3.LUT R195, R203, 0x40, RZ, 0x3c, !PT ;  /* 0x00000040cbc37812 */ /* 0x000fe200078e3cff */
[----:B------:R-:W-:Y:S01]  /*14520*/  IMAD.WIDE R138, R252, 0x4, R250 ;  /* 0x00000004fc8a7825 */ /* 0x000fe200078e02fa */
[C---:B-1----:R-:W-:Y:S01]  /*14530*/  IADD3 R3, R35.reuse, 0x100000, RZ ;  /* 0x0010000023037810 */ /* 0x042fe20007ffe0ff */
[----:B------:R-:W5:Y:S04]  /*14540*/  LDL.LU.64 R22, [R1+0x380] ;  /* 0x0003800001167983 */ /* 0x000f680000300a00 */
[----:B------:R-:W5:Y:S01]  /*14550*/  LDL.LU.64 R20, [R1+0x388] ;  /* 0x0003880001147983 */ /* 0x000f620000300a00 */
[----:B------:R-:W-:-:S03]  /*14560*/  IADD3 R2, R35, 0x100000, RZ ;  /* 0x0010000023027810 */ /* 0x000fc60007ffe0ff */
[----:B------:R1:W-:Y:S04]  /*14570*/  LDGSTS.E [R6+-0x6fa00], [R96.64], P5 ;  /* 0x9060000060067fae */ /* 0x0003e8000a921848 */
[----:B------:R-:W5:Y:S04]  /*14580*/  LDL.LU.64 R16, [R1+0x398] ;  /* 0x0003980001107983 */ /* 0x000f680000300a00 */
[----:B------:R1:W-:Y:S04]  /*14590*/  LDGSTS.E [R5+-0x6ea00], [R98.64], P5 ;  /* 0x9160000062057fae */ /* 0x0003e8000a921848 */
[----:B------:R-:W5:Y:S04]  /*145a0*/  LDL.LU.64 R250, [R1+0x3a8] ;  /* 0x0003a80001fa7983 */ /* 0x000f680000300a00 */
[----:B------:R1:W-:Y:S04]  /*145b0*/  LDGSTS.E [R4+-0x6da00], [R104.64], P5 ;  /* 0x9260000068047fae */ /* 0x0003e8000a921848 */
[----:B------:R1:W-:Y:S04]  /*145c0*/  LDGSTS.E [R3+-0x6ca00], [R106.64], P5 ;  /* 0x936000006a037fae */ /* 0x0003e8000a921848 */
[----:B------:R1:W-:Y:S04]  /*145d0*/  LDGSTS.E [R2+-0x6ba00], [R108.64], P5 ;  /* 0x946000006c027fae */ /* 0x0003e8000a921848 */
[----:B------:R1:W-:Y:S02]  /*145e0*/  LDGSTS.E [R6+-0x6aa00], [R110.64], P5 ;  /* 0x956000006e067fae */ /* 0x0003e4000a921848 */
[----:B-1----:R-:W-:-:S02]  /*145f0*/  IADD3 R3, R195, 0x100000, RZ ;  /* 0x00100000c3037810 */ /* 0x002fc40007ffe0ff */
[----:B------:R1:W-:Y:S01]  /*14600*/  LDGSTS.E [R5+-0x69a00], [R112.64], P5 ;  /* 0x9660000070057fae */ /* 0x0003e2000a921848 */
[----:B------:R-:W-:-:S03]  /*14610*/  IADD3 R2, R195, 0x100000, RZ ;  /* 0x00100000c3027810 */ /* 0x000fc60007ffe0ff */
[----:B------:R1:W-:Y:S01]  /*14620*/  LDGSTS.E [R4+-0x68a00], [R114.64], P5 ;  /* 0x9760000072047fae */ /* 0x0003e2000a921848 */
[----:B------:R-:W-:-:S03]  /*14630*/  IADD3 R6, R195, 0x100000, RZ ;  /* 0x00100000c3067810 */ /* 0x000fc60007ffe0ff */
[----:B------:R1:W-:Y:S02]  /*14640*/  LDGSTS.E [R3+-0x6f800], [R116.64], P5 ;  /* 0x9080000074037fae */ /* 0x0003e4000a921848 */
[C---:B-1----:R-:W-:Y:S02]  /*14650*/  IADD3 R5, R195.reuse, 0x100000, RZ ;  /* 0x00100000c3057810 */ /* 0x042fe40007ffe0ff */
[----:B------:R1:W-:Y:S01]  /*14660*/  LDGSTS.E [R2+-0x6e800], [R118.64], P5 ;  /* 0x9180000076027fae */ /* 0x0003e2000a921848 */
[----:B------:R-:W-:-:S03]  /*14670*/  IADD3 R4, R195, 0x100000, RZ ;  /* 0x00100000c3047810 */ /* 0x000fc60007ffe0ff */
[----:B------:R1:W-:Y:S01]  /*14680*/  LDGSTS.E [R6+-0x6d800], [R120.64], P5 ;  /* 0x9280000078067fae */ /* 0x0003e2000a921848 */
[----:B------:R-:W-:-:S03]  /*14690*/  LOP3.LUT R35, R203, 0x50, RZ, 0x3c, !PT ;  /* 0x00000050cb237812 */ /* 0x000fc600078e3cff */
[----:B------:R1:W-:Y:S04]  /*146a0*/  LDGSTS.E [R5+-0x6c800], [R122.64], P5 ;  /* 0x938000007a057fae */ /* 0x0003e8000a921848 */
[----:B------:R1:W-:Y:S04]  /*146b0*/  LDGSTS.E [R4+-0x6b800], [R124.64], P5 ;  /* 0x948000007c047fae */ /* 0x0003e8000a921848 */
[----:B------:R1:W-:Y:S04]  /*146c0*/  LDGSTS.E [R3+-0x6a800], [R126.64], P5 ;  /* 0x958000007e037fae */ /* 0x0003e8000a921848 */
[----:B------:R1:W-:Y:S02]  /*146d0*/  LDGSTS.E [R2+-0x69800], [R128.64], P5 ;  /* 0x9680000080027fae */ /* 0x0003e4000a921848 */
[----:B-1----:R-:W-:-:S02]  /*146e0*/  IADD3 R5, R35, 0x100000, RZ ;  /* 0x0010000023057810 */ /* 0x002fc40007ffe0ff */
[----:B------:R1:W-:Y:S01]  /*146f0*/  LDGSTS.E [R6+-0x68800], [R130.64], P5 ;  /* 0x9780000082067fae */ /* 0x0003e2000a921848 */
[C---:B------:R-:W-:Y:S02]  /*14700*/  IADD3 R4, R35.reuse, 0x100000, RZ ;  /* 0x0010000023047810 */ /* 0x040fe40007ffe0ff */
[C---:B------:R-:W-:Y:S01]  /*14710*/  IADD3 R3, R35.reuse, 0x100000, RZ ;  /* 0x0010000023037810 */ /* 0x040fe20007ffe0ff */
[----:B------:R2:W-:Y:S01]  /*14720*/  LDGSTS.E [R5+-0x6f600], [R132.64], P5 ;  /* 0x90a0000084057fae */ /* 0x0005e2000a921848 */
[----:B------:R-:W-:-:S03]  /*14730*/  IADD3 R2, R35, 0x100000, RZ ;  /* 0x0010000023027810 */ /* 0x000fc60007ffe0ff */
[----:B------:R2:W-:Y:S01]  /*14740*/  LDGSTS.E [R4+-0x6e600], [R134.64], P5 ;  /* 0x91a0000086047fae */ /* 0x0005e2000a921848 */
[----:B-1----:R-:W-:-:S03]  /*14750*/  IADD3 R6, R35, 0x100000, RZ ;  /* 0x0010000023067810 */ /* 0x002fc60007ffe0ff */
[----:B------:R1:W-:Y:S04]  /*14760*/  LDGSTS.E [R3+-0x6d600], [R136.64], P5 ;  /* 0x92a0000088037fae */ /* 0x0003e8000a921848 */
[----:B------:R-:W5:Y:S04]  /*14770*/  LDL.LU.64 R34, [R1+0x3b0] ;  /* 0x0003b00001227983 */ /* 0x000f680000300a00 */
[----:B------:R1:W-:Y:S01]  /*14780*/  LDGSTS.E [R2+-0x6c600], [R138.64], P5 ;  /* 0x93a000008a027fae */ /* 0x0003e2000a921848 */
[----:B--2---:R-:W-:-:S03]  /*14790*/  IMAD.WIDE R148, R252, 0x4, R32 ;  /* 0x00000004fc947825 */ /* 0x004fc600078e0220 */
[----:B------:R-:W2:Y:S01]  /*147a0*/  LDL.LU.64 R32, [R1+0x3b8] ;  /* 0x0003b80001207983 */ /* 0x000ea20000300a00 */
[----:B---3--:R-:W-:-:S03]  /*147b0*/  IMAD.WIDE R150, R252, 0x4, R30 ;  /* 0x00000004fc967825 */ /* 0x008fc600078e021e */
[----:B------:R-:W3:Y:S01]  /*147c0*/  LDL.LU.64 R30, [R1+0x3c0] ;  /* 0x0003c000011e7983 */ /* 0x000ee20000300a00 */
[----:B----4-:R-:W-:-:S03]  /*147d0*/  IMAD.WIDE R152, R252, 0x4, R28 ;  /* 0x00000004fc987825 */ /* 0x010fc600078e021c */
[----:B------:R-:W4:Y:S01]  /*147e0*/  LDL.LU.64 R28, [R1+0x3d0] ;  /* 0x0003d000011c7983 */ /* 0x000f220000300a00 */
[----:B-----5:R-:W-:-:S04]  /*147f0*/  IMAD.WIDE R164, R252, 0x4, R18 ;  /* 0x00000004fca47825 */ /* 0x020fc800078e0212 */
[C---:B------:R-:W-:Y:S01]  /*14800*/  IMAD.WIDE R166, R252.reuse, 0x4, R24 ;  /* 0x00000004fca67825 */ /* 0x040fe200078e0218 */
[----:B------:R-:W5:Y:S04]  /*14810*/  LDL.LU.64 R18, [R1+0x3d8] ;  /* 0x0003d80001127983 */ /* 0x000f680000300a00 */
[----:B------:R-:W2:Y:S01]  /*14820*/  LDL.LU.64 R24, [R1+0x3e0] ;  /* 0x0003e00001187983 */ /* 0x000ea20000300a00 */
[----:B------:R-:W-:-:S04]  /*14830*/  IMAD.WIDE R168, R252, 0x4, R22 ;  /* 0x00000004fca87825 */ /* 0x000fc800078e0216 */
[C---:B------:R-:W-:Y:S01]  /*14840*/  IMAD.WIDE R170, R252.reuse, 0x4, R20 ;  /* 0x00000004fcaa7825 */ /* 0x040fe200078e0214 */
[----:B------:R-:W2:Y:S04]  /*14850*/  LDL.LU.64 R22, [R1+0x3e8] ;  /* 0x0003e80001167983 */ /* 0x000ea80000300a00 */
[----:B------:R-:W3:Y:S01]  /*14860*/  LDL.LU.64 R20, [R1+0x3f8] ;  /* 0x0003f80001147983 */ /* 0x000ee20000300a00 */
[----:B------:R-:W-:-:S04]  /*14870*/  IMAD.WIDE R172, R252, 0x4, R16 ;  /* 0x00000004fcac7825 */ /* 0x000fc800078e0210 */
[C---:B------:R-:W-:Y:S01]  /*14880*/  IMAD.WIDE R174, R252.reuse, 0x4, R250 ;  /* 0x00000004fcae7825 */ /* 0x040fe200078e02fa */
[----:B------:R-:W3:Y:S04]  /*14890*/  LDL.LU.64 R16, [R1+0x408] ;  /* 0x0004080001107983 */ /* 0x000ee80000300a00 */
[----:B------:R-:W3:Y:S01]  /*148a0*/  LDL.LU.64 R250, [R1+0x410] ;  /* 0x0004100001fa7983 */ /* 0x000ee20000300a00 */
[C---:B------:R-:W-:Y:S01]  /*148b0*/  IMAD.WIDE R154, R252.reuse, 0x4, R26 ;  /* 0x00000004fc9a7825 */ /* 0x040fe200078e021a */
[----:B-1----:R-:W-:Y:S02]  /*148c0*/  IADD3 R2, R49, 0x100000, RZ ;  /* 0x0010000031027810 */ /* 0x002fe40007ffe0ff */
[----:B------:R1:W-:Y:S04]  /*148d0*/  LDGSTS.E [R6+-0x6b600], [R148.64], P5 ;  /* 0x94a0000094067fae */ /* 0x0003e8000a921848 */
[----:B------:R1:W-:Y:S04]  /*148e0*/  LDGSTS.E [R5+-0x6a600], [R150.64], P5 ;  /* 0x95a0000096057fae */ /* 0x0003e8000a921848 */
[----:B------:R1:W-:Y:S01]  /*148f0*/  LDGSTS.E [R4+-0x69600], [R152.64], P5 ;  /* 0x96a0000098047fae */ /* 0x0003e2000a921848 */
[----:B----4-:R-:W-:-:S04]  /*14900*/  IMAD.WIDE R210, R252, 0x4, R28 ;  /* 0x00000004fcd27825 */ /* 0x010fc800078e021c */
[C---:B-----5:R-:W-:Y:S01]  /*14910*/  IMAD.WIDE R212, R252.reuse, 0x4, R18 ;  /* 0x00000004fcd47825 */ /* 0x060fe200078e0212 */
[C---:B-1----:R-:W-:Y:S01]  /*14920*/  IADD3 R6, R49.reuse, 0x100000, RZ ;  /* 0x0010000031067810 */ /* 0x042fe20007ffe0ff */
[----:B------:R-:W4:Y:S04]  /*14930*/  LDL.LU.64 R18, [R1+0x418] ;  /* 0x0004180001127983 */ /* 0x000f280000300a00 */
[----:B------:R-:W5:Y:S01]  /*14940*/  LDL.LU.64 R28, [R1+0x420] ;  /* 0x00042000011c7983 */ /* 0x000f620000300a00 */
[C---:B------:R-:W-:Y:S02]  /*14950*/  IADD3 R5, R49.reuse, 0x100000, RZ ;  /* 0x0010000031057810 */ /* 0x040fe40007ffe0ff */
[----:B------:R-:W-:Y:S01]  /*14960*/  IADD3 R4, R49, 0x100000, RZ ;  /* 0x0010000031047810 */ /* 0x000fe20007ffe0ff */
[----:B------:R1:W-:Y:S01]  /*14970*/  LDGSTS.E [R3+-0x68600], [R154.64], P5 ;  /* 0x97a000009a037fae */ /* 0x0003e2000a921848 */
[----:B------:R-:W-:-:S03]  /*14980*/  IMAD.WIDE R176, R252, 0x4, R34 ;  /* 0x00000004fcb07825 */ /* 0x000fc600078e0222 */
[----:B------:R3:W-:Y:S01]  /*14990*/  LDGSTS.E [R2+-0x6f400], [R164.64], P5 ;  /* 0x90c00000a4027fae */ /* 0x0007e2000a921848 */
[----:B--2---:R-:W-:Y:S01]  /*149a0*/  IMAD.WIDE R178, R252, 0x4, R32 ;  /* 0x00000004fcb27825 */ /* 0x004fe200078e0220 */
[----:B------:R-:W-:Y:S02]  /*149b0*/  LOP3.LUT R27, R203, 0x70, RZ, 0x3c, !PT ;  /* 0x00000070cb1b7812 */ /* 0x000fe400078e3cff */
[----:B------:R2:W-:Y:S01]  /*149c0*/  LDGSTS.E [R6+-0x6e400], [R166.64], P5 ;  /* 0x91c00000a6067fae */ /* 0x0005e2000a921848 */
[----:B-1----:R-:W-:-:S03]  /*149d0*/  IADD3 R3, R49, 0x100000, RZ ;  /* 0x0010000031037810 */ /* 0x002fc60007ffe0ff */
[----:B------:R1:W-:Y:S04]  /*149e0*/  LDGSTS.E [R5+-0x6d400], [R168.64], P5 ;  /* 0x92c00000a8057fae */ /* 0x0003e8000a921848 */
[----:B------:R1:W-:Y:S01]  /*149f0*/  LDGSTS.E [R4+-0x6c400], [R170.64], P5 ;  /* 0x93c00000aa047fae */ /* 0x0003e2000a921848 */
[----:B------:R-:W-:-:S03]  /*14a00*/  IMAD.WIDE R214, R252, 0x4, R24 ;  /* 0x00000004fcd67825 */ /* 0x000fc600078e0218 */
[----:B------:R2:W-:Y:S01]  /*14a10*/  LDGSTS.E [R3+-0x6b400], [R172.64], P5 ;  /* 0x94c00000ac037fae */ /* 0x0005e2000a921848 */
[----:B---3--:R-:W-:-:S03]  /*14a20*/  IMAD.WIDE R222, R252, 0x4, R250 ;  /* 0x00000004fcde7825 */ /* 0x008fc600078e02fa */
[----:B------:R3:W-:Y:S04]  /*14a30*/  LDGSTS.E [R2+-0x6a400], [R174.64], P5 ;  /* 0x95c00000ae027fae */ /* 0x0007e8000a921848 */
[----:B------:R3:W-:Y:S01]  /*14a40*/  LDGSTS.E [R6+-0x69400], [R176.64], P5 ;  /* 0x96c00000b0067fae */ /* 0x0007e2000a921848 */
[----:B-1----:R-:W-:-:S03]  /*14a50*/  IADD3 R4, R27, 0x100000, RZ ;  /* 0x001000001b047810 */ /* 0x002fc60007ffe0ff */
[----:B------:R1:W-:Y:S01]  /*14a60*/  LDGSTS.E [R5+-0x68400], [R178.64], P5 ;  /* 0x97c00000b2057fae */ /* 0x0003e2000a921848 */
[----:B--2---:R-:W-:-:S03]  /*14a70*/  IADD3 R3, R27, 0x100000, RZ ;  /* 0x001000001b037810 */ /* 0x004fc60007ffe0ff */
[----:B------:R-:W2:Y:S01]  /*14a80*/  LDL.LU.64 R250, [R1+0x9f0] ;  /* 0x0009f00001fa7983 */ /* 0x000ea20000300a00 */
[C---:B---3--:R-:W-:Y:S02]  /*14a90*/  IADD3 R2, R27.reuse, 0x100000, RZ ;  /* 0x001000001b027810 */ /* 0x048fe40007ffe0ff */
[C---:B------:R-:W-:Y:S01]  /*14aa0*/  IADD3 R6, R27.reuse, 0x100000, RZ ;  /* 0x001000001b067810 */ /* 0x040fe20007ffe0ff */
[----:B------:R-:W3:Y:S01]  /*14ab0*/  LDL.LU.64 R24, [R1+0x9e8] ;  /* 0x0009e80001187983 */ /* 0x000ee20000300a00 */
[----:B-1----:R-:W-:-:S03]  /*14ac0*/  IADD3 R5, R27, 0x100000, RZ ;  /* 0x001000001b057810 */ /* 0x002fc60007ffe0ff */
[----:B------:R-:W2:Y:S01]  /*14ad0*/  LDL.LU.64 R26, [R1+0x9e0] ;  /* 0x0009e000011a7983 */ /* 0x000ea20000300a00 */
[----:B------:R-:W-:-:S04]  /*14ae0*/  IMAD.WIDE R208, R252, 0x4, R30 ;  /* 0x00000004fcd07825 */ /* 0x000fc800078e021e */
[C---:B------:R-:W-:Y:S01]  /*14af0*/  IMAD.WIDE R216, R252.reuse, 0x4, R22 ;  /* 0x00000004fcd87825 */ /* 0x040fe200078e0216 */
[----:B------:R1:W-:Y:S03]  /*14b00*/  LDGSTS.E [R4+-0x6f200], [R208.64], P5 ;  /* 0x90e00000d0047fae */ /* 0x0003e6000a921848 */
[C---:B------:R-:W-:Y:S01]  /*14b10*/  IMAD.WIDE R218, R252.reuse, 0x4, R20 ;  /* 0x00000004fcda7825 */ /* 0x040fe200078e0214 */
[----:B------:R1:W-:Y:S03]  /*14b20*/  LDGSTS.E [R3+-0x6e200], [R210.64], P5 ;  /* 0x91e00000d2037fae */ /* 0x0003e6000a921848 */
[----:B------:R-:W-:Y:S01]  /*14b30*/  IMAD.WIDE R220, R252, 0x4, R16 ;  /* 0x00000004fcdc7825 */ /* 0x000fe200078e0210 */
[----:B------:R1:W-:Y:S04]  /*14b40*/  LDGSTS.E [R2+-0x6d200], [R212.64], P5 ;  /* 0x92e00000d4027fae */ /* 0x0003e8000a921848 */
[----:B------:R-:W2:Y:S04]  /*14b50*/  LDL.LU.64 R22, [R1+0x9d8] ;  /* 0x0009d80001167983 */ /* 0x000ea80000300a00 */
[----:B------:R4:W-:Y:S04]  /*14b60*/  LDGSTS.E [R6+-0x6c200], [R214.64], P5 ;  /* 0x93e00000d6067fae */ /* 0x0009e8000a921848 */
[----:B------:R1:W-:Y:S01]  /*14b70*/  LDGSTS.E [R5+-0x6b200], [R216.64], P5 ;  /* 0x94e00000d8057fae */ /* 0x0003e2000a921848 */
[----:B------:R-:W-:-:S03]  /*14b80*/  ISETP.GT.AND P4, PT, R7, 0x1ff, PT ;  /* 0x000001ff0700780c */ /* 0x000fc60003f84270 */
[----:B------:R1:W-:Y:S04]  /*14b90*/  LDGSTS.E [R4+-0x6a200], [R218.64], P5 ;  /* 0x95e00000da047fae */ /* 0x0003e8000a921848 */
[----:B------:R4:W-:Y:S04]  /*14ba0*/  LDGSTS.E [R3+-0x69200], [R220.64], P5 ;  /* 0x96e00000dc037fae */ /* 0x0009e8000a921848 */
[----:B------:R1:W-:Y:S02]  /*14bb0*/  LDGSTS.E [R2+-0x68200], [R222.64], P5 ;  /* 0x97e00000de027fae */ /* 0x0003e4000a921848 */
[----:B-1----:R-:W-:-:S02]  /*14bc0*/  IADD3 R5, R0, -0x199, RZ ;  /* 0xfffffe6700057810 */ /* 0x002fc40007ffe0ff */
[----:B------:R-:W-:Y:S01]  /*14bd0*/  IADD3 R4, R0, -0x191, RZ ;  /* 0xfffffe6f00047810 */ /* 0x000fe20007ffe0ff */
[----:B------:R-:W2:Y:S04]  /*14be0*/  LDL.LU.64 R30, [R1+0x9d0] ;  /* 0x0009d000011e7983 */ /* 0x000ea80000300a00 */
[----:B------:R-:W2:Y:S01]  /*14bf0*/  LDL.LU.64 R16, [R1+0x9c8] ;  /* 0x0009c80001107983 */ /* 0x000ea20000300a00 */
[----:B------:R-:W-:-:S03]  /*14c00*/  SEL R2, RZ, 0x4, P0 ;  /* 0x00000004ff027807 */ /* 0x000fc60000000000 */
[----:B------:R-:W0:Y:S01]  /*14c10*/  LDGDEPBAR ;  /* 0x00000000000079af */ /* 0x000e220000000000 */
[----:B------:R-:W-:Y:S02]  /*14c20*/  ISETP.GE.U32.AND P5, PT, R4, 0x7ffffdf0, PT ;  /* 0x7ffffdf00400780c */ /* 0x000fe40003fa6070 */
[----:B------:R-:W-:Y:S02]  /*14c30*/  SEL R41, R2, RZ, P4 ;  /* 0x000000ff02297207 */ /* 0x000fe40002000000 */
[----:B------:R-:W-:Y:S01]  /*14c40*/  ISETP.GE.U32.AND P4, PT, R5, 0x7ffffde8, PT ;  /* 0x7ffffde80500780c */ /* 0x000fe20003f86070 */
[C---:B----4-:R-:W-:Y:S01]  /*14c50*/  IMAD.WIDE R6, R202.reuse, 0x4, R18 ;  /* 0x00000004ca067825 */ /* 0x050fe200078e0212 */
[----:B------:R-:W-:Y:S03]  /*14c60*/  BAR.SYNC.DEFER_BLOCKING 0x0 ;  /* 0x0000000000007b1d */ /* 0x000fe60000010000 */
[----:B-----5:R-:W-:-:S03]  /*14c70*/  IMAD.WIDE R4, R202, 0x4, R28 ;  /* 0x00000004ca047825 */ /* 0x020fc600078e021c */
[----:B------:R-:W4:Y:S04]  /*14c80*/  LDL.LU.64 R18, [R1+0x9c0] ;  /* 0x0009c00001127983 */ /* 0x000f280000300a00 */
[----:B------:R-:W5:Y:S04]  /*14c90*/  LDL.LU.64 R20, [R1+0x9b8] ;  /* 0x0009b80001147983 */ /* 0x000f680000300a00 */
[----:B------:R1:W-:Y:S04]  /*14ca0*/  STL.64 [R1+0x40], R6 ;  /* 0x0000400601007387 */ /* 0x0003e80000100a00 */
[----:B------:R1:W-:Y:S04]  /*14cb0*/  STL.64 [R1+0x38], R4 ;  /* 0x0000380401007387 */ /* 0x0003e80000100a00 */
[----:B------:R-:W5:Y:S01]  /*14cc0*/  LDL.LU.64 R32, [R1+0x9b0] ;  /* 0x0009b00001207983 */ /* 0x000f620000300a00 */
[----:B------:R-:W-:-:S02]  /*14cd0*/  IADD3 R3, R0, -0x195, RZ ;  /* 0xfffffe6b00037810 */ /* 0x000fc40007ffe0ff */
[----:B------:R-:W-:Y:S01]  /*14ce0*/  IADD3 R2, R0, -0x19d, RZ ;  /* 0xfffffe6300027810 */ /* 0x000fe20007ffe0ff */
[----:B------:R-:W-:Y:S01]  /*14cf0*/  @!PT LDS RZ, [RZ] ;  /* 0x00000000fffff984 */ /* 0x000fe20000000800 */
[----:B------:R-:W-:Y:S01]  /*14d00*/  @!PT LDS RZ, [RZ] ;  /* 0x00000000fffff984 */ /* 0x000fe20000000800 */
[----:B------:R-:W-:Y:S01]  /*14d10*/  @!PT LDS RZ, [RZ] ;  /* 0x00000000fffff984 */ /* 0x000fe20000000800 */
[----:B------:R1:W-:Y:S01]  /*14d20*/  LDGSTS.E [R203+0x60000], [R6.64], !P6 ;  /* 0x6000000006cb7fae */ /* 0x0003e2000f121848 */
[----:B------:R-:W-:-:S03]  /*14d30*/  ISETP.GE.U32.AND P0, PT, R3, 0x7ffffdec, PT ;  /* 0x7ffffdec0300780c */ /* 0x000fc60003f06070 */
[----:B------:R1:W-:Y:S01]  /*14d40*/  LDGSTS.E [R203+0x60200], [R4.64], !P6 ;  /* 0x6020000004cb7fae */ /* 0x0003e2000f121848 */
[----:B------:R-:W-:Y:S01]  /*14d50*/  ISETP.GE.U32.AND P6, PT, R2, 0x7ffffde4, PT ;  /* 0x7ffffde40200780c */ /* 0x000fe20003fc6070 */
[C---:B---3--:R-:W-:Y:S02]  /*14d60*/  IMAD.WIDE R230, R202.reuse, 0x4, R24 ;  /* 0x00000004cae67825 */ /* 0x048fe400078e0218 */
[----:B------:R-:W3:Y:S02]  /*14d70*/  LDL.LU.64 R24, [R1+0x9a8] ;  /* 0x0009a80001187983 */ /* 0x000ee40000300a00 */
[C---:B--2---:R-:W-:Y:S02]  /*14d80*/  IMAD.WIDE R2, R202.reuse, 0x4, R26 ;  /* 0x00000004ca027825 */ /* 0x044fe400078e021a */
[----:B------:R-:W2:Y:S04]  /*14d90*/  LDL.LU.64 R26, [R1+0x9a0] ;  /* 0x0009a000011a7983 */ /* 0x000ea80000300a00 */
[----:B------:R-:W2:Y:S04]  /*14da0*/  LDL.LU.64 R28, [R1+0x998] ;  /* 0x00099800011c7983 */ /* 0x000ea80000300a00 */
[----:B------:R-:W2:Y:S01]  /*14db0*/  LDL.LU.64 R34, [R1+0x990] ;  /* 0x0009900001227983 */ /* 0x000ea20000300a00 */
[----:B------:R-:W-:-:S03]  /*14dc0*/  IMAD.WIDE R250, R202, 0x4, R250 ;  /* 0x00000004cafa7825 */ /* 0x000fc600078e02fa */
[----:B------:R-:W3:Y:S01]  /*14dd0*/  LDL.LU.64 R76, [R1+0x988] ;  /* 0x00098800014c7983 */ /* 0x000ee20000300a00 */
[----:B-1----:R-:W-:-:S03]  /*14de0*/  IADD3 R7, R0, -0x1a1, RZ ;  /* 0xfffffe5f00077810 */ /* 0x002fc60007ffe0ff */
        /* <DEDUP_REMOVED lines=8> */
[----:B------:R-:W-:Y:S02]  /*14e70*/  ISETP.GE.U32.AND P2, PT, R6, 0x7ffffddc, PT ;  /* 0x7ffffddc0600780c */ /* 0x000fe40003f46070 */
[----:B------:R-:W-:Y:S01]  /*14e80*/  IADD3 R23, R0, -0x1a9, RZ ;  /* 0xfffffe5700177810 */ /* 0x000fe20007ffe0ff */
[----:B------:R-:W3:Y:S01]  /*14e90*/  LDL.LU.64 R140, [R1+0x978] ;  /* 0x00097800018c7983 */ /* 0x000ee20000300a00 */
[----:B------:R-:W-:-:S04]  /*14ea0*/  IMAD.WIDE R6, R202, 0x4, R30 ;  /* 0x00000004ca067825 */ /* 0x000fc800078e021e */
[----:B------:R-:W-:Y:S01]  /*14eb0*/  IMAD.WIDE R16, R202, 0x4, R16 ;  /* 0x00000004ca107825 */ /* 0x000fe200078e0210 */
[----:B------:R-:W-:Y:S01]  /*14ec0*/  IADD3 R22, R0, -0x1ad, RZ ;  /* 0xfffffe5300167810 */ /* 0x000fe20007ffe0ff */
[----:B------:R1:W-:Y:S04]  /*14ed0*/  LDGSTS.E [R203+0x63000], [R6.64], !P3 ;  /* 0x6300000006cb7fae */ /* 0x0003e8000d921848 */
[----:B------:R1:W-:Y:S01]  /*14ee0*/  LDGSTS.E [R203+0x63200], [R16.64], !P3 ;  /* 0x6320000010cb7fae */ /* 0x0003e2000d921848 */
[----:B------:R-:W-:Y:S01]  /*14ef0*/  ISETP.GE.U32.AND P3, PT, R23, 0x7ffffdd8, PT ;  /* 0x7ffffdd81700780c */ /* 0x000fe20003f66070 */
[----:B----4-:R-:W-:-:S04]  /*14f00*/  IMAD.WIDE R18, R202, 0x4, R18 ;  /* 0x00000004ca127825 */ /* 0x010fc800078e0212 */
[----:B-----5:R-:W-:Y:S01]  /*14f10*/  IMAD.WIDE R20, R202, 0x4, R20 ;  /* 0x00000004ca147825 */ /* 0x020fe200078e0214 */
[----:B------:R1:W-:Y:S04]  /*14f20*/  LDGSTS.E [R203+0x64000], [R18.64], !P5 ;  /* 0x6400000012cb7fae */ /* 0x0003e8000e921848 */
[----:B------:R1:W-:Y:S01]  /*14f30*/  LDGSTS.E [R203+0x64200], [R20.64], !P5 ;  /* 0x6420000014cb7fae */ /* 0x0003e2000e921848 */
[----:B------:R-:W-:Y:S01]  /*14f40*/  ISETP.GE.U32.AND P5, PT, R22, 0x7ffffdd4, PT ;  /* 0x7ffffdd41600780c */ /* 0x000fe20003fa6070 */
[C---:B------:R-:W-:Y:S02]  /*14f50*/  IMAD.WIDE R22, R202.reuse, 0x4, R32 ;  /* 0x00000004ca167825 */ /* 0x040fe400078e0220 */
[----:B------:R-:W4:Y:S04]  /*14f60*/  LDL.LU.64 R32, [R1+0x970] ;  /* 0x0009700001207983 */ /* 0x000f280000300a00 */
[----:B------:R-:W5:Y:S04]  /*14f70*/  LDL.LU.64 R102, [R1+0x968] ;  /* 0x0009680001667983 */ /* 0x000f680000300a00 */
[----:B------:R-:W5:Y:S04]  /*14f80*/  LDL.LU.64 R100, [R1+0x960] ;  /* 0x0009600001647983 */ /* 0x000f680000300a00 */
[----:B------:R-:W5:Y:S04]  /*14f90*/  LDL.LU.64 R78, [R1+0x958] ;  /* 0x00095800014e7983 */ /* 0x000f680000300a00 */
[----:B------:R1:W-:Y:S01]  /*14fa0*/  LDGSTS.E [R203+0x65000], [R22.64], !P0 ;  /* 0x6500000016cb7fae */ /* 0x0003e2000c121848 */
[----:B--2---:R-:W-:-:S03]  /*14fb0*/  IMAD.WIDE R46, R202, 0x4, R34 ;  /* 0x00000004ca2e7825 */ /* 0x004fc600078e0222 */
[----:B------:R-:W2:Y:S01]  /*14fc0*/  LDL.LU.64 R34, [R1+0x950] ;  /* 0x0009500001227983 */ /* 0x000ea20000300a00 */
[----:B---3--:R-:W-:-:S03]  /*14fd0*/  IMAD.WIDE R44, R202, 0x4, R76 ;  /* 0x00000004ca2c7825 */ /* 0x008fc600078e024c */
[----:B------:R-:W3:Y:S01]  /*14fe0*/  LDL.LU.64 R76, [R1+0x948] ;  /* 0x00094800014c7983 */ /* 0x000ee20000300a00 */
[----:B------:R-:W-:-:S03]  /*14ff0*/  IMAD.WIDE R42, R202, 0x4, R142 ;  /* 0x00000004ca2a7825 */ /* 0x000fc600078e028e */
[----:B------:R4:W-:Y:S04]  /*15000*/  STL.64 [R1+0xd8], R46 ;  /* 0x0000d82e01007387 */ /* 0x0009e80000100a00 */
[----:B------:R5:W-:Y:S04]  /*15010*/  STL.64 [R1+0xe8], R44 ;  /* 0x0000e82c01007387 */ /* 0x000be80000100a00 */
[----:B------:R-:W3:Y:S01]  /*15020*/  LDL.LU.64 R142, [R1+0x940] ;  /* 0x00094000018e7983 */ /* 0x000ee20000300a00 */
[----:B------:R-:W-:-:S04]  /*15030*/  IMAD.WIDE R24, R202, 0x4, R24 ;  /* 0x00000004ca187825 */ /* 0x000fc800078e0218 */
[C---:B------:R-:W-:Y:S01]  /*15040*/  IMAD.WIDE R26, R202.reuse, 0x4, R26 ;  /* 0x00000004ca1a7825 */ /* 0x040fe200078e021a */
[----:B------:R1:W-:Y:S03]  /*15050*/  STL.64 [R1+0x158], R42 ;  /* 0x0001582a01007387 */ /* 0x0003e60000100a00 */
[C---:B------:R-:W-:Y:S01]  /*15060*/  IMAD.WIDE R28, R202.reuse, 0x4, R28 ;  /* 0x00000004ca1c7825 */ /* 0x040fe200078e021c */
[----:B------:R1:W-:Y:S03]  /*15070*/  LDGSTS.E [R203+0x65200], [R24.64], !P0 ;  /* 0x6520000018cb7fae */ /* 0x0003e6000c121848 */
[C---:B------:R-:W-:Y:S01]  /*15080*/  IMAD.WIDE R14, R202.reuse, 0x4, R140 ;  /* 0x00000004ca0e7825 */ /* 0x040fe200078e028c */
[----:B------:R1:W-:Y:S04]  /*15090*/  LDGSTS.E [R203+0x66000], [R26.64], !P4 ;  /* 0x660000001acb7fae */ /* 0x0003e8000e121848 */
[----:B------:R-:W3:Y:S04]  /*150a0*/  LDL.LU.64 R140, [R1+0x938] ;  /* 0x00093800018c7983 */ /* 0x000ee80000300a00 */
[----:B------:R1:W-:Y:S04]  /*150b0*/  LDGSTS.E [R203+0x66200], [R28.64], !P4 ;  /* 0x662000001ccb7fae */ /* 0x0003e8000e121848 */
[----:B------:R4:W-:Y:S04]  /*150c0*/  LDGSTS.E [R203+0x67000], [R46.64], !P6 ;  /* 0x670000002ecb7fae */ /* 0x0009e8000f121848 */
[----:B------:R1:W-:Y:S04]  /*150d0*/  STL.64 [R1+0x168], R14 ;  /* 0x0001680e01007387 */ /* 0x0003e80000100a00 */
[----:B------:R5:W-:Y:S04]  /*150e0*/  LDGSTS.E [R203+0x67200], [R44.64], !P6 ;  /* 0x672000002ccb7fae */ /* 0x000be8000f121848 */
[----:B------:R1:W-:Y:S04]  /*150f0*/  LDGSTS.E [R203+0x68000], [R42.64], !P1 ;  /* 0x680000002acb7fae */ /* 0x0003e8000c921848 */
[----:B------:R1:W-:Y:S01]  /*15100*/  LDGSTS.E [R203+0x68200], [R14.64], !P1 ;  /* 0x682000000ecb7fae */ /* 0x0003e2000c921848 */
[----:B----4-:R-:W-:-:S03]  /*15110*/  IMAD.WIDE R46, R202, 0x4, R32 ;  /* 0x00000004ca2e7825 */ /* 0x010fc600078e0220 */
[----:B------:R-:W4:Y:S01]  /*15120*/  LDL.LU.64 R32, [R1+0x930] ;  /* 0x0009300001207983 */ /* 0x000f220000300a00 */
[----:B-----5:R-:W-:-:S03]  /*15130*/  IMAD.WIDE R44, R202, 0x4, R102 ;  /* 0x00000004ca2c7825 */ /* 0x020fc600078e0266 */
[----:B------:R-:W5:Y:S01]  /*15140*/  LDL.LU.64 R102, [R1+0x928] ;  /* 0x0009280001667983 */ /* 0x000f620000300a00 */
[----:B-1----:R-:W-:-:S03]  /*15150*/  IMAD.WIDE R42, R202, 0x4, R100 ;  /* 0x00000004ca2a7825 */ /* 0x002fc600078e0264 */
[----:B------:R2:W-:Y:S01]  /*15160*/  STL.64 [R1+0x1e8], R46 ;  /* 0x0001e82e01007387 */ /* 0x0005e20000100a00 */
[----:B------:R-:W-:-:S03]  /*15170*/  IMAD.WIDE R14, R202, 0x4, R78 ;  /* 0x00000004ca0e7825 */ /* 0x000fc600078e024e */
[----:B------:R3:W-:Y:S04]  /*15180*/  STL.64 [R1+0x1f8], R44 ;  /* 0x0001f82c01007387 */ /* 0x0007e80000100a00 */
[----:B------:R-:W5:Y:S04]  /*15190*/  LDL.LU.64 R100, [R1+0x920] ;  /* 0x0009200001647983 */ /* 0x000f680000300a00 */
[----:B------:R1:W-:Y:S04]  /*151a0*/  STL.64 [R1+0x248], R42 ;  /* 0x0002482a01007387 */ /* 0x0003e80000100a00 */
[----:B------:R-:W5:Y:S04]  /*151b0*/  LDL.LU.64 R78, [R1+0x918] ;  /* 0x00091800014e7983 */ /* 0x000f680000300a00 */
[----:B------:R2:W-:Y:S04]  /*151c0*/  LDGSTS.E [R203+0x69000], [R46.64], !P2 ;  /* 0x690000002ecb7fae */ /* 0x0005e8000d121848 */
[----:B------:R1:W-:Y:S04]  /*151d0*/  STL.64 [R1+0x258], R14 ;  /* 0x0002580e01007387 */ /* 0x0003e80000100a00 */
[----:B------:R3:W-:Y:S01]  /*151e0*/  LDGSTS.E [R203+0x69200], [R44.64], !P2 ;  /* 0x692000002ccb7fae */ /* 0x0007e2000d121848 */
[----:B--2---:R-:W-:-:S03]  /*151f0*/  IMAD.WIDE R46, R202, 0x4, R34 ;  /* 0x00000004ca2e7825 */ /* 0x004fc600078e0222 */
[----:B------:R1:W-:Y:S04]  /*15200*/  LDGSTS.E [R203+0x6a000], [R42.64], !P3 ;  /* 0x6a0000002acb7fae */ /* 0x0003e8000d921848 */
[----:B------:R-:W2:Y:S01]  /*15210*/  LDL.LU.64 R34, [R1+0x910] ;  /* 0x0009100001227983 */ /* 0x000ea20000300a00 */
[----:B---3--:R-:W-:-:S03]  /*15220*/  IMAD.WIDE R44, R202, 0x4, R76 ;  /* 0x00000004ca2c7825 */ /* 0x008fc600078e024c */
[----:B------:R3:W-:Y:S04]  /*15230*/  LDGSTS.E [R203+0x6a200], [R14.64], !P3 ;  /* 0x6a2000000ecb7fae */ /* 0x0007e8000d921848 */
[----:B------:R-:W2:Y:S01]  /*15240*/  LDL.LU.64 R76, [R1+0x908] ;  /* 0x00090800014c7983 */ /* 0x000ea20000300a00 */
[----:B-1----:R-:W-:-:S03]  /*15250*/  IMAD.WIDE R42, R202, 0x4, R142 ;  /* 0x00000004ca2a7825 */ /* 0x002fc600078e028e */
[----:B------:R4:W-:Y:S04]  /*15260*/  STL.64 [R1+0x2e8], R46 ;  /* 0x0002e82e01007387 */ /* 0x0009e80000100a00 */
[----:B------:R5:W-:Y:S04]  /*15270*/  STL.64 [R1+0x2f0], R44 ;  /* 0x0002f02c01007387 */ /* 0x000be80000100a00 */
[----:B------:R-:W2:Y:S04]  /*15280*/  LDL.LU.64 R142, [R1+0x900] ;  /* 0x00090000018e7983 */ /* 0x000ea80000300a00 */
[----:B------:R1:W-:Y:S04]  /*15290*/  STL.64 [R1+0x320], R42 ;  /* 0x0003202a01007387 */ /* 0x0003e80000100a00 */
[----:B------:R4:W-:Y:S01]  /*152a0*/  LDGSTS.E [R203+0x6b000], [R46.64], !P5 ;  /* 0x6b0000002ecb7fae */ /* 0x0009e2000e921848 */
[----:B---3--:R-:W-:-:S03]  /*152b0*/  IMAD.WIDE R14, R202, 0x4, R140 ;  /* 0x00000004ca0e7825 */ /* 0x008fc600078e028c */
[----:B------:R-:W3:Y:S04]  /*152c0*/  LDL.LU.64 R140, [R1+0x8f8] ;  /* 0x0008f800018c7983 */ /* 0x000ee80000300a00 */
[----:B------:R1:W-:Y:S01]  /*152d0*/  STL.64 [R1+0x330], R14 ;  /* 0x0003300e01007387 */ /* 0x0003e20000100a00 */
[C---:B------:R-:W-:Y:S02]  /*152e0*/  IADD3 R31, R0.reuse, -0x1b1, RZ ;  /* 0xfffffe4f001f7810 */ /* 0x040fe40007ffe0ff */
[----:B------:R-:W-:Y:S01]  /*152f0*/  IADD3 R30, R0, -0x1b5, RZ ;  /* 0xfffffe4b001e7810 */ /* 0x000fe20007ffe0ff */
[----:B------:R5:W-:Y:S01]  /*15300*/  LDGSTS.E [R203+0x6b200], [R44.64], !P5 ;  /* 0x6b2000002ccb7fae */ /* 0x000be2000e921848 */
[----:B----4-:R-:W-:-:S03]  /*15310*/  IMAD.WIDE R46, R202, 0x4, R32 ;  /* 0x00000004ca2e7825 */ /* 0x010fc600078e0220 */
[----:B------:R-:W4:Y:S01]  /*15320*/  LDL.LU.64 R32, [R1+0x8f0] ;  /* 0x0008f00001207983 */ /* 0x000f220000300a00 */
[----:B------:R-:W-:Y:S02]  /*15330*/  ISETP.GE.U32.AND P0, PT, R31, 0x7ffffdd0, PT ;  /* 0x7ffffdd01f00780c */ /* 0x000fe40003f06070 */
[----:B------:R-:W-:Y:S02]  /*15340*/  ISETP.GE.U32.AND P4, PT, R30, 0x7ffffdcc, PT ;  /* 0x7ffffdcc1e00780c */ /* 0x000fe40003f86070 */
[----:B------:R-:W-:Y:S01]  /*15350*/  IADD3 R31, R0, -0x1b9, RZ ;  /* 0xfffffe47001f7810 */ /* 0x000fe20007ffe0ff */
[----:B-----5:R-:W-:Y:S02]  /*15360*/  IMAD.WIDE R44, R202, 0x4, R102 ;  /* 0x00000004ca2c7825 */ /* 0x020fe400078e0266 */
[----:B------:R-:W5:Y:S01]  /*15370*/  LDL.LU.64 R102, [R1+0x8e8] ;  /* 0x0008e80001667983 */ /* 0x000f620000300a00 */
[----:B------:R-:W-:-:S03]  /*15380*/  ISETP.GE.U32.AND P6, PT, R31, 0x7ffffdc8, PT ;  /* 0x7ffffdc81f00780c */ /* 0x000fc60003fc6070 */
[----:B------:R2:W-:Y:S04]  /*15390*/  STL.64 [R1+0x388], R46 ;  /* 0x0003882e01007387 */ /* 0x0005e80000100a00 */
[----:B------:R1:W-:Y:S04]  /*153a0*/  LDGSTS.E [R203+0x6c000], [R42.64], !P0 ;  /* 0x6c0000002acb7fae */ /* 0x0003e8000c121848 */
[----:B------:R1:W-:Y:S04]  /*153b0*/  LDGSTS.E [R203+0x6c200], [R14.64], !P0 ;  /* 0x6c2000000ecb7fae */ /* 0x0003e8000c121848 */
[----:B------:R2:W-:Y:S01]  /*153c0*/  STL.64 [R1+0x398], R44 ;  /* 0x0003982c01007387 */ /* 0x0005e20000100a00 */
[----:B-1----:R-:W-:-:S03]  /*153d0*/  IMAD.WIDE R42, R202, 0x4, R100 ;  /* 0x00000004ca2a7825 */ /* 0x002fc600078e0264 */
[----:B------:R2:W-:Y:S01]  /*153e0*/  LDGSTS.E [R203+0x6d000], [R46.64], !P4 ;  /* 0x6d0000002ecb7fae */ /* 0x0005e2000e121848 */
[----:B------:R-:W-:-:S03]  /*153f0*/  IMAD.WIDE R14, R202, 0x4, R78 ;  /* 0x00000004ca0e7825 */ /* 0x000fc600078e024e */
[----:B------:R-:W5:Y:S04]  /*15400*/  LDL.LU.64 R100, [R1+0x8e0] ;  /* 0x0008e00001647983 */ /* 0x000f680000300a00 */
[----:B------:R1:W-:Y:S04]  /*15410*/  STL.64 [R1+0x3e0], R42 ;  /* 0x0003e02a01007387 */ /* 0x0003e80000100a00 */
[----:B------:R-:W5:Y:S01]  /*15420*/  LDL.LU.64 R78, [R1+0x8d8] ;  /* 0x0008d800014e7983 */ /* 0x000f620000300a00 */
[----:B--2---:R-:W-:-:S03]  /*15430*/  IMAD.WIDE R46, R202, 0x4, R34 ;  /* 0x00000004ca2e7825 */ /* 0x004fc600078e0222 */
[----:B------:R2:W-:Y:S04]  /*15440*/  LDGSTS.E [R203+0x6d200], [R44.64], !P4 ;  /* 0x6d2000002ccb7fae */ /* 0x0005e8000e121848 */
[----:B------:R3:W-:Y:S04]  /*15450*/  STL.64 [R1+0x408], R14 ;  /* 0x0004080e01007387 */ /* 0x0007e80000100a00 */
[----:B------:R-:W5:Y:S01]  /*15460*/  LDL.LU.64 R34, [R1+0x8d0] ;  /* 0x0008d00001227983 */ /* 0x000f620000300a00 */
[----:B--2---:R-:W-:-:S03]  /*15470*/  IMAD.WIDE R44, R202, 0x4, R76 ;  /* 0x00000004ca2c7825 */ /* 0x004fc600078e024c */
[----:B------:R1:W-:Y:S01]  /*15480*/  LDGSTS.E [R203+0x6e000], [R42.64], !P6 ;  /* 0x6e0000002acb7fae */ /* 0x0003e2000f121848 */
[----:B------:R-:W-:-:S03]  /*15490*/  IADD3 R30, R0, -0x1bd, RZ ;  /* 0xfffffe43001e7810 */ /* 0x000fc60007ffe0ff */
[----:B------:R-:W2:Y:S04]  /*154a0*/  LDL.LU.64 R76, [R1+0x8c8] ;  /* 0x0008c800014c7983 */ /* 0x000ea80000300a00 */
[----:B------:R4:W-:Y:S01]  /*154b0*/  STL.64 [R1+0x7a8], R46 ;  /* 0x0007a82e01007387 */ /* 0x0009e20000100a00 */
[----:B-1----:R-:W-:-:S03]  /*154c0*/  IMAD.WIDE R42, R202, 0x4, R142 ;  /* 0x00000004ca2a7825 */ /* 0x002fc600078e028e */
[----:B------:R5:W-:Y:S04]  /*154d0*/  STL.64 [R1+0x950], R44 ;  /* 0x0009502c01007387 */ /* 0x000be80000100a00 */
[----:B------:R-:W2:Y:S01]  /*154e0*/  LDL.LU.64 R142, [R1+0x8c0] ;  /* 0x0008c000018e7983 */ /* 0x000ea20000300a00 */
[----:B------:R-:W-:-:S03]  /*154f0*/  ISETP.GE.U32.AND P1, PT, R30, 0x7ffffdc4, PT ;  /* 0x7ffffdc41e00780c */ /* 0x000fc60003f26070 */
[----:B------:R3:W-:Y:S04]  /*15500*/  LDGSTS.E [R203+0x6e200], [R14.64], !P6 ;  /* 0x6e2000000ecb7fae */ /* 0x0007e8000f121848 */
[----:B------:R1:W-:Y:S06]  /*15510*/  STL.64 [R1+0x958], R42 ;  /* 0x0009582a01007387 */ /* 0x0003ec0000100a00 */
        /* <DEDUP_REMOVED lines=17> */
[----:B------:R2:W-:Y:S04]  /*15630*/  STL.64 [R1+0x970], R44 ;  /* 0x0009702c01007387 */ /* 0x0005e80000100a00 */
[----:B------:R1:W-:Y:S04]  /*15640*/  LDGSTS.E [R203+0x70200], [R14.64], !P2 ;  /* 0x702000000ecb7fae */ /* 0x0003e8000d121848 */
[----:B------:R1:W-:Y:S02]  /*15650*/  LDGSTS.E [R203+0x71000], [R46.64], !P3 ;  /* 0x710000002ecb7fae */ /* 0x0003e4000d921848 */
[----:B-1----:R-:W-:-:S02]  /*15660*/  IMAD.WIDE R42, R202, 0x4, R100 ;  /* 0x00000004ca2a7825 */ /* 0x002fc400078e0264 */
[----:B------:R2:W-:Y:S04]  /*15670*/  LDGSTS.E [R203+0x71200], [R44.64], !P3 ;  /* 0x712000002ccb7fae */ /* 0x0005e8000d921848 */
[----:B------:R-:W5:Y:S01]  /*15680*/  LDL.LU.64 R100, [R1+0x8a0] ;  /* 0x0008a00001647983 */ /* 0x000f620000300a00 */
[----:B------:R-:W-:-:S03]  /*15690*/  IMAD.WIDE R14, R202, 0x4, R78 ;  /* 0x00000004ca0e7825 */ /* 0x000fc600078e024e */
[----:B------:R1:W-:Y:S04]  /*156a0*/  STL.64 [R1+0x978], R42 ;  /* 0x0009782a01007387 */ /* 0x0003e80000100a00 */
[----:B------:R-:W5:Y:S01]  /*156b0*/  LDL.LU.64 R78, [R1+0x898] ;  /* 0x00089800014e7983 */ /* 0x000f620000300a00 */
[----:B------:R-:W-:-:S03]  /*156c0*/  IADD3 R30, R0, -0x1cd, RZ ;  /* 0xfffffe33001e7810 */ /* 0x000fc60007ffe0ff */
[----:B------:R3:W-:Y:S01]  /*156d0*/  STL.64 [R1+0x980], R14 ;  /* 0x0009800e01007387 */ /* 0x0007e20000100a00 */
[----:B------:R-:W-:-:S03]  /*156e0*/  IMAD.WIDE R46, R202, 0x4, R34 ;  /* 0x00000004ca2e7825 */ /* 0x000fc600078e0222 */
[----:B------:R1:W-:Y:S04]  /*156f0*/  LDGSTS.E [R203+0x72000], [R42.64], !P5 ;  /* 0x720000002acb7fae */ /* 0x0003e8000e921848 */
[----:B------:R-:W5:Y:S01]  /*15700*/  LDL.LU.64 R34, [R1+0x890] ;  /* 0x0008900001227983 */ /* 0x000f620000300a00 */
[----:B--2---:R-:W-:Y:S01]  /*15710*/  IMAD.WIDE R44, R202, 0x4, R76 ;  /* 0x00000004ca2c7825 */ /* 0x004fe200078e024c */
[----:B------:R-:W-:Y:S02]  /*15720*/  ISETP.GE.U32.AND P0, PT, R30, 0x7ffffdb4, PT ;  /* 0x7ffffdb41e00780c */ /* 0x000fe40003f06070 */
[----:B------:R-:W2:Y:S04]  /*15730*/  LDL.LU.64 R76, [R1+0x888] ;  /* 0x00088800014c7983 */ /* 0x000ea80000300a00 */
[----:B------:R4:W-:Y:S04]  /*15740*/  STL.64 [R1+0x988], R46 ;  /* 0x0009882e01007387 */ /* 0x0009e80000100a00 */
[----:B------:R5:W-:Y:S01]  /*15750*/  STL.64 [R1+0x990], R44 ;  /* 0x0009902c01007387 */ /* 0x000be20000100a00 */
[----:B-1----:R-:W-:-:S03]  /*15760*/  IMAD.WIDE R42, R202, 0x4, R142 ;  /* 0x00000004ca2a7825 */ /* 0x002fc600078e028e */
[----:B------:R-:W2:Y:S04]  /*15770*/  LDL.LU.64 R144, [R1+0x880] ;  /* 0x0008800001907983 */ /* 0x000ea80000300a00 */
[----:B------:R1:W-:Y:S04]  /*15780*/  STL.64 [R1+0x998], R42 ;  /* 0x0009982a01007387 */ /* 0x0003e80000100a00 */
[----:B------:R-:W2:Y:S04]  /*15790*/  LDL.LU.64 R142, [R1+0x878] ;  /* 0x00087800018e7983 */ /* 0x000ea80000300a00 */
[----:B------:R3:W-:Y:S04]  /*157a0*/  LDGSTS.E [R203+0x72200], [R14.64], !P5 ;  /* 0x722000000ecb7fae */ /* 0x0007e8000e921848 */
[----:B------:R4:W-:Y:S01]  /*157b0*/  LDGSTS.E [R203+0x73000], [R46.64], !P0 ;  /* 0x730000002ecb7fae */ /* 0x0009e2000c121848 */
[----:B------:R-:W-:-:S02]  /*157c0*/  IADD3 R31, R0, -0x1d1, RZ ;  /* 0xfffffe2f001f7810 */ /* 0x000fc40007ffe0ff */
[----:B------:R-:W-:Y:S01]  /*157d0*/  IADD3 R30, R0, -0x1d5, RZ ;  /* 0xfffffe2b001e7810 */ /* 0x000fe20007ffe0ff */
[----:B------:R5:W-:Y:S01]  /*157e0*/  LDGSTS.E [R203+0x73200], [R44.64], !P0 ;  /* 0x732000002ccb7fae */ /* 0x000be2000c121848 */
[----:B---3--:R-:W-:-:S05]  /*157f0*/  IMAD.WIDE R14, R202, 0x4, R140 ;  /* 0x00000004ca0e7825 */ /* 0x008fca00078e028c */
[----:B------:R3:W-:Y:S01]  /*15800*/  STL.64 [R1+0x9a0], R14 ;  /* 0x0009a00e01007387 */ /* 0x0007e20000100a00 */
[----:B----4-:R-:W-:-:S03]  /*15810*/  IMAD.WIDE R46, R202, 0x4, R32 ;  /* 0x00000004ca2e7825 */ /* 0x010fc600078e0220 */
[----:B------:R-:W4:Y:S04]  /*15820*/  LDL.LU.64 R32, [R1+0x870] ;  /* 0x0008700001207983 */ /* 0x000f280000300a00 */
[----:B------:R-:W4:Y:S01]  /*15830*/  LDL.LU.64 R140, [R1+0x868] ;  /* 0x00086800018c7983 */ /* 0x000f220000300a00 */
[----:B------:R-:W-:Y:S02]  /*15840*/  ISETP.GE.U32.AND P4, PT, R31, 0x7ffffdb0, PT ;  /* 0x7ffffdb01f00780c */ /* 0x000fe40003f86070 */
[----:B------:R-:W-:Y:S02]  /*15850*/  IADD3 R31, R0, -0x1d9, RZ ;  /* 0xfffffe27001f7810 */ /* 0x000fe40007ffe0ff */
[----:B------:R-:W-:Y:S01]  /*15860*/  ISETP.GE.U32.AND P6, PT, R30, 0x7ffffdac, PT ;  /* 0x7ffffdac1e00780c */ /* 0x000fe20003fc6070 */
[----:B-----5:R-:W-:Y:S01]  /*15870*/  IMAD.WIDE R44, R202, 0x4, R102 ;  /* 0x00000004ca2c7825 */ /* 0x020fe200078e0266 */
[----:B------:R-:W-:-:S02]  /*15880*/  ISETP.GE.U32.AND P1, PT, R31, 0x7ffffda8, PT ;  /* 0x7ffffda81f00780c */ /* 0x000fc40003f26070 */
[----:B------:R-:W-:Y:S01]  /*15890*/  IADD3 R30, R0, -0x1dd, RZ ;  /* 0xfffffe23001e7810 */ /* 0x000fe20007ffe0ff */
[----:B------:R-:W-:Y:S04]  /*158a0*/  STL.64 [R1+0x9a8], R46 ;  /* 0x0009a82e01007387 */ /* 0x000fe80000100a00 */
[----:B------:R1:W-:Y:S01]  /*158b0*/  LDGSTS.E [R203+0x74000], [R42.64], !P4 ;  /* 0x740000002acb7fae */ /* 0x0003e2000e121848 */
[----:B------:R-:W-:-:S03]  /*158c0*/  ISETP.GE.U32.AND P2, PT, R30, 0x7ffffda4, PT ;  /* 0x7ffffda41e00780c */ /* 0x000fc60003f46070 */
[----:B------:R2:W-:Y:S04]  /*158d0*/  STL.64 [R1+0x9b0], R44 ;  /* 0x0009b02c01007387 */ /* 0x0005e80000100a00 */
[----:B------:R-:W5:Y:S04]  /*158e0*/  LDL.LU.64 R102, [R1+0x860] ;  /* 0x0008600001667983 */ /* 0x000f680000300a00 */
[----:B------:R3:W-:Y:S01]  /*158f0*/  LDGSTS.E [R203+0x74200], [R14.64], !P4 ;  /* 0x742000000ecb7fae */ /* 0x0007e2000e121848 */
[----:B-1----:R-:W-:-:S03]  /*15900*/  IMAD.WIDE R42, R202, 0x4, R100 ;  /* 0x00000004ca2a7825 */ /* 0x002fc600078e0264 */
[----:B------:R4:W-:Y:S04]  /*15910*/  LDGSTS.E [R203+0x75000], [R46.64], !P6 ;  /* 0x750000002ecb7fae */ /* 0x0009e8000f121848 */
[----:B------:R1:W-:Y:S01]  /*15920*/  STL.64 [R1+0x9c8], R42 ;  /* 0x0009c82a01007387 */ /* 0x0003e20000100a00 */
[----:B---3--:R-:W-:-:S03]  /*15930*/  IMAD.WIDE R14, R202, 0x4, R78 ;  /* 0x00000004ca0e7825 */ /* 0x008fc600078e024e */
[----:B------:R-:W3:Y:S04]  /*15940*/  LDL.LU.64 R100, [R1+0x858] ;  /* 0x0008580001647983 */ /* 0x000ee80000300a00 */
[----:B------:R2:W-:Y:S04]  /*15950*/  LDGSTS.E [R203+0x75200], [R44.64], !P6 ;  /* 0x752000002ccb7fae */ /* 0x0005e8000f121848 */
[----:B------:R1:W-:Y:S01]  /*15960*/  STL.64 [R1+0x9d8], R14 ;  /* 0x0009d80e01007387 */ /* 0x0003e20000100a00 */
[----:B------:R-:W-:-:S03]  /*15970*/  IMAD.WIDE R34, R202, 0x4, R34 ;  /* 0x00000004ca227825 */ /* 0x000fc600078e0222 */
[----:B------:R1:W-:Y:S04]  /*15980*/  LDGSTS.E [R203+0x76000], [R42.64], !P1 ;  /* 0x760000002acb7fae */ /* 0x0003e8000c921848 */
[----:B------:R-:W3:Y:S01]  /*15990*/  LDL.LU.64 R78, [R1+0x850] ;  /* 0x00085000014e7983 */ /* 0x000ee20000300a00 */
[----:B--2---:R-:W-:-:S03]  /*159a0*/  IMAD.WIDE R44, R202, 0x4, R76 ;  /* 0x00000004ca2c7825 */ /* 0x004fc600078e024c */
[----:B------:R-:W2:Y:S04]  /*159b0*/  LDL.LU.64 R76, [R1+0x848] ;  /* 0x00084800014c7983 */ /* 0x000ea80000300a00 */
[----:B------:R1:W-:Y:S02]  /*159c0*/  LDGSTS.E [R203+0x76200], [R14.64], !P1 ;  /* 0x762000000ecb7fae */ /* 0x0003e4000c921848 */
[C---:B-1----:R-:W-:Y:S02]  /*159d0*/  IMAD.WIDE R42, R202.reuse, 0x4, R144 ;  /* 0x00000004ca2a7825 */ /* 0x042fe400078e0290 */
[----:B------:R1:W-:Y:S04]  /*159e0*/  STL.64 [R1+0xa58], R34 ;  /* 0x000a582201007387 */ /* 0x0003e80000100a00 */
[----:B------:R1:W-:Y:S01]  /*159f0*/  STL.64 [R1+0xa68], R44 ;  /* 0x000a682c01007387 */ /* 0x0003e20000100a00 */
[----:B------:R-:W-:-:S03]  /*15a00*/  IMAD.WIDE R14, R202, 0x4, R142 ;  /* 0x00000004ca0e7825 */ /* 0x000fc600078e028e */
[----:B------:R1:W-:Y:S04]  /*15a10*/  LDGSTS.E [R203+0x77000], [R34.64], !P2 ;  /* 0x7700000022cb7fae */ /* 0x0003e8000d121848 */
[----:B------:R-:W2:Y:S04]  /*15a20*/  LDL.LU.64 R142, [R1+0x840] ;  /* 0x00084000018e7983 */ /* 0x000ea80000300a00 */
[----:B------:R5:W-:Y:S04]  /*15a30*/  STL.64 [R1+0xac8], R42 ;  /* 0x000ac82a01007387 */ /* 0x000be80000100a00 */
[----:B-1----:R-:W2:Y:S04]  /*15a40*/  LDL.LU.64 R34, [R1+0x838] ;  /* 0x0008380001227983 */ /* 0x002ea80000300a00 */
[----:B------:R3:W-:Y:S04]  /*15a50*/  STL.64 [R1+0xad0], R14 ;  /* 0x000ad00e01007387 */ /* 0x0007e80000100a00 */
[----:B------:R1:W-:Y:S01]  /*15a60*/  LDGSTS.E [R203+0x77200], [R44.64], !P2 ;  /* 0x772000002ccb7fae */ /* 0x0003e2000d121848 */
[----:B----4-:R-:W-:-:S03]  /*15a70*/  IMAD.WIDE R46, R202, 0x4, R32 ;  /* 0x00000004ca2e7825 */ /* 0x010fc600078e0220 */
[----:B------:R-:W4:Y:S01]  /*15a80*/  LDL.LU.64 R32, [R1+0x830] ;  /* 0x0008300001207983 */ /* 0x000f220000300a00 */
[----:B-1----:R-:W-:-:S03]  /*15a90*/  IMAD.WIDE R44, R202, 0x4, R140 ;  /* 0x00000004ca2c7825 */ /* 0x002fc600078e028c */
[----:B------:R-:W4:Y:S01]  /*15aa0*/  LDL.LU.64 R140, [R1+0x828] ;  /* 0x00082800018c7983 */ /* 0x000f220000300a00 */
[----:B------:R-:W-:-:S04]  /*15ab0*/  IADD3 R31, R0, -0x1e1, RZ ;  /* 0xfffffe1f001f7810 */ /* 0x000fc80007ffe0ff */
[----:B------:R-:W-:Y:S02]  /*15ac0*/  ISETP.GE.U32.AND P3, PT, R31, 0x7ffffda0, PT ;  /* 0x7ffffda01f00780c */ /* 0x000fe40003f66070 */
[C---:B------:R-:W-:Y:S02]  /*15ad0*/  IADD3 R30, R0.reuse, -0x1e5, RZ ;  /* 0xfffffe1b001e7810 */ /* 0x040fe40007ffe0ff */
[----:B------:R-:W-:Y:S02]  /*15ae0*/  IADD3 R31, R0, -0x1e9, RZ ;  /* 0xfffffe17001f7810 */ /* 0x000fe40007ffe0ff */
[----:B------:R-:W-:Y:S02]  /*15af0*/  ISETP.GE.U32.AND P5, PT, R30, 0x7ffffd9c, PT ;  /* 0x7ffffd9c1e00780c */ /* 0x000fe40003fa6070 */
[----:B------:R-:W-:Y:S01]  /*15b00*/  ISETP.GE.U32.AND P0, PT, R31, 0x7ffffd98, PT ;  /* 0x7ffffd981f00780c */ /* 0x000fe20003f06070 */
[----:B------:R1:W-:Y:S04]  /*15b10*/  STL.64 [R1+0xae8], R46 ;  /* 0x000ae82e01007387 */ /* 0x0003e80000100a00 */
[----:B------:R5:W-:Y:S04]  /*15b20*/  LDGSTS.E [R203+0x78000], [R42.64], !P3 ;  /* 0x780000002acb7fae */ /* 0x000be8000d921848 */
[----:B------:R3:W-:Y:S04]  /*15b30*/  LDGSTS.E [R203+0x78200], [R14.64], !P3 ;  /* 0x782000000ecb7fae */ /* 0x0007e8000d921848 */
[----:B------:R2:W-:Y:S01]  /*15b40*/  STL.64 [R1+0xaf0], R44 ;  /* 0x000af02c01007387 */ /* 0x0005e20000100a00 */
[----:B-----5:R-:W-:Y:S01]  /*15b50*/  IMAD.WIDE R42, R202, 0x4, R102 ;  /* 0x00000004ca2a7825 */ /* 0x020fe200078e0266 */
[----:B------:R-:W-:-:S02]  /*15b60*/  IADD3 R30, R0, -0x1ed, RZ ;  /* 0xfffffe13001e7810 */ /* 0x000fc40007ffe0ff */
[----:B------:R-:W5:Y:S01]  /*15b70*/  LDL.LU.64 R102, [R1+0x820] ;  /* 0x0008200001667983 */ /* 0x000f620000300a00 */
[----:B---3--:R-:W-:-:S03]  /*15b80*/  IMAD.WIDE R14, R202, 0x4, R100 ;  /* 0x00000004ca0e7825 */ /* 0x008fc600078e0264 */
[----:B------:R3:W-:Y:S04]  /*15b90*/  STL.64 [R1+0xb08], R42 ;  /* 0x000b082a01007387 */ /* 0x0007e80000100a00 */
[----:B------:R1:W-:Y:S04]  /*15ba0*/  STL.64 [R1+0xb10], R14 ;  /* 0x000b100e01007387 */ /* 0x0003e80000100a00 */
[----:B------:R-:W5:Y:S01]  /*15bb0*/  LDL.LU.64 R100, [R1+0x818] ;  /* 0x0008180001647983 */ /* 0x000f620000300a00 */
[----:B------:R-:W-:-:S03]  /*15bc0*/  ISETP.GE.U32.AND P4, PT, R30, 0x7ffffd94, PT ;  /* 0x7ffffd941e00780c */ /* 0x000fc60003f86070 */
[----:B------:R1:W-:Y:S04]  /*15bd0*/  LDGSTS.E [R203+0x79000], [R46.64], !P5 ;  /* 0x790000002ecb7fae */ /* 0x0003e8000e921848 */
[----:B------:R2:W-:Y:S04]  /*15be0*/  LDGSTS.E [R203+0x79200], [R44.64], !P5 ;  /* 0x792000002ccb7fae */ /* 0x0005e8000e921848 */
[----:B------:R3:W-:Y:S01]  /*15bf0*/  LDGSTS.E [R203+0x7a000], [R42.64], !P0 ;  /* 0x7a0000002acb7fae */ /* 0x0007e2000c121848 */
[----:B-1----:R-:W-:-:S03]  /*15c00*/  IMAD.WIDE R46, R202, 0x4, R78 ;  /* 0x00000004ca2e7825 */ /* 0x002fc600078e024e */
[----:B------:R1:W-:Y:S01]  /*15c10*/  LDGSTS.E [R203+0x7a200], [R14.64], !P0 ;  /* 0x7a2000000ecb7fae */ /* 0x0003e2000c121848 */
[----:B--2---:R-:W-:-:S03]  /*15c20*/  IMAD.WIDE R44, R202, 0x4, R76 ;  /* 0x00000004ca2c7825 */ /* 0x004fc600078e024c */
[----:B------:R-:W2:Y:S04]  /*15c30*/  LDL.LU.64 R78, [R1+0x810] ;  /* 0x00081000014e7983 */ /* 0x000ea80000300a00 */
[----:B------:R-:W2:Y:S04]  /*15c40*/  LDL.LU.64 R76, [R1+0x7f8] ;  /* 0x0007f800014c7983 */ /* 0x000ea80000300a00 */
[----:B------:R-:W-:Y:S01]  /*15c50*/  STL.64 [R1+0xb28], R46 ;  /* 0x000b282e01007387 */ /* 0x000fe20000100a00 */
[----:B---3--:R-:W-:-:S03]  /*15c60*/  IMAD.WIDE R42, R202, 0x4, R142 ;  /* 0x00000004ca2a7825 */ /* 0x008fc600078e028e */
[----:B------:R4:W-:Y:S04]  /*15c70*/  STL.64 [R1+0xb30], R44 ;  /* 0x000b302c01007387 */ /* 0x0009e80000100a00 */
[----:B------:R3:W-:Y:S01]  /*15c80*/  LDGSTS.E [R203+0x7b000], [R46.64], !P4 ;  /* 0x7b0000002ecb7fae */ /* 0x0007e2000e121848 */
[----:B-1----:R-:W-:-:S03]  /*15c90*/  IMAD.WIDE R14, R202, 0x4, R34 ;  /* 0x00000004ca0e7825 */ /* 0x002fc600078e0222 */
[----:B------:R4:W-:Y:S04]  /*15ca0*/  LDGSTS.E [R203+0x7b200], [R44.64], !P4 ;  /* 0x7b2000002ccb7fae */ /* 0x0009e8000e121848 */
[----:B------:R-:W3:Y:S04]  /*15cb0*/  LDL.LU.64 R34, [R1+0x7f0] ;  /* 0x0007f00001227983 */ /* 0x000ee80000300a00 */
[----:B------:R5:W-:Y:S04]  /*15cc0*/  STL.64 [R1+0xb38], R42 ;  /* 0x000b382a01007387 */ /* 0x000be80000100a00 */
[----:B------:R1:W-:Y:S04]  /*15cd0*/  STL.64 [R1+0xb40], R14 ;  /* 0x000b400e01007387 */ /* 0x0003e80000100a00 */
[----:B------:R-:W3:Y:S04]  /*15ce0*/  LDL.LU.64 R146, [R1+0x7e0] ;  /* 0x0007e00001927983 */ /* 0x000ee80000300a00 */
[----:B------:R-:W3:Y:S01]  /*15cf0*/  LDL.LU.64 R142, [R1+0x7d0] ;  /* 0x0007d000018e7983 */ /* 0x000ee20000300a00 */
[----:B----4-:R-:W-:-:S03]  /*15d00*/  IMAD.WIDE R44, R202, 0x4, R140 ;  /* 0x00000004ca2c7825 */ /* 0x010fc600078e028c */
[----:B------:R-:W4:Y:S01]  /*15d10*/  LDL.LU.64 R140, [R1+0x7c0] ;  /* 0x0007c000018c7983 */ /* 0x000f220000300a00 */
[C---:B------:R-:W-:Y:S02]  /*15d20*/  IADD3 R31, R0.reuse, -0x1f1, RZ ;  /* 0xfffffe0f001f7810 */ /* 0x040fe40007ffe0ff */
[C---:B------:R-:W-:Y:S02]  /*15d30*/  IADD3 R30, R0.reuse, -0x1f5, RZ ;  /* 0xfffffe0b001e7810 */ /* 0x040fe40007ffe0ff */
[----:B------:R-:W-:Y:S02]  /*15d40*/  ISETP.GE.U32.AND P6, PT, R31, 0x7ffffd90, PT ;  /* 0x7ffffd901f00780c */ /* 0x000fe40003fc6070 */
[----:B------:R-:W-:Y:S02]  /*15d50*/  IADD3 R31, R0, -0x1f9, RZ ;  /* 0xfffffe07001f7810 */ /* 0x000fe40007ffe0ff */
[----:B------:R-:W-:Y:S02]  /*15d60*/  ISETP.GE.U32.AND P1, PT, R30, 0x7ffffd8c, PT ;  /* 0x7ffffd8c1e00780c */ /* 0x000fe40003f26070 */
[----:B------:R-:W-:Y:S01]  /*15d70*/  ISETP.GE.U32.AND P2, PT, R31, 0x7ffffd88, PT ;  /* 0x7ffffd881f00780c */ /* 0x000fe20003f46070 */
[----:B------:R-:W-:-:S06]  /*15d80*/  IMAD.WIDE R32, R202, 0x4, R32 ;  /* 0x00000004ca207825 */ /* 0x000fcc00078e0220 */
[----:B------:R5:W-:Y:S04]  /*15d90*/  LDGSTS.E [R203+0x7c000], [R42.64], !P6 ;  /* 0x7c0000002acb7fae */ /* 0x000be8000f121848 */
[----:B------:R1:W-:Y:S04]  /*15da0*/  STL.64 [R1+0xb48], R32 ;  /* 0x000b482001007387 */ /* 0x0003e80000100a00 */
[----:B------:R2:W-:Y:S01]  /*15db0*/  STL.64 [R1+0xb50], R44 ;  /* 0x000b502c01007387 */ /* 0x0005e20000100a00 */
[----:B-----5:R-:W-:-:S03]  /*15dc0*/  IMAD.WIDE R42, R202, 0x4, R102 ;  /* 0x00000004ca2a7825 */ /* 0x020fc600078e0266 */
[----:B------:R1:W-:Y:S04]  /*15dd0*/  LDGSTS.E [R203+0x7c200], [R14.64], !P6 ;  /* 0x7c2000000ecb7fae */ /* 0x0003e8000f121848 */
[----:B------:R-:W5:Y:S04]  /*15de0*/  LDL.LU.64 R102, [R1+0x7b0] ;  /* 0x0007b00001667983 */ /* 0x000f680000300a00 */
[----:B------:R1:W-:Y:S04]  /*15df0*/  LDGSTS.E [R203+0x7d000], [R32.64], !P1 ;  /* 0x7d00000020cb7fae */ /* 0x0003e8000c921848 */
[----:B------:R2:W-:Y:S01]  /*15e00*/  STL.64 [R1+0xb58], R42 ;  /* 0x000b582a01007387 */ /* 0x0005e20000100a00 */
[----:B-1----:R-:W-:-:S03]  /*15e10*/  IMAD.WIDE R14, R202, 0x4, R100 ;  /* 0x00000004ca0e7825 */ /* 0x002fc600078e0264 */
[----:B------:R2:W-:Y:S04]  /*15e20*/  LDGSTS.E [R203+0x7d200], [R44.64], !P1 ;  /* 0x7d2000002ccb7fae */ /* 0x0005e8000c921848 */
[----:B------:R-:W5:Y:S04]  /*15e30*/  LDL.LU.64 R32, [R1+0x7a0] ;  /* 0x0007a00001207983 */ /* 0x000f680000300a00 */
[----:B------:R1:W-:Y:S04]  /*15e40*/  LDGSTS.E [R203+0x7e000], [R42.64], !P2 ;  /* 0x7e0000002acb7fae */ /* 0x0003e8000d121848 */
[----:B------:R3:W-:Y:S04]  /*15e50*/  STL.64 [R1+0xb60], R14 ;  /* 0x000b600e01007387 */ /* 0x0007e80000100a00 */
[----:B------:R-:W5:Y:S01]  /*15e60*/  LDL.LU.64 R144, [R1+0x798] ;  /* 0x0007980001907983 */ /* 0x000f620000300a00 */
[----:B--2---:R-:W-:-:S03]  /*15e70*/  IMAD.WIDE R44, R202, 0x4, R78 ;  /* 0x00000004ca2c7825 */ /* 0x004fc600078e024e */
[----:B------:R2:W-:Y:S01]  /*15e80*/  LDGSTS.E [R203+0x7e200], [R14.64], !P2 ;  /* 0x7e2000000ecb7fae */ /* 0x0005e2000d121848 */
[----:B-1----:R-:W-:-:S03]  /*15e90*/  IMAD.WIDE R42, R202, 0x4, R76 ;  /* 0x00000004ca2a7825 */ /* 0x002fc600078e024c */
[----:B------:R-:W5:Y:S04]  /*15ea0*/  LDL.LU.64 R76, [R1+0x790] ;  /* 0x00079000014c7983 */ /* 0x000f680000300a00 */
[----:B------:R-:W-:Y:S04]  /*15eb0*/  STL.64 [R1+0xb68], R44 ;  /* 0x000b682c01007387 */ /* 0x000fe80000100a00 */
[----:B------:R-:W-:Y:S04]  /*15ec0*/  STL.64 [R1+0xb70], R42 ;  /* 0x000b702a01007387 */ /* 0x000fe80000100a00 */
[----:B------:R-:W5:Y:S04]  /*15ed0*/  LDL.LU.64 R78, [R1+0x788] ;  /* 0x00078800014e7983 */ /* 0x000f680000300a00 */
[----:B------:R-:W5:Y:S01]  /*15ee0*/  LDL.LU.64 R100, [R1+0x780] ;  /* 0x0007800001647983 */ /* 0x000f620000300a00 */
[----:B---3--:R-:W-:-:S05]  /*15ef0*/  IMAD.WIDE R34, R202, 0x4, R34 ;  /* 0x00000004ca227825 */ /* 0x008fca00078e0222 */
[----:B------:R1:W-:Y:S01]  /*15f00*/  STL.64 [R1+0x30], R34 ;  /* 0x0000302201007387 */ /* 0x0003e20000100a00 */
[----:B--2---:R-:W-:-:S05]  /*15f10*/  IMAD.WIDE R14, R202, 0x4, R146 ;  /* 0x00000004ca0e7825 */ /* 0x004fca00078e0292 */
[----:B------:R2:W-:Y:S01]  /*15f20*/  STL.64 [R1+0x28], R14 ;  /* 0x0000280e01007387 */ /* 0x0005e20000100a00 */
[----:B------:R-:W-:-:S03]  /*15f30*/  IMAD.WIDE R228, R202, 0x4, R142 ;  /* 0x00000004cae47825 */ /* 0x000fc600078e028e */
[----:B------:R-:W3:Y:S01]  /*15f40*/  LDL.LU.64 R156, [R1+0x778] ;  /* 0x00077800019c7983 */ /* 0x000ee20000300a00 */
[----:B----4-:R-:W-:-:S03]  /*15f50*/  IMAD.WIDE R226, R202, 0x4, R140 ;  /* 0x00000004cae27825 */ /* 0x010fc600078e028c */
[----:B------:R-:W4:Y:S04]  /*15f60*/  LDL.LU.64 R140, [R1+0x770] ;  /* 0x00077000018c7983 */ /* 0x000f280000300a00 */
[----:B------:R-:W2:Y:S04]  /*15f70*/  LDL.LU.64 R142, [R1+0x768] ;  /* 0x00076800018e7983 */ /* 0x000ea80000300a00 */
[----:B------:R-:W2:Y:S04]  /*15f80*/  LDL.LU.64 R146, [R1+0x760] ;  /* 0x0007600001927983 */ /* 0x000ea80000300a00 */
[----:B------:R-:W2:Y:S04]  /*15f90*/  LDL.LU.64 R180, [R1+0x758] ;  /* 0x0007580001b47983 */ /* 0x000ea80000300a00 */
[----:B------:R-:W2:Y:S04]  /*15fa0*/  LDL.LU.64 R160, [R1+0x750] ;  /* 0x0007500001a07983 */ /* 0x000ea80000300a00 */
[----:B------:R-:W2:Y:S04]  /*15fb0*/  LDL.LU.64 R186, [R1+0x748] ;  /* 0x0007480001ba7983 */ /* 0x000ea80000300a00 */
[----:B------:R-:W2:Y:S04]  /*15fc0*/  LDL.LU.64 R162, [R1+0x740] ;  /* 0x0007400001a27983 */ /* 0x000ea80000300a00 */
[----:B------:R-:W2:Y:S01]  /*15fd0*/  LDL.LU.64 R184, [R1+0x738] ;  /* 0x0007380001b87983 */ /* 0x000ea20000300a00 */
[----:B------:R-:W-:-:S02]  /*15fe0*/  IADD3 R30, R0, -0x1fd, RZ ;  /* 0xfffffe03001e7810 */ /* 0x000fc40007ffe0ff */
[----:B------:R-:W-:Y:S01]  /*15ff0*/  IADD3 R31, R0, -0x182, RZ ;  /* 0xfffffe7e001f7810 */ /* 0x000fe20007ffe0ff */
[----:B------:R-:W2:Y:S01]  /*16000*/  LDL.LU.64 R182, [R1+0x730] ;  /* 0x0007300001b67983 */ /* 0x000ea20000300a00 */
[----:B------:R-:W-:Y:S02]  /*16010*/  ISETP.GE.U32.AND P3, PT, R30, 0x7ffffd84, PT ;  /* 0x7ffffd841e00780c */ /* 0x000fe40003f66070 */
[----:B------:R-:W-:Y:S02]  /*16020*/  IADD3 R30, R0, -0x186, RZ ;  /* 0xfffffe7a001e7810 */ /* 0x000fe40007ffe0ff */
[----:B------:R-:W-:Y:S02]  /*16030*/  ISETP.GE.U32.AND P5, PT, R31, 0x7ffffdff, PT ;  /* 0x7ffffdff1f00780c */ /* 0x000fe40003fa6070 */
[----:B------:R-:W-:Y:S02]  /*16040*/  ISETP.GE.U32.AND P0, PT, R30, 0x7ffffdfb, PT ;  /* 0x7ffffdfb1e00780c */ /* 0x000fe40003f06070 */
[----:B------:R-:W-:-:S02]  /*16050*/  IADD3 R31, R0, -0x18a, RZ ;  /* 0xfffffe76001f7810 */ /* 0x000fc40007ffe0ff */
[----:B------:R-:W-:Y:S02]  /*16060*/  IADD3 R30, R0, -0x18e, RZ ;  /* 0xfffffe72001e7810 */ /* 0x000fe40007ffe0ff */
[----:B------:R-:W-:Y:S01]  /*16070*/  ISETP.GE.U32.AND P4, PT, R31, 0x7ffffdf7, PT ;  /* 0x7ffffdf71f00780c */ /* 0x000fe20003f86070 */
[----:B------:R1:W-:Y:S01]  /*16080*/  LDGSTS.E [R203+0x7f000], [R44.64], !P3 ;  /* 0x7f0000002ccb7fae */ /* 0x0003e2000d921848 */
[----:B------:R-:W-:Y:S02]  /*16090*/  ISETP.GE.U32.AND P6, PT, R30, 0x7ffffdf3, PT ;  /* 0x7ffffdf31e00780c */ /* 0x000fe40003fc6070 */
[C---:B------:R-:W-:Y:S01]  /*160a0*/  IADD3 R31, R0.reuse, -0x192, RZ ;  /* 0xfffffe6e001f7810 */ /* 0x040fe20007ffe0ff */
[----:B------:R1:W-:Y:S01]  /*160b0*/  LDGSTS.E [R203+0x7f200], [R42.64], !P3 ;  /* 0x7f2000002acb7fae */ /* 0x0003e2000d921848 */
[----:B------:R-:W-:Y:S02]  /*160c0*/  IADD3 R30, R0, -0x196, RZ ;  /* 0xfffffe6a001e7810 */ /* 0x000fe40007ffe0ff */
[----:B------:R-:W-:Y:S01]  /*160d0*/  ISETP.GE.U32.AND P1, PT, R31, 0x7ffffdef, PT ;  /* 0x7ffffdef1f00780c */ /* 0x000fe20003f26070 */
[----:B------:R1:W-:Y:S01]  /*160e0*/  LDGSTS.E [R159+0x60400], [R34.64], !P5 ;  /* 0x60400000229f7fae */ /* 0x0003e2000e921848 */
[----:B------:R-:W-:-:S02]  /*160f0*/  ISETP.GE.U32.AND P2, PT, R30, 0x7ffffdeb, PT ;  /* 0x7ffffdeb1e00780c */ /* 0x000fc40003f46070 */
[C---:B------:R-:W-:Y:S01]  /*16100*/  IADD3 R31, R0.reuse, -0x19a, RZ ;  /* 0xfffffe66001f7810 */ /* 0x040fe20007ffe0ff */
[----:B------:R2:W-:Y:S01]  /*16110*/  LDGSTS.E [R159+0x60600], [R14.64], !P5 ;  /* 0x606000000e9f7fae */ /* 0x0005e2000e921848 */
[----:B------:R-:W-:Y:S02]  /*16120*/  IADD3 R30, R0, -0x19e, RZ ;  /* 0xfffffe62001e7810 */ /* 0x000fe40007ffe0ff */
[----:B------:R-:W-:Y:S01]  /*16130*/  ISETP.GE.U32.AND P3, PT, R31, 0x7ffffde7, PT ;  /* 0x7ffffde71f00780c */ /* 0x000fe20003f66070 */
[----:B-----5:R-:W-:Y:S01]  /*16140*/  IMAD.WIDE R32, R202, 0x4, R32 ;  /* 0x00000004ca207825 */ /* 0x020fe200078e0220 */
[----:B------:R-:W-:Y:S01]  /*16150*/  ISETP.GE.U32.AND P5, PT, R30, 0x7ffffde3, PT ;  /* 0x7ffffde31e00780c */ /* 0x000fe20003fa6070 */
[----:B------:R5:W-:Y:S02]  /*16160*/  LDGSTS.E [R159+0x61400], [R228.64], !P0 ;  /* 0x61400000e49f7fae */ /* 0x000be4000c121848 */
[----:B------:R-:W-:Y:S01]  /*16170*/  IMAD.WIDE R30, R202, 0x4, R102 ;  /* 0x00000004ca1e7825 */ /* 0x000fe200078e0266 */
[C---:B-1----:R-:W-:Y:S01]  /*16180*/  IADD3 R35, R0.reuse, -0x1a2, RZ ;  /* 0xfffffe5e00237810 */ /* 0x042fe20007ffe0ff */
[----:B------:R5:W-:Y:S01]  /*16190*/  LDGSTS.E [R159+0x61600], [R226.64], !P0 ;  /* 0x61600000e29f7fae */ /* 0x000be2000c121848 */
[----:B------:R-:W-:-:S03]  /*161a0*/  IADD3 R34, R0, -0x1a6, RZ ;  /* 0xfffffe5a00227810 */ /* 0x000fc60007ffe0ff */
[----:B------:R5:W-:Y:S01]  /*161b0*/  LDGSTS.E [R159+0x62400], [R30.64], !P4 ;  /* 0x624000001e9f7fae */ /* 0x000be2000e121848 */
[----:B------:R-:W-:-:S03]  /*161c0*/  ISETP.GE.U32.AND P0, PT, R35, 0x7ffffddf, PT ;  /* 0x7ffffddf2300780c */ /* 0x000fc60003f06070 */
[----:B------:R5:W-:Y:S01]  /*161d0*/  LDGSTS.E [R159+0x62600], [R32.64], !P4 ;  /* 0x62600000209f7fae */ /* 0x000be2000e121848 */
[----:B------:R-:W-:Y:S01]  /*161e0*/  ISETP.GE.U32.AND P4, PT, R34, 0x7ffffddb, PT ;  /* 0x7ffffddb2200780c */ /* 0x000fe20003f86070 */
[----:B------:R-:W-:-:S04]  /*161f0*/  IMAD.WIDE R34, R202, 0x4, R144 ;  /* 0x00000004ca227825 */ /* 0x000fc800078e0290 */
[----:B------:R-:W-:Y:S01]  /*16200*/  IMAD.WIDE R76, R202, 0x4, R76 ;  /* 0x00000004ca4c7825 */ /* 0x000fe200078e024c */
[----:B------:R-:W-:Y:S01]  /*16210*/  IADD3 R103, R0, -0x1aa, RZ ;  /* 0xfffffe5600677810 */ /* 0x000fe20007ffe0ff */
[----:B------:R5:W-:Y:S02]  /*16220*/  LDGSTS.E [R159+0x63400], [R34.64], !P6 ;  /* 0x63400000229f7fae */ /* 0x000be4000f121848 */
[----:B------:R-:W-:Y:S01]  /*16230*/  IMAD.WIDE R78, R202, 0x4, R78 ;  /* 0x00000004ca4e7825 */ /* 0x000fe200078e024e */
[----:B------:R-:W-:Y:S01]  /*16240*/  IADD3 R102, R0, -0x1ae, RZ ;  /* 0xfffffe5200667810 */ /* 0x000fe20007ffe0ff */
[----:B------:R5:W-:Y:S02]  /*16250*/  LDGSTS.E [R159+0x63600], [R76.64], !P6 ;  /* 0x636000004c9f7fae */ /* 0x000be4000f121848 */
[----:B------:R-:W-:Y:S02]  /*16260*/  IMAD.WIDE R100, R202, 0x4, R100 ;  /* 0x00000004ca647825 */ /* 0x000fe400078e0264 */
[----:B------:R5:W-:Y:S01]  /*16270*/  LDGSTS.E [R159+0x64400], [R78.64], !P1 ;  /* 0x644000004e9f7fae */ /* 0x000be2000c921848 */
[----:B------:R-:W-:-:S03]  /*16280*/  ISETP.GE.U32.AND P6, PT, R103, 0x7ffffdd7, PT ;  /* 0x7ffffdd76700780c */ /* 0x000fc60003fc6070 */
[----:B------:R5:W-:Y:S01]  /*16290*/  LDGSTS.E [R159+0x64600], [R100.64], !P1 ;  /* 0x64600000649f7fae */ /* 0x000be2000c921848 */
[----:B------:R-:W-:Y:S01]  /*162a0*/  ISETP.GE.U32.AND P1, PT, R102, 0x7ffffdd3, PT ;  /* 0x7ffffdd36600780c */ /* 0x000fe20003f26070 */
[C---:B---3--:R-:W-:Y:S02]  /*162b0*/  IMAD.WIDE R102, R202.reuse, 0x4, R156 ;  /* 0x00000004ca667825 */ /* 0x048fe400078e029c */
[----:B------:R-:W3:Y:S04]  /*162c0*/  LDL.LU.64 R156, [R1+0x728] ;  /* 0x00072800019c7983 */ /* 0x000ee80000300a00 */
[----:B------:R5:W-:Y:S01]  /*162d0*/  LDGSTS.E [R159+0x65400], [R102.64], !P2 ;  /* 0x65400000669f7fae */ /* 0x000be2000d121848 */
[----:B----4-:R-:W-:-:S04]  /*162e0*/  IMAD.WIDE R140, R202, 0x4, R140 ;  /* 0x00000004ca8c7825 */ /* 0x010fc800078e028c */
[C---:B--2---:R-:W-:Y:S01]  /*162f0*/  IMAD.WIDE R142, R202.reuse, 0x4, R142 ;  /* 0x00000004ca8e7825 */ /* 0x044fe200078e028e */
[----:B------:R5:W-:Y:S03]  /*16300*/  LDGSTS.E [R159+0x65600], [R140.64], !P2 ;  /* 0x656000008c9f7fae */ /* 0x000be6000d121848 */
[C---:B------:R-:W-:Y:S01]  /*16310*/  IMAD.WIDE R14, R202.reuse, 0x4, R146 ;  /* 0x00000004ca0e7825 */ /* 0x040fe200078e0292 */
[----:B------:R5:W-:Y:S04]  /*16320*/  LDGSTS.E [R159+0x66400], [R142.64], !P3 ;  /* 0x664000008e9f7fae */ /* 0x000be8000d921848 */
[----:B------:R-:W2:Y:S01]  /*16330*/  LDL.LU.64 R146, [R1+0x720] ;  /* 0x0007200001927983 */ /* 0x000ea20000300a00 */
[----:B------:R-:W-:-:S03]  /*16340*/  IMAD.WIDE R46, R202, 0x4, R180 ;  /* 0x00000004ca2e7825 */ /* 0x000fc600078e02b4 */
[----:B------:R1:W-:Y:S01]  /*16350*/  STL.64 [R1+0x78], R14 ;  /* 0x0000780e01007387 */ /* 0x0003e20000100a00 */
[----:B------:R-:W-:-:S03]  /*16360*/  IMAD.WIDE R44, R202, 0x4, R160 ;  /* 0x00000004ca2c7825 */ /* 0x000fc600078e02a0 */
[----:B------:R-:W4:Y:S04]  /*16370*/  LDL.LU.64 R180, [R1+0x718] ;  /* 0x0007180001b47983 */ /* 0x000f280000300a00 */
[----:B------:R-:W5:Y:S01]  /*16380*/  LDL.LU.64 R160, [R1+0x710] ;  /* 0x0007100001a07983 */ /* 0x000f620000300a00 */
[----:B------:R-:W-:-:S03]  /*16390*/  IMAD.WIDE R42, R202, 0x4, R186 ;  /* 0x00000004ca2a7825 */ /* 0x000fc600078e02ba */
[----:B------:R1:W-:Y:S04]  /*163a0*/  STL.64 [R1+0xf8], R46 ;  /* 0x0000f82e01007387 */ /* 0x0003e80000100a00 */
[----:B------:R1:W-:Y:S04]  /*163b0*/  STL.64 [R1+0x108], R44 ;  /* 0x0001082c01007387 */ /* 0x0003e80000100a00 */
[----:B------:R-:W5:Y:S04]  /*163c0*/  LDL.LU.64 R186, [R1+0x708] ;  /* 0x0007080001ba7983 */ /* 0x000f680000300a00 */
[----:B------:R1:W-:Y:S04]  /*163d0*/  LDGSTS.E [R159+0x66600], [R14.64], !P3 ;  /* 0x666000000e9f7fae */ /* 0x0003e8000d921848 */
[----:B------:R3:W-:Y:S04]  /*163e0*/  STL.64 [R1+0x188], R42 ;  /* 0x0001882a01007387 */ /* 0x0007e80000100a00 */
[----:B------:R1:W-:Y:S02]  /*163f0*/  LDGSTS.E [R159+0x67400], [R46.64], !P5 ;  /* 0x674000002e9f7fae */ /* 0x0003e4000e921848 */
[----:B-1----:R-:W-:-:S02]  /*16400*/  IMAD.WIDE R14, R202, 0x4, R162 ;  /* 0x00000004ca0e7825 */ /* 0x002fc400078e02a2 */
[----:B------:R1:W-:Y:S04]  /*16410*/  LDGSTS.E [R159+0x67600], [R44.64], !P5 ;  /* 0x676000002c9f7fae */ /* 0x0003e8000e921848 */
[----:B------:R-:W5:Y:S01]  /*16420*/  LDL.LU.64 R162, [R1+0x700] ;  /* 0x0007000001a27983 */ /* 0x000f620000300a00 */
[----:B------:R-:W-:-:S03]  /*16430*/  IMAD.WIDE R46, R202, 0x4, R184 ;  /* 0x00000004ca2e7825 */ /* 0x000fc600078e02b8 */
[----:B------:R2:W-:Y:S04]  /*16440*/  STL.64 [R1+0x1a8], R14 ;  /* 0x0001a80e01007387 */ /* 0x0005e80000100a00 */
[----:B------:R-:W5:Y:S01]  /*16450*/  LDL.LU.64 R184, [R1+0x6f8] ;  /* 0x0006f80001b87983 */ /* 0x000f620000300a00 */
[----:B-1----:R-:W-:-:S03]  /*16460*/  IMAD.WIDE R44, R202, 0x4, R182 ;  /* 0x00000004ca2c7825 */ /* 0x002fc600078e02b6 */
[----:B------:R3:W-:Y:S04]  /*16470*/  LDGSTS.E [R159+0x68400], [R42.64], !P0 ;  /* 0x684000002a9f7fae */ /* 0x0007e8000c121848 */
[----:B------:R-:W5:Y:S04]  /*16480*/  LDL.LU.64 R182, [R1+0x6f0] ;  /* 0x0006f00001b67983 */ /* 0x000f680000300a00 */
[----:B------:R4:W-:Y:S04]  /*16490*/  STL.64 [R1+0x208], R46 ;  /* 0x0002082e01007387 */ /* 0x0009e80000100a00 */
[----:B------:R5:W-:Y:S04]  /*164a0*/  STL.64 [R1+0x218], R44 ;  /* 0x0002182c01007387 */ /* 0x000be80000100a00 */
[----:B------:R2:W-:Y:S04]  /*164b0*/  LDGSTS.E [R159+0x68600], [R14.64], !P0 ;  /* 0x686000000e9f7fae */ /* 0x0005e8000c121848 */
[----:B------:R4:W-:Y:S04]  /*164c0*/  LDGSTS.E [R159+0x69400], [R46.64], !P4 ;  /* 0x694000002e9f7fae */ /* 0x0009e8000e121848 */
[----:B------:R5:W-:Y:S01]  /*164d0*/  LDGSTS.E [R159+0x69600], [R44.64], !P4 ;  /* 0x696000002c9f7fae */ /* 0x000be2000e121848 */
[----:B---3--:R-:W-:-:S03]  /*164e0*/  IMAD.WIDE R42, R202, 0x4, R156 ;  /* 0x00000004ca2a7825 */ /* 0x008fc600078e029c */
[----:B------:R-:W3:Y:S04]  /*164f0*/  LDL.LU.64 R156, [R1+0x6e8] ;  /* 0x0006e800019c7983 */ /* 0x000ee80000300a00 */
[----:B------:R1:W-:Y:S04]  /*16500*/  STL.64 [R1+0x2a0], R42 ;  /* 0x0002a02a01007387 */ /* 0x0003e80000100a00 */
[----:B------:R1:W-:Y:S01]  /*16510*/  LDGSTS.E [R159+0x6a400], [R42.64], !P6 ;  /* 0x6a4000002a9f7fae */ /* 0x0003e2000f121848 */
[----:B--2---:R-:W-:-:S03]  /*16520*/  IMAD.WIDE R14, R202, 0x4, R146 ;  /* 0x00000004ca0e7825 */ /* 0x004fc600078e0292 */
[----:B------:R-:W2:Y:S04]  /*16530*/  LDL.LU.64 R146, [R1+0x6e0] ;  /* 0x0006e00001927983 */ /* 0x000ea80000300a00 */
[----:B------:R1:W-:Y:S01]  /*16540*/  STL.64 [R1+0x2b8], R14 ;  /* 0x0002b80e01007387 */ /* 0x0003e20000100a00 */
[----:B----4-:R-:W-:-:S03]  /*16550*/  IMAD.WIDE R46, R202, 0x4, R180 ;  /* 0x00000004ca2e7825 */ /* 0x010fc600078e02b4 */
[----:B------:R-:W4:Y:S01]  /*16560*/  LDL.LU.64 R180, [R1+0x6d8] ;  /* 0x0006d80001b47983 */ /* 0x000f220000300a00 */
[----:B-----5:R-:W-:-:S03]  /*16570*/  IMAD.WIDE R44, R202, 0x4, R160 ;  /* 0x00000004ca2c7825 */ /* 0x020fc600078e02a0 */
[----:B------:R-:W5:Y:S04]  /*16580*/  LDL.LU.64 R160, [R1+0x6d0] ;  /* 0x0006d00001a07983 */ /* 0x000f680000300a00 */
[----:B------:R1:W-:Y:S04]  /*16590*/  STL.64 [R1+0x2f8], R46 ;  /* 0x0002f82e01007387 */ /* 0x0003e80000100a00 */
[----:B------:R1:W-:Y:S02]  /*165a0*/  STL.64 [R1+0x300], R44 ;  /* 0x0003002c01007387 */ /* 0x0003e40000100a00 */
[----:B-1----:R-:W-:-:S02]  /*165b0*/  IMAD.WIDE R42, R202, 0x4, R186 ;  /* 0x00000004ca2a7825 */ /* 0x002fc400078e02ba */
[----:B------:R-:W5:Y:S04]  /*165c0*/  LDL.LU.64 R186, [R1+0x6c8] ;  /* 0x0006c80001ba7983 */ /* 0x000f680000300a00 */
[----:B------:R1:W-:Y:S04]  /*165d0*/  LDGSTS.E [R159+0x6a600], [R14.64], !P6 ;  /* 0x6a6000000e9f7fae */ /* 0x0003e8000f121848 */
[----:B------:R3:W-:Y:S04]  /*165e0*/  STL.64 [R1+0x338], R42 ;  /* 0x0003382a01007387 */ /* 0x0007e80000100a00 */
[----:B------:R1:W-:Y:S01]  /*165f0*/  LDGSTS.E [R159+0x6b400], [R46.64], !P1 ;  /* 0x6b4000002e9f7fae */ /* 0x0003e2000c921848 */
[----:B------:R-:W-:-:S02]  /*16600*/  IADD3 R145, R0, -0x1b2, RZ ;  /* 0xfffffe4e00917810 */ /* 0x000fc40007ffe0ff */
[----:B------:R-:W-:Y:S01]  /*16610*/  IADD3 R144, R0, -0x1b6, RZ ;  /* 0xfffffe4a00907810 */ /* 0x000fe20007ffe0ff */
[----:B------:R1:W-:Y:S02]  /*16620*/  LDGSTS.E [R159+0x6b600], [R44.64], !P1 ;  /* 0x6b6000002c9f7fae */ /* 0x0003e4000c921848 */
[C---:B-1----:R-:W-:Y:S02]  /*16630*/  IMAD.WIDE R14, R202.reuse, 0x4, R162 ;  /* 0x00000004ca0e7825 */ /* 0x042fe400078e02a2 */
[----:B------:R-:W5:Y:S04]  /*16640*/  LDL.LU.64 R162, [R1+0x6c0] ;  /* 0x0006c00001a27983 */ /* 0x000f680000300a00 */
[----:B------:R2:W-:Y:S01]  /*16650*/  STL.64 [R1+0x348], R14 ;  /* 0x0003480e01007387 */ /* 0x0005e20000100a00 */
[----:B------:R-:W-:-:S03]  /*16660*/  IMAD.WIDE R46, R202, 0x4, R184 ;  /* 0x00000004ca2e7825 */ /* 0x000fc600078e02b8 */
[----:B------:R-:W5:Y:S01]  /*16670*/  LDL.LU.64 R184, [R1+0x6b8] ;  /* 0x0006b80001b87983 */ /* 0x000f620000300a00 */
[----:B------:R-:W-:Y:S02]  /*16680*/  ISETP.GE.U32.AND P2, PT, R145, 0x7ffffdcf, PT ;  /* 0x7ffffdcf9100780c */ /* 0x000fe40003f46070 */
[----:B------:R-:W-:Y:S02]  /*16690*/  ISETP.GE.U32.AND P3, PT, R144, 0x7ffffdcb, PT ;  /* 0x7ffffdcb9000780c */ /* 0x000fe40003f66070 */
[----:B------:R-:W-:Y:S01]  /*166a0*/  IADD3 R145, R0, -0x1ba, RZ ;  /* 0xfffffe4600917810 */ /* 0x000fe20007ffe0ff */
[----:B------:R-:W-:Y:S02]  /*166b0*/  IMAD.WIDE R44, R202, 0x4, R182 ;  /* 0x00000004ca2c7825 */ /* 0x000fe400078e02b6 */
[----:B------:R-:W5:Y:S01]  /*166c0*/  LDL.LU.64 R182, [R1+0x6b0] ;  /* 0x0006b00001b67983 */ /* 0x000f620000300a00 */
[----:B------:R-:W-:-:S03]  /*166d0*/  ISETP.GE.U32.AND P5, PT, R145, 0x7ffffdc7, PT ;  /* 0x7ffffdc79100780c */ /* 0x000fc60003fa6070 */
[----:B------:R4:W-:Y:S04]  /*166e0*/  STL.64 [R1+0x3b0], R46 ;  /* 0x0003b02e01007387 */ /* 0x0009e80000100a00 */
[----:B------:R3:W-:Y:S04]  /*166f0*/  LDGSTS.E [R159+0x6c400], [R42.64], !P2 ;  /* 0x6c4000002a9f7fae */ /* 0x0007e8000d121848 */
[----:B------:R2:W-:Y:S04]  /*16700*/  LDGSTS.E [R159+0x6c600], [R14.64], !P2 ;  /* 0x6c6000000e9f7fae */ /* 0x0005e8000d121848 */
[----:B------:R5:W-:Y:S04]  /*16710*/  STL.64 [R1+0x3c0], R44 ;  /* 0x0003c02c01007387 */ /* 0x000be80000100a00 */
[----:B------:R4:W-:Y:S04]  /*16720*/  LDGSTS.E [R159+0x6d400], [R46.64], !P3 ;  /* 0x6d4000002e9f7fae */ /* 0x0009e8000d921848 */
[----:B------:R5:W-:Y:S01]  /*16730*/  LDGSTS.E [R159+0x6d600], [R44.64], !P3 ;  /* 0x6d6000002c9f7fae */ /* 0x000be2000d921848 */
[----:B---3--:R-:W-:-:S03]  /*16740*/  IMAD.WIDE R42, R202, 0x4, R156 ;  /* 0x00000004ca2a7825 */ /* 0x008fc600078e029c */
[----:B------:R-:W3:Y:S04]  /*16750*/  LDL.LU.64 R156, [R1+0x6a8] ;  /* 0x0006a800019c7983 */ /* 0x000ee80000300a00 */
[----:B------:R1:W-:Y:S01]  /*16760*/  STL.64 [R1+0x410], R42 ;  /* 0x0004102a01007387 */ /* 0x0003e20000100a00 */
[----:B------:R-:W-:-:S03]  /*16770*/  IADD3 R144, R0, -0x1be, RZ ;  /* 0xfffffe4200907810 */ /* 0x000fc60007ffe0ff */
[----:B------:R1:W-:Y:S01]  /*16780*/  LDGSTS.E [R159+0x6e400], [R42.64], !P5 ;  /* 0x6e4000002a9f7fae */ /* 0x0003e2000e921848 */
[----:B------:R-:W-:Y:S01]  /*16790*/  ISETP.GE.U32.AND P0, PT, R144, 0x7ffffdc3, PT ;  /* 0x7ffffdc39000780c */ /* 0x000fe20003f06070 */
[C---:B--2---:R-:W-:Y:S02]  /*167a0*/  IMAD.WIDE R14, R202.reuse, 0x4, R146 ;  /* 0x00000004ca0e7825 */ /* 0x044fe400078e0292 */
        /* <DEDUP_REMOVED lines=29> */
[----:B------:R5:W-:Y:S04]  /*16980*/  STL.64 [R1+0x6b0], R44 ;  /* 0x0006b02c01007387 */ /* 0x000be80000100a00 */
[----:B------:R2:W-:Y:S04]  /*16990*/  LDGSTS.E [R159+0x70600], [R14.64], !P4 ;  /* 0x706000000e9f7fae */ /* 0x0005e8000e121848 */
[----:B------:R4:W-:Y:S04]  /*169a0*/  LDGSTS.E [R159+0x71400], [R46.64], !P6 ;  /* 0x714000002e9f7fae */ /* 0x0009e8000f121848 */
[----:B------:R5:W-:Y:S01]  /*169b0*/  LDGSTS.E [R159+0x71600], [R44.64], !P6 ;  /* 0x716000002c9f7fae */ /* 0x000be2000f121848 */
[----:B------:R-:W-:Y:S01]  /*169c0*/  IADD3 R144, R0, -0x1ce, RZ ;  /* 0xfffffe3200907810 */ /* 0x000fe20007ffe0ff */
[----:B---3--:R-:W-:-:S02]  /*169d0*/  IMAD.WIDE R42, R202, 0x4, R156 ;  /* 0x00000004ca2a7825 */ /* 0x008fc400078e029c */
[----:B------:R-:W3:Y:S04]  /*169e0*/  LDL.LU.64 R156, [R1+0x668] ;  /* 0x00066800019c7983 */ /* 0x000ee80000300a00 */
[----:B------:R1:W-:Y:S04]  /*169f0*/  STL.64 [R1+0x6a8], R42 ;  /* 0x0006a82a01007387 */ /* 0x0003e80000100a00 */
[----:B------:R1:W-:Y:S01]  /*16a00*/  LDGSTS.E [R159+0x72400], [R42.64], !P1 ;  /* 0x724000002a9f7fae */ /* 0x0003e2000c921848 */
[----:B------:R-:W-:Y:S01]  /*16a10*/  ISETP.GE.U32.AND P2, PT, R144, 0x7ffffdb3, PT ;  /* 0x7ffffdb39000780c */ /* 0x000fe20003f46070 */
[----:B--2---:R-:W-:-:S02]  /*16a20*/  IMAD.WIDE R14, R202, 0x4, R146 ;  /* 0x00000004ca0e7825 */ /* 0x004fc400078e0292 */
        /* <DEDUP_REMOVED lines=22> */
[----:B------:R-:W-:Y:S02]  /*16b90*/  IADD3 R145, R0, -0x1da, RZ ;  /* 0xfffffe2600917810 */ /* 0x000fe40007ffe0ff */
[----:B------:R-:W-:Y:S01]  /*16ba0*/  ISETP.GE.U32.AND P5, PT, R144, 0x7ffffdab, PT ;  /* 0x7ffffdab9000780c */ /* 0x000fe20003fa6070 */
[----:B------:R-:W-:Y:S01]  /*16bb0*/  IMAD.WIDE R44, R202, 0x4, R182 ;  /* 0x00000004ca2c7825 */ /* 0x000fe200078e02b6 */
[----:B------:R-:W-:Y:S01]  /*16bc0*/  ISETP.GE.U32.AND P0, PT, R145, 0x7ffffda7, PT ;  /* 0x7ffffda79100780c */ /* 0x000fe20003f06070 */
[----:B------:R-:W5:Y:S06]  /*16bd0*/  LDL.LU.64 R182, [R1+0x630] ;  /* 0x0006300001b67983 */ /* 0x000f6c0000300a00 */
[----:B------:R3:W-:Y:S04]  /*16be0*/  LDGSTS.E [R159+0x74400], [R42.64], !P3 ;  /* 0x744000002a9f7fae */ /* 0x0007e8000d921848 */
[----:B------:R4:W-:Y:S04]  /*16bf0*/  STL.64 [R1+0x678], R46 ;  /* 0x0006782e01007387 */ /* 0x0009e80000100a00 */
[----:B------:R5:W-:Y:S04]  /*16c00*/  STL.64 [R1+0x670], R44 ;  /* 0x0006702c01007387 */ /* 0x000be80000100a00 */
[----:B------:R2:W-:Y:S01]  /*16c10*/  LDGSTS.E [R159+0x74600], [R14.64], !P3 ;  /* 0x746000000e9f7fae */ /* 0x0005e2000d921848 */
[----:B------:R-:W-:-:S03]  /*16c20*/  IADD3 R144, R0, -0x1de, RZ ;  /* 0xfffffe2200907810 */ /* 0x000fc60007ffe0ff */
[----:B------:R4:W-:Y:S04]  /*16c30*/  LDGSTS.E [R159+0x75400], [R46.64], !P5 ;  /* 0x754000002e9f7fae */ /* 0x0009e8000e921848 */
[----:B------:R5:W-:Y:S01]  /*16c40*/  LDGSTS.E [R159+0x75600], [R44.64], !P5 ;  /* 0x756000002c9f7fae */ /* 0x000be2000e921848 */
[----:B---3--:R-:W-:-:S03]  /*16c50*/  IMAD.WIDE R42, R202, 0x4, R156 ;  /* 0x00000004ca2a7825 */ /* 0x008fc600078e029c */
        /* <DEDUP_REMOVED lines=11> */
[----:B------:R1:W-:Y:S02]  /*16d10*/  STL.64 [R1+0x658], R46 ;  /* 0x0006582e01007387 */ /* 0x0003e40000100a00 */
[C---:B-1----:R-:W-:Y:S02]  /*16d20*/  IMAD.WIDE R42, R202.reuse, 0x4, R186 ;  /* 0x00000004ca2a7825 */ /* 0x042fe400078e02ba */
[----:B------:R1:W-:Y:S04]  /*16d30*/  STL.64 [R1+0x650], R44 ;  /* 0x0006502c01007387 */ /* 0x0003e80000100a00 */
[----:B------:R1:W-:Y:S04]  /*16d40*/  LDGSTS.E [R159+0x76600], [R14.64], !P0 ;  /* 0x766000000e9f7fae */ /* 0x0003e8000c121848 */
[----:B------:R-:W5:Y:S04]  /*16d50*/  LDL.LU.64 R186, [R1+0x608] ;  /* 0x0006080001ba7983 */ /* 0x000f680000300a00 */
[----:B------:R3:W-:Y:S04]  /*16d60*/  STL.64 [R1+0x648], R42 ;  /* 0x0006482a01007387 */ /* 0x0007e80000100a00 */
[----:B------:R1:W-:Y:S02]  /*16d70*/  LDGSTS.E [R159+0x77400], [R46.64], !P4 ;  /* 0x774000002e9f7fae */ /* 0x0003e4000e121848 */
[----:B-1----:R-:W-:Y:S01]  /*16d80*/  IMAD.WIDE R14, R202, 0x4, R162 ;  /* 0x00000004ca0e7825 */ /* 0x002fe200078e02a2 */
[----:B------:R-:W-:Y:S01]  /*16d90*/  IADD3 R145, R0, -0x1e2, RZ ;  /* 0xfffffe1e00917810 */ /* 0x000fe20007ffe0ff */
[----:B------:R-:W5:Y:S04]  /*16da0*/  LDL.LU.64 R162, [R1+0x600] ;  /* 0x0006000001a27983 */ /* 0x000f680000300a00 */
[----:B------:R2:W-:Y:S01]  /*16db0*/  STL.64 [R1+0x640], R14 ;  /* 0x0006400e01007387 */ /* 0x0005e20000100a00 */
[----:B------:R-:W-:-:S03]  /*16dc0*/  IMAD.WIDE R46, R202, 0x4, R184 ;  /* 0x00000004ca2e7825 */ /* 0x000fc600078e02b8 */
[----:B------:R-:W5:Y:S01]  /*16dd0*/  LDL.LU.64 R184, [R1+0x5f8] ;  /* 0x0005f80001b87983 */ /* 0x000f620000300a00 */
[----:B------:R-:W-:Y:S02]  /*16de0*/  ISETP.GE.U32.AND P6, PT, R145, 0x7ffffd9f, PT ;  /* 0x7ffffd9f9100780c */ /* 0x000fe40003fc6070 */
[C---:B------:R-:W-:Y:S01]  /*16df0*/  IADD3 R144, R0.reuse, -0x1e6, RZ ;  /* 0xfffffe1a00907810 */ /* 0x040fe20007ffe0ff */
[----:B------:R1:W-:Y:S01]  /*16e00*/  LDGSTS.E [R159+0x77600], [R44.64], !P4 ;  /* 0x776000002c9f7fae */ /* 0x0003e2000e121848 */
[----:B------:R-:W-:Y:S02]  /*16e10*/  IADD3 R145, R0, -0x1ea, RZ ;  /* 0xfffffe1600917810 */ /* 0x000fe40007ffe0ff */
[----:B------:R-:W-:Y:S02]  /*16e20*/  ISETP.GE.U32.AND P1, PT, R144, 0x7ffffd9b, PT ;  /* 0x7ffffd9b9000780c */ /* 0x000fe40003f26070 */
[----:B------:R-:W-:-:S05]  /*16e30*/  ISETP.GE.U32.AND P2, PT, R145, 0x7ffffd97, PT ;  /* 0x7ffffd979100780c */ /* 0x000fca0003f46070 */
[----:B------:R3:W-:Y:S01]  /*16e40*/  LDGSTS.E [R159+0x78400], [R42.64], !P6 ;  /* 0x784000002a9f7fae */ /* 0x0007e2000f121848 */
[----:B-1----:R-:W-:-:S03]  /*16e50*/  IMAD.WIDE R44, R202, 0x4, R182 ;  /* 0x00000004ca2c7825 */ /* 0x002fc600078e02b6 */
[----:B------:R-:W5:Y:S04]  /*16e60*/  LDL.LU.64 R182, [R1+0x5f0] ;  /* 0x0005f00001b67983 */ /* 0x000f680000300a00 */
[----:B------:R2:W-:Y:S04]  /*16e70*/  LDGSTS.E [R159+0x78600], [R14.64], !P6 ;  /* 0x786000000e9f7fae */ /* 0x0005e8000f121848 */
[----:B------:R4:W-:Y:S04]  /*16e80*/  STL.64 [R1+0x710], R46 ;  /* 0x0007102e01007387 */ /* 0x0009e80000100a00 */
[----:B------:R5:W-:Y:S01]  /*16e90*/  STL.64 [R1+0x720], R44 ;  /* 0x0007202c01007387 */ /* 0x000be20000100a00 */
[----:B------:R-:W-:-:S03]  /*16ea0*/  IADD3 R144, R0, -0x1ee, RZ ;  /* 0xfffffe1200907810 */ /* 0x000fc60007ffe0ff */
[----:B------:R4:W-:Y:S01]  /*16eb0*/  LDGSTS.E [R159+0x79400], [R46.64], !P1 ;  /* 0x794000002e9f7fae */ /* 0x0009e2000c921848 */
[----:B---3--:R-:W-:-:S03]  /*16ec0*/  IMAD.WIDE R42, R202, 0x4, R156 ;  /* 0x00000004ca2a7825 */ /* 0x008fc600078e029c */
[----:B------:R5:W-:Y:S01]  /*16ed0*/  LDGSTS.E [R159+0x79600], [R44.64], !P1 ;  /* 0x796000002c9f7fae */ /* 0x000be2000c921848 */
[----:B------:R-:W-:-:S03]  /*16ee0*/  ISETP.GE.U32.AND P3, PT, R144, 0x7ffffd93, PT ;  /* 0x7ffffd939000780c */ /* 0x000fc60003f66070 */
[----:B------:R1:W-:Y:S01]  /*16ef0*/  LDGSTS.E [R159+0x7a400], [R42.64], !P2 ;  /* 0x7a4000002a9f7fae */ /* 0x0003e2000d121848 */
[----:B--2---:R-:W-:-:S03]  /*16f00*/  IMAD.WIDE R14, R202, 0x4, R146 ;  /* 0x00000004ca0e7825 */ /* 0x004fc600078e0292 */
[----:B------:R-:W2:Y:S04]  /*16f10*/  LDL.LU.64 R146, [R1+0x5e8] ;  /* 0x0005e80001927983 */ /* 0x000ea80000300a00 */
[----:B------:R1:W-:Y:S04]  /*16f20*/  STL.64 [R1+0x790], R42 ;  /* 0x0007902a01007387 */ /* 0x0003e80000100a00 */
[----:B------:R3:W-:Y:S01]  /*16f30*/  STL.64 [R1+0x7a0], R14 ;  /* 0x0007a00e01007387 */ /* 0x0007e20000100a00 */
[----:B----4-:R-:W-:-:S03]  /*16f40*/  IMAD.WIDE R46, R202, 0x4, R180 ;  /* 0x00000004ca2e7825 */ /* 0x010fc600078e02b4 */
[----:B------:R-:W4:Y:S01]  /*16f50*/  LDL.LU.64 R156, [R1+0x5e0] ;  /* 0x0005e000019c7983 */ /* 0x000f220000300a00 */
[----:B-----5:R-:W-:-:S03]  /*16f60*/  IMAD.WIDE R44, R202, 0x4, R160 ;  /* 0x00000004ca2c7825 */ /* 0x020fc600078e02a0 */
[----:B------:R-:W5:Y:S04]  /*16f70*/  LDL.LU.64 R180, [R1+0x5d8] ;  /* 0x0005d80001b47983 */ /* 0x000f680000300a00 */
[----:B------:R-:W5:Y:S04]  /*16f80*/  LDL.LU.64 R160, [R1+0x5d0] ;  /* 0x0005d00001a07983 */ /* 0x000f680000300a00 */
[----:B------:R3:W-:Y:S01]  /*16f90*/  LDGSTS.E [R159+0x7a600], [R14.64], !P2 ;  /* 0x7a6000000e9f7fae */ /* 0x0007e2000d121848 */
[----:B-1----:R-:W-:-:S03]  /*16fa0*/  IMAD.WIDE R42, R202, 0x4, R186 ;  /* 0x00000004ca2a7825 */ /* 0x002fc600078e02ba */
[----:B------:R1:W-:Y:S04]  /*16fb0*/  STL.64 [R1+0xa28], R46 ;  /* 0x000a282e01007387 */ /* 0x0003e80000100a00 */
[----:B------:R1:W-:Y:S04]  /*16fc0*/  STL.64 [R1+0xa38], R44 ;  /* 0x000a382c01007387 */ /* 0x0003e80000100a00 */
[----:B------:R1:W-:Y:S01]  /*16fd0*/  LDGSTS.E [R159+0x7b400], [R46.64], !P3 ;  /* 0x7b4000002e9f7fae */ /* 0x0003e2000d921848 */
[C---:B------:R-:W-:Y:S02]  /*16fe0*/  IADD3 R145, R0.reuse, -0x1f2, RZ ;  /* 0xfffffe0e00917810 */ /* 0x040fe40007ffe0ff */
[----:B------:R-:W-:Y:S01]  /*16ff0*/  IADD3 R144, R0, -0x1f6, RZ ;  /* 0xfffffe0a00907810 */ /* 0x000fe20007ffe0ff */
[----:B------:R1:W-:Y:S01]  /*17000*/  LDGSTS.E [R159+0x7b600], [R44.64], !P3 ;  /* 0x7b6000002c9f7fae */ /* 0x0003e2000d921848 */
[----:B---3--:R-:W-:-:S03]  /*17010*/  IMAD.WIDE R14, R202, 0x4, R162 ;  /* 0x00000004ca0e7825 */ /* 0x008fc600078e02a2 */
[----:B------:R-:W3:Y:S04]  /*17020*/  LDL.LU.64 R162, [R1+0x5c8] ;  /* 0x0005c80001a27983 */ /* 0x000ee80000300a00 */
[----:B------:R2:W-:Y:S04]  /*17030*/  STL.64 [R1+0xab8], R42 ;  /* 0x000ab82a01007387 */ /* 0x0005e80000100a00 */
[----:B------:R4:W-:Y:S04]  /*17040*/  STL.64 [R1+0xac0], R14 ;  /* 0x000ac00e01007387 */ /* 0x0009e80000100a00 */
[----:B------:R-:W3:Y:S01]  /*17050*/  LDL.LU.64 R188, [R1+0x18] ;  /* 0x0000180001bc7983 */ /* 0x000ee20000300a00 */
[----:B-1----:R-:W-:-:S03]  /*17060*/  IMAD.WIDE R46, R202, 0x4, R184 ;  /* 0x00000004ca2e7825 */ /* 0x002fc600078e02b8 */
[----:B------:R-:W3:Y:S01]  /*17070*/  LDL.LU.64 R184, [R1+0x5c0] ;  /* 0x0005c00001b87983 */ /* 0x000ee20000300a00 */
[----:B------:R-:W-:Y:S02]  /*17080*/  ISETP.GE.U32.AND P5, PT, R145, 0x7ffffd8f, PT ;  /* 0x7ffffd8f9100780c */ /* 0x000fe40003fa6070 */
[----:B------:R-:W-:Y:S02]  /*17090*/  ISETP.GE.U32.AND P0, PT, R144, 0x7ffffd8b, PT ;  /* 0x7ffffd8b9000780c */ /* 0x000fe40003f06070 */
[----:B------:R-:W-:Y:S01]  /*170a0*/  IADD3 R145, R0, -0x1fa, RZ ;  /* 0xfffffe0600917810 */ /* 0x000fe20007ffe0ff */
[----:B------:R-:W-:-:S03]  /*170b0*/  IMAD.WIDE R44, R202, 0x4, R182 ;  /* 0x00000004ca2c7825 */ /* 0x000fc600078e02b6 */
[----:B------:R-:W-:Y:S01]  /*170c0*/  ISETP.GE.U32.AND P4, PT, R145, 0x7ffffd87, PT ;  /* 0x7ffffd879100780c */ /* 0x000fe20003f86070 */
[----:B------:R-:W3:Y:S04]  /*170d0*/  LDL.LU.64 R182, [R1+0x5b8] ;  /* 0x0005b80001b67983 */ /* 0x000ee80000300a00 */
[----:B------:R2:W-:Y:S04]  /*170e0*/  LDGSTS.E [R159+0x7c400], [R42.64], !P5 ;  /* 0x7c4000002a9f7fae */ /* 0x0005e8000e921848 */
[----:B------:R5:W-:Y:S04]  /*170f0*/  STL.64 [R1+0xad8], R46 ;  /* 0x000ad82e01007387 */ /* 0x000be80000100a00 */
[----:B------:R1:W-:Y:S04]  /*17100*/  STL.64 [R1+0xae0], R44 ;  /* 0x000ae02c01007387 */ /* 0x0003e80000100a00 */
[----:B------:R4:W-:Y:S04]  /*17110*/  LDGSTS.E [R159+0x7c600], [R14.64], !P5 ;  /* 0x7c6000000e9f7fae */ /* 0x0009e8000e921848 */
[----:B------:R5:W-:Y:S04]  /*17120*/  LDGSTS.E [R159+0x7d400], [R46.64], !P0 ;  /* 0x7d4000002e9f7fae */ /* 0x000be8000c121848 */
[----:B------:R1:W-:Y:S01]  /*17130*/  LDGSTS.E [R159+0x7d600], [R44.64], !P0 ;  /* 0x7d6000002c9f7fae */ /* 0x0003e2000c121848 */
[----:B--2---:R-:W-:-:S03]  /*17140*/  IMAD.WIDE R42, R202, 0x4, R146 ;  /* 0x00000004ca2a7825 */ /* 0x004fc600078e0292 */
[----:B------:R-:W4:Y:S04]  /*17150*/  LDL.LU.64 R146, [R1+0x5b0] ;  /* 0x0005b00001927983 */ /* 0x000f280000300a00 */
[----:B------:R3:W-:Y:S04]  /*17160*/  STL.64 [R1+0xaf8], R42 ;  /* 0x000af82a01007387 */ /* 0x0007e80000100a00 */
[----:B------:R3:W-:Y:S01]  /*17170*/  LDGSTS.E [R159+0x7e400], [R42.64], !P4 ;  /* 0x7e4000002a9f7fae */ /* 0x0007e2000e121848 */
[----:B----4-:R-:W-:-:S03]  /*17180*/  IMAD.WIDE R14, R202, 0x4, R156 ;  /* 0x00000004ca0e7825 */ /* 0x010fc600078e029c */
[----:B------:R-:W4:Y:S01]  /*17190*/  LDL.LU.64 R156, [R1+0x5a8] ;  /* 0x0005a800019c7983 */ /* 0x000f220000300a00 */
[----:B-----5:R-:W-:-:S03]  /*171a0*/  IMAD.WIDE R46, R202, 0x4, R180 ;  /* 0x00000004ca2e7825 */ /* 0x020fc600078e02b4 */
[----:B------:R5:W-:Y:S01]  /*171b0*/  STL.64 [R1+0xb00], R14 ;  /* 0x000b000e01007387 */ /* 0x000be20000100a00 */
[----:B-1----:R-:W-:-:S03]  /*171c0*/  IMAD.WIDE R44, R202, 0x4, R160 ;  /* 0x00000004ca2c7825 */ /* 0x002fc600078e02a0 */
[----:B------:R-:W4:Y:S04]  /*171d0*/  LDL.LU.64 R186, [R1+0x5a0] ;  /* 0x0005a00001ba7983 */ /* 0x000f280000300a00 */
[----:B------:R-:W4:Y:S04]  /*171e0*/  LDL.LU.64 R160, [R1+0x598] ;  /* 0x0005980001a07983 */ /* 0x000f280000300a00 */
[----:B------:R-:W-:Y:S04]  /*171f0*/  STL.64 [R1+0xb18], R46 ;  /* 0x000b182e01007387 */ /* 0x000fe80000100a00 */
[----:B------:R-:W-:Y:S04]  /*17200*/  STL.64 [R1+0xb20], R44 ;  /* 0x000b202c01007387 */ /* 0x000fe80000100a00 */
[----:B------:R5:W-:Y:S01]  /*17210*/  LDGSTS.E [R159+0x7e600], [R14.64], !P4 ;  /* 0x7e6000000e9f7fae */ /* 0x000be2000e121848 */
[----:B---3--:R-:W-:-:S03]  /*17220*/  IMAD.WIDE R42, R202, 0x4, R162 ;  /* 0x00000004ca2a7825 */ /* 0x008fc600078e02a2 */
[----:B------:R-:W3:Y:S04]  /*17230*/  LDL.LU.64 R162, [R1+0x590] ;  /* 0x0005900001a27983 */ /* 0x000ee80000300a00 */
[----:B------:R-:W3:Y:S01]  /*17240*/  LDL.LU.64 R180, [R1+0x588] ;  /* 0x0005880001b47983 */ /* 0x000ee20000300a00 */
[----:B-----5:R-:W-:-:S03]  /*17250*/  IMAD.WIDE R14, R202, 0x4, R188 ;  /* 0x00000004ca0e7825 */ /* 0x020fc600078e02bc */
[----:B------:R1:W-:Y:S04]  /*17260*/  STL.64 [R1+0x20], R42 ;  /* 0x0000202a01007387 */ /* 0x0003e80000100a00 */
[----:B------:R5:W-:Y:S01]  /*17270*/  STL.64 [R1+0x18], R14 ;  /* 0x0000180e01007387 */ /* 0x000be20000100a00 */
[----:B------:R-:W-:-:S03]  /*17280*/  IMAD.WIDE R224, R202, 0x4, R184 ;  /* 0x00000004cae07825 */ /* 0x000fc600078e02b8 */
[----:B------:R-:W5:Y:S04]  /*17290*/  LDL.LU.64 R188, [R1+0x580] ;  /* 0x0005800001bc7983 */ /* 0x000f680000300a00 */
[----:B------:R-:W5:Y:S04]  /*172a0*/  LDL.LU.64 R184, [R1+0x578] ;  /* 0x0005780001b87983 */ /* 0x000f680000300a00 */
[----:B------:R-:W1:Y:S04]  /*172b0*/  LDL.LU.64 R192, [R1+0x570] ;  /* 0x0005700001c07983 */ /* 0x000e680000300a00 */
[----:B------:R-:W5:Y:S04]  /*172c0*/  LDL.LU.64 R190, [R1+0x568] ;  /* 0x0005680001be7983 */ /* 0x000f680000300a00 */
[----:B------:R-:W5:Y:S04]  /*172d0*/  LDL.LU.64 R200, [R1+0x560] ;  /* 0x0005600001c87983 */ /* 0x000f680000300a00 */
[----:B------:R-:W5:Y:S04]  /*172e0*/  LDL.LU.64 R196, [R1+0x558] ;  /* 0x0005580001c47983 */ /* 0x000f680000300a00 */
[----:B------:R-:W5:Y:S04]  /*172f0*/  LDL.LU.64 R206, [R1+0x550] ;  /* 0x0005500001ce7983 */ /* 0x000f680000300a00 */
[----:B------:R-:W5:Y:S01]  /*17300*/  LDL.LU.64 R198, [R1+0x548] ;  /* 0x0005480001c67983 */ /* 0x000f620000300a00 */
[----:B------:R-:W-:-:S02]  /*17310*/  IADD3 R144, R0, -0x1fe, RZ ;  /* 0xfffffe0200907810 */ /* 0x000fc40007ffe0ff */
[----:B------:R-:W-:Y:S01]  /*17320*/  IADD3 R145, R0, -0x183, RZ ;  /* 0xfffffe7d00917810 */ /* 0x000fe20007ffe0ff */
[----:B------:R-:W5:Y:S01]  /*17330*/  LDL.LU.64 R204, [R1+0x540] ;  /* 0x0005400001cc7983 */ /* 0x000f620000300a00 */
        /* <DEDUP_REMOVED lines=19> */
[----:B------:R1:W-:Y:S01]  /*17470*/  LDGSTS.E [R195+0x61800], [R224.64], !P2 ;  /* 0x61800000e0c37fae */ /* 0x0003e2000d121848 */
[----:B------:R-:W-:Y:S01]  /*17480*/  ISETP.GE.U32.AND P1, PT, R144, 0x7ffffde2, PT ;  /* 0x7ffffde29000780c */ /* 0x000fe20003f26070 */
[----:B------:R-:W-:Y:S01]  /*17490*/  IMAD.WIDE R144, R202, 0x4, R182 ;  /* 0x00000004ca907825 */ /* 0x000fe200078e02b6 */
[C---:B--2---:R-:W-:Y:S02]  /*174a0*/  IADD3 R159, R0.reuse, -0x1a3, RZ ;  /* 0xfffffe5d009f7810 */ /* 0x044fe40007ffe0ff */
[----:B------:R-:W-:-:S02]  /*174b0*/  IADD3 R158, R0, -0x1a7, RZ ;  /* 0xfffffe59009e7810 */ /* 0x000fc40007ffe0ff */
[----:B------:R2:W-:Y:S01]  /*174c0*/  LDGSTS.E [R195+0x61a00], [R144.64], !P2 ;  /* 0x61a0000090c37fae */ /* 0x0005e2000d121848 */
[----:B------:R-:W-:Y:S02]  /*174d0*/  ISETP.GE.U32.AND P2, PT, R159, 0x7ffffdde, PT ;  /* 0x7ffffdde9f00780c */ /* 0x000fe40003f46070 */
[C---:B------:R-:W-:Y:S02]  /*174e0*/  IADD3 R183, R0.reuse, -0x1ab, RZ ;  /* 0xfffffe5500b77810 */ /* 0x040fe40007ffe0ff */
[----:B------:R-:W-:Y:S01]  /*174f0*/  IADD3 R182, R0, -0x1af, RZ ;  /* 0xfffffe5100b67810 */ /* 0x000fe20007ffe0ff */
[----:B----4-:R-:W-:-:S05]  /*17500*/  IMAD.WIDE R146, R202, 0x4, R146 ;  /* 0x00000004ca927825 */ /* 0x010fca00078e0292 */
[----:B------:R2:W-:Y:S01]  /*17510*/  LDGSTS.E [R195+0x62800], [R146.64], !P3 ;  /* 0x6280000092c37fae */ /* 0x0005e2000d921848 */
[----:B------:R-:W-:-:S05]  /*17520*/  IMAD.WIDE R156, R202, 0x4, R156 ;  /* 0x00000004ca9c7825 */ /* 0x000fca00078e029c */
[----:B------:R2:W-:Y:S01]  /*17530*/  LDGSTS.E [R195+0x62a00], [R156.64], !P3 ;  /* 0x62a000009cc37fae */ /* 0x0005e2000d921848 */
[----:B------:R-:W-:Y:S01]  /*17540*/  ISETP.GE.U32.AND P3, PT, R158, 0x7ffffdda, PT ;  /* 0x7ffffdda9e00780c */ /* 0x000fe20003f66070 */
[----:B------:R-:W-:-:S04]  /*17550*/  IMAD.WIDE R158, R202, 0x4, R186 ;  /* 0x00000004ca9e7825 */ /* 0x000fc800078e02ba */
[C---:B------:R-:W-:Y:S01]  /*17560*/  IMAD.WIDE R160, R202.reuse, 0x4, R160 ;  /* 0x00000004caa07825 */ /* 0x040fe200078e02a0 */
[----:B------:R2:W-:Y:S04]  /*17570*/  LDGSTS.E [R195+0x63800], [R158.64], !P5 ;  /* 0x638000009ec37fae */ /* 0x0005e8000e921848 */
[----:B------:R2:W-:Y:S01]  /*17580*/  LDGSTS.E [R195+0x63a00], [R160.64], !P5 ;  /* 0x63a00000a0c37fae */ /* 0x0005e2000e921848 */
[----:B------:R-:W-:Y:S01]  /*17590*/  ISETP.GE.U32.AND P5, PT, R183, 0x7ffffdd6, PT ;  /* 0x7ffffdd6b700780c */ /* 0x000fe20003fa6070 */
[----:B---3--:R-:W-:-:S04]  /*175a0*/  IMAD.WIDE R162, R202, 0x4, R162 ;  /* 0x00000004caa27825 */ /* 0x008fc800078e02a2 */
[----:B------:R-:W-:Y:S01]  /*175b0*/  IMAD.WIDE R180, R202, 0x4, R180 ;  /* 0x00000004cab47825 */ /* 0x000fe200078e02b4 */
[----:B------:R2:W-:Y:S04]  /*175c0*/  LDGSTS.E [R195+0x64800], [R162.64], !P0 ;  /* 0x64800000a2c37fae */ /* 0x0005e8000c121848 */
[----:B------:R2:W-:Y:S01]  /*175d0*/  LDGSTS.E [R195+0x64a00], [R180.64], !P0 ;  /* 0x64a00000b4c37fae */ /* 0x0005e2000c121848 */
[----:B------:R-:W-:Y:S01]  /*175e0*/  ISETP.GE.U32.AND P0, PT, R182, 0x7ffffdd2, PT ;  /* 0x7ffffdd2b600780c */ /* 0x000fe20003f06070 */
[C---:B-----5:R-:W-:Y:S02]  /*175f0*/  IMAD.WIDE R182, R202.reuse, 0x4, R188 ;  /* 0x00000004cab67825 */ /* 0x060fe400078e02bc */
[----:B------:R-:W3:Y:S02]  /*17600*/  LDL.LU.64 R188, [R1+0x538] ;  /* 0x0005380001bc7983 */ /* 0x000ee40000300a00 */
[----:B------:R-:W-:-:S02]  /*17610*/  IMAD.WIDE R184, R202, 0x4, R184 ;  /* 0x00000004cab87825 */ /* 0x000fc400078e02b8 */
[----:B------:R2:W-:Y:S02]  /*17620*/  LDGSTS.E [R195+0x65800], [R182.64], !P4 ;  /* 0x65800000b6c37fae */ /* 0x0005e4000e121848 */
[C---:B-1----:R-:W-:Y:S02]  /*17630*/  IMAD.WIDE R42, R202.reuse, 0x4, R192 ;  /* 0x00000004ca2a7825 */ /* 0x042fe400078e02c0 */
[----:B------:R-:W4:Y:S02]  /*17640*/  LDL.LU.64 R192, [R1+0x530] ;  /* 0x0005300001c07983 */ /* 0x000f240000300a00 */
[C---:B------:R-:W-:Y:S02]  /*17650*/  IMAD.WIDE R14, R202.reuse, 0x4, R190 ;  /* 0x00000004ca0e7825 */ /* 0x040fe400078e02be */
[----:B------:R-:W5:Y:S02]  /*17660*/  LDL.LU.64 R190, [R1+0x528] ;  /* 0x0005280001be7983 */ /* 0x000f640000300a00 */
[----:B------:R-:W-:-:S02]  /*17670*/  IMAD.WIDE R46, R202, 0x4, R200 ;  /* 0x00000004ca2e7825 */ /* 0x000fc400078e02c8 */
[----:B------:R1:W-:Y:S02]  /*17680*/  STL.64 [R1+0x98], R42 ;  /* 0x0000982a01007387 */ /* 0x0003e40000100a00 */
[C---:B------:R-:W-:Y:S02]  /*17690*/  IMAD.WIDE R44, R202.reuse, 0x4, R196 ;  /* 0x00000004ca2c7825 */ /* 0x040fe400078e02c4 */
[----:B------:R1:W-:Y:S04]  /*176a0*/  STL.64 [R1+0xa8], R14 ;  /* 0x0000a80e01007387 */ /* 0x0003e80000100a00 */
[----:B------:R-:W2:Y:S04]  /*176b0*/  LDL.LU.64 R200, [R1+0x520] ;  /* 0x0005200001c87983 */ /* 0x000ea80000300a00 */
[----:B------:R-:W2:Y:S04]  /*176c0*/  LDL.LU.64 R196, [R1+0x518] ;  /* 0x0005180001c47983 */ /* 0x000ea80000300a00 */
[----:B------:R1:W-:Y:S04]  /*176d0*/  LDGSTS.E [R195+0x65a00], [R184.64], !P4 ;  /* 0x65a00000b8c37fae */ /* 0x0003e8000e121848 */
[----:B------:R1:W-:Y:S04]  /*176e0*/  LDGSTS.E [R195+0x66800], [R42.64], !P6 ;  /* 0x668000002ac37fae */ /* 0x0003e8000f121848 */
[----:B------:R1:W-:Y:S04]  /*176f0*/  STL.64 [R1+0x118], R46 ;  /* 0x0001182e01007387 */ /* 0x0003e80000100a00 */
[----:B------:R3:W-:Y:S01]  /*17700*/  STL.64 [R1+0x148], R44 ;  /* 0x0001482c01007387 */ /* 0x0007e20000100a00 */
[----:B-1----:R-:W-:-:S03]  /*17710*/  IMAD.WIDE R42, R202, 0x4, R206 ;  /* 0x00000004ca2a7825 */ /* 0x002fc600078e02ce */
[----:B------:R1:W-:Y:S04]  /*17720*/  LDGSTS.E [R195+0x66a00], [R14.64], !P6 ;  /* 0x66a000000ec37fae */ /* 0x0003e8000f121848 */
[----:B------:R-:W2:Y:S04]  /*17730*/  LDL.LU.64 R206, [R1+0x510] ;  /* 0x0005100001ce7983 */ /* 0x000ea80000300a00 */
[----:B------:R4:W-:Y:S01]  /*17740*/  STL.64 [R1+0x1b8], R42 ;  /* 0x0001b82a01007387 */ /* 0x0009e20000100a00 */
[----:B-1----:R-:W-:-:S03]  /*17750*/  IMAD.WIDE R14, R202, 0x4, R198 ;  /* 0x00000004ca0e7825 */ /* 0x002fc600078e02c6 */
[----:B------:R1:W-:Y:S04]  /*17760*/  LDGSTS.E [R195+0x67800], [R46.64], !P1 ;  /* 0x678000002ec37fae */ /* 0x0003e8000c921848 */
[----:B------:R-:W2:Y:S04]  /*17770*/  LDL.LU.64 R198, [R1+0x508] ;  /* 0x0005080001c67983 */ /* 0x000ea80000300a00 */
[----:B------:R3:W-:Y:S01]  /*17780*/  LDGSTS.E [R195+0x67a00], [R44.64], !P1 ;  /* 0x67a000002cc37fae */ /* 0x0007e2000c921848 */
[----:B-1----:R-:W-:-:S03]  /*17790*/  IMAD.WIDE R46, R202, 0x4, R204 ;  /* 0x00000004ca2e7825 */ /* 0x002fc600078e02cc */
[----:B------:R5:W-:Y:S04]  /*177a0*/  STL.64 [R1+0x1c8], R14 ;  /* 0x0001c80e01007387 */ /* 0x000be80000100a00 */
[----:B------:R4:W-:Y:S04]  /*177b0*/  LDGSTS.E [R195+0x68800], [R42.64], !P2 ;  /* 0x688000002ac37fae */ /* 0x0009e8000d121848 */
[----:B------:R-:W2:Y:S04]  /*177c0*/  LDL.LU.64 R204, [R1+0x500] ;  /* 0x0005000001cc7983 */ /* 0x000ea80000300a00 */
[----:B------:R5:W-:Y:S04]  /*177d0*/  LDGSTS.E [R195+0x68a00], [R14.64], !P2 ;  /* 0x68a000000ec37fae */ /* 0x000be8000d121848 */
[----:B------:R2:W-:Y:S01]  /*177e0*/  LDGSTS.E [R195+0x69800], [R46.64], !P3 ;  /* 0x698000002ec37fae */ /* 0x0005e2000d921848 */
[----:B---3--:R-:W-:-:S03]  /*177f0*/  IMAD.WIDE R44, R202, 0x4, R188 ;  /* 0x00000004ca2c7825 */ /* 0x008fc600078e02bc */
[----:B------:R-:W3:Y:S04]  /*17800*/  LDL.LU.64 R188, [R1+0x4f8] ;  /* 0x0004f80001bc7983 */ /* 0x000ee80000300a00 */
[----:B------:R2:W-:Y:S01]  /*17810*/  STL.64 [R1+0x228], R46 ;  /* 0x0002282e01007387 */ /* 0x0005e20000100a00 */
[----:B----4-:R-:W-:-:S03]  /*17820*/  IMAD.WIDE R42, R202, 0x4, R192 ;  /* 0x00000004ca2a7825 */ /* 0x010fc600078e02c0 */
[----:B------:R1:W-:Y:S01]  /*17830*/  STL.64 [R1+0x238], R44 ;  /* 0x0002382c01007387 */ /* 0x0003e20000100a00 */
[----:B-----5:R-:W-:-:S03]  /*17840*/  IMAD.WIDE R14, R202, 0x4, R190 ;  /* 0x00000004ca0e7825 */ /* 0x020fc600078e02be */
[----:B------:R-:W4:Y:S04]  /*17850*/  LDL.LU.64 R192, [R1+0x4f0] ;  /* 0x0004f00001c07983 */ /* 0x000f280000300a00 */
[----:B------:R5:W-:Y:S04]  /*17860*/  STL.64 [R1+0x2c0], R42 ;  /* 0x0002c02a01007387 */ /* 0x000be80000100a00 */
[----:B------:R-:W4:Y:S01]  /*17870*/  LDL.LU.64 R190, [R1+0x4e8] ;  /* 0x0004e80001be7983 */ /* 0x000f220000300a00 */
[----:B--2---:R-:W-:-:S03]  /*17880*/  IMAD.WIDE R46, R202, 0x4, R200 ;  /* 0x00000004ca2e7825 */ /* 0x004fc600078e02c8 */
[----:B------:R2:W-:Y:S04]  /*17890*/  STL.64 [R1+0x2d8], R14 ;  /* 0x0002d80e01007387 */ /* 0x0005e80000100a00 */
[----:B------:R1:W-:Y:S04]  /*178a0*/  LDGSTS.E [R195+0x69a00], [R44.64], !P3 ;  /* 0x69a000002cc37fae */ /* 0x0003e8000d921848 */
[----:B------:R-:W4:Y:S04]  /*178b0*/  LDL.LU.64 R200, [R1+0x4e0] ;  /* 0x0004e00001c87983 */ /* 0x000f280000300a00 */
[----:B------:R5:W-:Y:S01]  /*178c0*/  LDGSTS.E [R195+0x6a800], [R42.64], !P5 ;  /* 0x6a8000002ac37fae */ /* 0x000be2000e921848 */
[----:B-1----:R-:W-:-:S03]  /*178d0*/  IMAD.WIDE R44, R202, 0x4, R196 ;  /* 0x00000004ca2c7825 */ /* 0x002fc600078e02c4 */
[----:B------:R2:W-:Y:S04]  /*178e0*/  LDGSTS.E [R195+0x6aa00], [R14.64], !P5 ;  /* 0x6aa000000ec37fae */ /* 0x0005e8000e921848 */
[----:B------:R-:W4:Y:S04]  /*178f0*/  LDL.LU.64 R196, [R1+0x4d8] ;  /* 0x0004d80001c47983 */ /* 0x000f280000300a00 */
[----:B------:R1:W-:Y:S01]  /*17900*/  STL.64 [R1+0x310], R46 ;  /* 0x0003102e01007387 */ /* 0x0003e20000100a00 */
[----:B-----5:R-:W-:-:S03]  /*17910*/  IMAD.WIDE R42, R202, 0x4, R206 ;  /* 0x00000004ca2a7825 */ /* 0x020fc600078e02ce */
[----:B------:R3:W-:Y:S04]  /*17920*/  STL.64 [R1+0x318], R44 ;  /* 0x0003182c01007387 */ /* 0x0007e80000100a00 */
[----:B------:R-:W5:Y:S04]  /*17930*/  LDL.LU.64 R206, [R1+0x4d0] ;  /* 0x0004d00001ce7983 */ /* 0x000f680000300a00 */
[----:B------:R4:W-:Y:S01]  /*17940*/  STL.64 [R1+0x350], R42 ;  /* 0x0003502a01007387 */ /* 0x0009e20000100a00 */
[----:B--2---:R-:W-:Y:S01]  /*17950*/  IMAD.WIDE R14, R202, 0x4, R198 ;  /* 0x00000004ca0e7825 */ /* 0x004fe200078e02c6 */
[----:B------:R-:W-:-:S02]  /*17960*/  IADD3 R187, R0, -0x1b3, RZ ;  /* 0xfffffe4d00bb7810 */ /* 0x000fc40007ffe0ff */
[----:B------:R-:W2:Y:S02]  /*17970*/  LDL.LU.64 R198, [R1+0x4c8] ;  /* 0x0004c80001c67983 */ /* 0x000ea40000300a00 */
[----:B------:R-:W-:Y:S02]  /*17980*/  ISETP.GE.U32.AND P4, PT, R187, 0x7ffffdce, PT ;  /* 0x7ffffdcebb00780c */ /* 0x000fe40003f86070 */
[----:B------:R1:W-:Y:S01]  /*17990*/  LDGSTS.E [R195+0x6b800], [R46.64], !P0 ;  /* 0x6b8000002ec37fae */ /* 0x0003e2000c121848 */
[C---:B------:R-:W-:Y:S02]  /*179a0*/  IADD3 R186, R0.reuse, -0x1b7, RZ ;  /* 0xfffffe4900ba7810 */ /* 0x040fe40007ffe0ff */
[----:B------:R-:W-:Y:S01]  /*179b0*/  IADD3 R187, R0, -0x1bb, RZ ;  /* 0xfffffe4500bb7810 */ /* 0x000fe20007ffe0ff */
[----:B------:R3:W-:Y:S01]  /*179c0*/  STL.64 [R1+0x358], R14 ;  /* 0x0003580e01007387 */ /* 0x0007e20000100a00 */
[----:B------:R-:W-:-:S03]  /*179d0*/  ISETP.GE.U32.AND P6, PT, R186, 0x7ffffdca, PT ;  /* 0x7ffffdcaba00780c */ /* 0x000fc60003fc6070 */
[----:B------:R3:W-:Y:S01]  /*179e0*/  LDGSTS.E [R195+0x6ba00], [R44.64], !P0 ;  /* 0x6ba000002cc37fae */ /* 0x0007e2000c121848 */
[----:B-1----:R-:W-:-:S03]  /*179f0*/  IMAD.WIDE R46, R202, 0x4, R204 ;  /* 0x00000004ca2e7825 */ /* 0x002fc600078e02cc */
[----:B------:R4:W-:Y:S01]  /*17a00*/  LDGSTS.E [R195+0x6c800], [R42.64], !P4 ;  /* 0x6c8000002ac37fae */ /* 0x0009e2000e121848 */
[----:B------:R-:W-:-:S03]  /*17a10*/  ISETP.GE.U32.AND P1, PT, R187, 0x7ffffdc6, PT ;  /* 0x7ffffdc6bb00780c */ /* 0x000fc60003f26070 */
[----:B------:R-:W2:Y:S04]  /*17a20*/  LDL.LU.64 R204, [R1+0x4c0] ;  /* 0x0004c00001cc7983 */ /* 0x000ea80000300a00 */
[----:B------:R1:W-:Y:S04]  /*17a30*/  LDGSTS.E [R195+0x6ca00], [R14.64], !P4 ;  /* 0x6ca000000ec37fae */ /* 0x0003e8000e121848 */
[----:B------:R1:W-:Y:S01]  /*17a40*/  LDGSTS.E [R195+0x6d800], [R46.64], !P6 ;  /* 0x6d8000002ec37fae */ /* 0x0003e2000f121848 */
[----:B---3--:R-:W-:-:S03]  /*17a50*/  IMAD.WIDE R44, R202, 0x4, R188 ;  /* 0x00000004ca2c7825 */ /* 0x008fc600078e02bc */
[----:B------:R-:W3:Y:S04]  /*17a60*/  LDL.LU.64 R188, [R1+0x4b8] ;  /* 0x0004b80001bc7983 */ /* 0x000ee80000300a00 */
[----:B------:R1:W-:Y:S04]  /*17a70*/  STL.64 [R1+0x368], R46 ;  /* 0x0003682e01007387 */ /* 0x0003e80000100a00 */
[----:B------:R4:W-:Y:S02]  /*17a80*/  STL.64 [R1+0x370], R44 ;  /* 0x0003702c01007387 */ /* 0x0009e40000100a00 */
[----:B----4-:R-:W-:-:S02]  /*17a90*/  IMAD.WIDE R42, R202, 0x4, R192 ;  /* 0x00000004ca2a7825 */ /* 0x010fc400078e02c0 */
[----:B------:R-:W4:Y:S04]  /*17aa0*/  LDL.LU.64 R192, [R1+0x4b0] ;  /* 0x0004b00001c07983 */ /* 0x000f280000300a00 */
[----:B------:R5:W-:Y:S01]  /*17ab0*/  STL.64 [R1+0x378], R42 ;  /* 0x0003782a01007387 */ /* 0x000be20000100a00 */
[----:B-1----:R-:W-:-:S03]  /*17ac0*/  IMAD.WIDE R14, R202, 0x4, R190 ;  /* 0x00000004ca0e7825 */ /* 0x002fc600078e02be */
[----:B------:R-:W4:Y:S04]  /*17ad0*/  LDL.LU.64 R190, [R1+0x4a8] ;  /* 0x0004a80001be7983 */ /* 0x000f280000300a00 */
[----:B------:R2:W-:Y:S04]  /*17ae0*/  STL.64 [R1+0x380], R14 ;  /* 0x0003800e01007387 */ /* 0x0005e80000100a00 */
[----:B------:R1:W-:Y:S01]  /*17af0*/  LDGSTS.E [R195+0x6da00], [R44.64], !P6 ;  /* 0x6da000002cc37fae */ /* 0x0003e2000f121848 */
[----:B------:R-:W-:-:S03]  /*17b00*/  IMAD.WIDE R46, R202, 0x4, R200 ;  /* 0x00000004ca2e7825 */ /* 0x000fc600078e02c8 */
[----:B------:R-:W4:Y:S04]  /*17b10*/  LDL.LU.64 R200, [R1+0x4a0] ;  /* 0x0004a00001c87983 */ /* 0x000f280000300a00 */
[----:B------:R5:W-:Y:S04]  /*17b20*/  LDGSTS.E [R195+0x6e800], [R42.64], !P1 ;  /* 0x6e8000002ac37fae */ /* 0x000be8000c921848 */
[----:B------:R2:W-:Y:S01]  /*17b30*/  LDGSTS.E [R195+0x6ea00], [R14.64], !P1 ;  /* 0x6ea000000ec37fae */ /* 0x0005e2000c921848 */
[----:B-1----:R-:W-:-:S03]  /*17b40*/  IMAD.WIDE R44, R202, 0x4, R196 ;  /* 0x00000004ca2c7825 */ /* 0x002fc600078e02c4 */
[----:B------:R-:W4:Y:S04]  /*17b50*/  LDL.LU.64 R196, [R1+0x498] ;  /* 0x0004980001c47983 */ /* 0x000f280000300a00 */
[----:B------:R1:W-:Y:S04]  /*17b60*/  STL.64 [R1+0x3a8], R46 ;  /* 0x0003a82e01007387 */ /* 0x0003e80000100a00 */
[----:B------:R3:W-:Y:S01]  /*17b70*/  STL.64 [R1+0x3b8], R44 ;  /* 0x0003b82c01007387 */ /* 0x0007e20000100a00 */
[----:B-----5:R-:W-:-:S03]  /*17b80*/  IMAD.WIDE R42, R202, 0x4, R206 ;  /* 0x00000004ca2a7825 */ /* 0x020fc600078e02ce */
[----:B------:R-:W5:Y:S04]  /*17b90*/  LDL.LU.64 R206, [R1+0x490] ;  /* 0x0004900001ce7983 */ /* 0x000f680000300a00 */
[----:B------:R4:W-:Y:S01]  /*17ba0*/  STL.64 [R1+0x3d0], R42 ;  /* 0x0003d02a01007387 */ /* 0x0009e20000100a00 */
[----:B--2---:R-:W-:-:S03]  /*17bb0*/  IMAD.WIDE R14, R202, 0x4, R198 ;  /* 0x00000004ca0e7825 */ /* 0x004fc600078e02c6 */
[----:B------:R-:W2:Y:S01]  /*17bc0*/  LDL.LU.64 R198, [R1+0x488] ;  /* 0x0004880001c67983 */ /* 0x000ea20000300a00 */
[C---:B------:R-:W-:Y:S02]  /*17bd0*/  IADD3 R186, R0.reuse, -0x1bf, RZ ;  /* 0xfffffe4100ba7810 */ /* 0x040fe40007ffe0ff */
[----:B------:R-:W-:Y:S02]  /*17be0*/  IADD3 R187, R0, -0x1c3, RZ ;  /* 0xfffffe3d00bb7810 */ /* 0x000fe40007ffe0ff */
[----:B------:R-:W-:Y:S02]  /*17bf0*/  ISETP.GE.U32.AND P2, PT, R186, 0x7ffffdc2, PT ;  /* 0x7ffffdc2ba00780c */ /* 0x000fe40003f46070 */
[----:B------:R-:W-:Y:S02]  /*17c00*/  ISETP.GE.U32.AND P3, PT, R187, 0x7ffffdbe, PT ;  /* 0x7ffffdbebb00780c */ /* 0x000fe40003f66070 */
[C---:B------:R-:W-:Y:S02]  /*17c10*/  IADD3 R186, R0.reuse, -0x1c7, RZ ;  /* 0xfffffe3900ba7810 */ /* 0x040fe40007ffe0ff */
[----:B------:R-:W-:-:S02]  /*17c20*/  IADD3 R187, R0, -0x1cb, RZ ;  /* 0xfffffe3500bb7810 */ /* 0x000fc40007ffe0ff */
[----:B------:R-:W-:Y:S01]  /*17c30*/  ISETP.GE.U32.AND P5, PT, R186, 0x7ffffdba, PT ;  /* 0x7ffffdbaba00780c */ /* 0x000fe20003fa6070 */
[----:B------:R1:W-:Y:S04]  /*17c40*/  STL.64 [R1+0x3d8], R14 ;  /* 0x0003d80e01007387 */ /* 0x0003e80000100a00 */
[----:B------:R1:W-:Y:S04]  /*17c50*/  LDGSTS.E [R195+0x6f800], [R46.64], !P2 ;  /* 0x6f8000002ec37fae */ /* 0x0003e8000d121848 */
[----:B------:R3:W-:Y:S01]  /*17c60*/  LDGSTS.E [R195+0x6fa00], [R44.64], !P2 ;  /* 0x6fa000002cc37fae */ /* 0x0007e2000d121848 */
[----:B------:R-:W-:-:S03]  /*17c70*/  ISETP.GE.U32.AND P0, PT, R187, 0x7ffffdb6, PT ;  /* 0x7ffffdb6bb00780c */ /* 0x000fc60003f06070 */
[----:B------:R4:W-:Y:S01]  /*17c80*/  LDGSTS.E [R195+0x70800], [R42.64], !P3 ;  /* 0x708000002ac37fae */ /* 0x0009e2000d921848 */
[----:B-1----:R-:W-:-:S03]  /*17c90*/  IMAD.WIDE R46, R202, 0x4, R204 ;  /* 0x00000004ca2e7825 */ /* 0x002fc600078e02cc */
[----:B------:R1:W-:Y:S04]  /*17ca0*/  LDGSTS.E [R195+0x70a00], [R14.64], !P3 ;  /* 0x70a000000ec37fae */ /* 0x0003e8000d921848 */
[----:B------:R-:W2:Y:S04]  /*17cb0*/  LDL.LU.64 R204, [R1+0x480] ;  /* 0x0004800001cc7983 */ /* 0x000ea80000300a00 */
        /* <DEDUP_REMOVED lines=10> */
[----:B------:R1:W-:Y:S04]  /*17d60*/  LDGSTS.E [R195+0x71a00], [R44.64], !P5 ;  /* 0x71a000002cc37fae */ /* 0x0003e8000e921848 */
[----:B------:R2:W-:Y:S01]  /*17d70*/  STL.64 [R1+0x4a8], R14 ;  /* 0x0004a80e01007387 */ /* 0x0005e20000100a00 */
        /* <DEDUP_REMOVED lines=20> */
[----:B------:R1:W-:Y:S01]  /*17ec0*/  STL.64 [R1+0x488], R14 ;  /* 0x0004880e01007387 */ /* 0x0003e20000100a00 */
[----:B------:R-:W-:-:S03]  /*17ed0*/  ISETP.GE.U32.AND P2, PT, R187, 0x7ffffda6, PT ;  /* 0x7ffffda6bb00780c */ /* 0x000fc60003f46070 */
[----:B------:R1:W-:Y:S04]  /*17ee0*/  LDGSTS.E [R195+0x73800], [R46.64], !P4 ;  /* 0x738000002ec37fae */ /* 0x0003e8000e121848 */
[----:B------:R3:W-:Y:S04]  /*17ef0*/  LDGSTS.E [R195+0x73a00], [R44.64], !P4 ;  /* 0x73a000002cc37fae */ /* 0x0007e8000e121848 */
[----:B------:R4:W-:Y:S04]  /*17f00*/  LDGSTS.E [R195+0x74800], [R42.64], !P6 ;  /* 0x748000002ac37fae */ /* 0x0009e8000f121848 */
[----:B------:R3:W-:Y:S01]  /*17f10*/  LDGSTS.E [R195+0x74a00], [R14.64], !P6 ;  /* 0x74a000000ec37fae */ /* 0x0007e2000f121848 */
[----:B-1----:R-:W-:-:S03]  /*17f20*/  IMAD.WIDE R46, R202, 0x4, R204 ;  /* 0x00000004ca2e7825 */ /* 0x002fc600078e02cc */
[----:B------:R-:W2:Y:S04]  /*17f30*/  LDL.LU.64 R204, [R1+0x440] ;  /* 0x0004400001cc7983 */ /* 0x000ea80000300a00 */
[----:B------:R1:W-:Y:S01]  /*17f40*/  LDGSTS.E [R195+0x75800], [R46.64], !P1 ;  /* 0x758000002ec37fae */ /* 0x0003e2000c921848 */
[----:B---3--:R-:W-:-:S03]  /*17f50*/  IMAD.WIDE R44, R202, 0x4, R188 ;  /* 0x00000004ca2c7825 */ /* 0x008fc600078e02bc */
[----:B------:R-:W3:Y:S04]  /*17f60*/  LDL.LU.64 R188, [R1+0x438] ;  /* 0x0004380001bc7983 */ /* 0x000ee80000300a00 */
[----:B------:R1:W-:Y:S01]  /*17f70*/  STL.64 [R1+0x480], R46 ;  /* 0x0004802e01007387 */ /* 0x0003e20000100a00 */
[----:B----4-:R-:W-:-:S03]  /*17f80*/  IMAD.WIDE R42, R202, 0x4, R192 ;  /* 0x00000004ca2a7825 */ /* 0x010fc600078e02c0 */
[----:B------:R4:W-:Y:S04]  /*17f90*/  STL.64 [R1+0x4c0], R44 ;  /* 0x0004c02c01007387 */ /* 0x0009e80000100a00 */
[----:B------:R-:W3:Y:S01]  /*17fa0*/  LDL.LU.64 R192, [R1+0x430] ;  /* 0x0004300001c07983 */ /* 0x000ee20000300a00 */
[----:B------:R-:W-:-:S03]  /*17fb0*/  IMAD.WIDE R14, R202, 0x4, R190 ;  /* 0x00000004ca0e7825 */ /* 0x000fc600078e02be */
[----:B------:R5:W-:Y:S04]  /*17fc0*/  STL.64 [R1+0x4c8], R42 ;  /* 0x0004c82a01007387 */ /* 0x000be80000100a00 */
[----:B------:R-:W3:Y:S04]  /*17fd0*/  LDL.LU.64 R190, [R1+0x428] ;  /* 0x0004280001be7983 */ /* 0x000ee80000300a00 */
[----:B------:R4:W-:Y:S01]  /*17fe0*/  LDGSTS.E [R195+0x75a00], [R44.64], !P1 ;  /* 0x75a000002cc37fae */ /* 0x0009e2000c921848 */
[----:B-1----:R-:W-:-:S03]  /*17ff0*/  IMAD.WIDE R46, R202, 0x4, R200 ;  /* 0x00000004ca2e7825 */ /* 0x002fc600078e02c8 */
[----:B------:R2:W-:Y:S04]  /*18000*/  STL.64 [R1+0x468], R14 ;  /* 0x0004680e01007387 */ /* 0x0005e80000100a00 */
[----:B------:R5:W-:Y:S04]  /*18010*/  LDGSTS.E [R195+0x76800], [R42.64], !P2 ;  /* 0x768000002ac37fae */ /* 0x000be8000d121848 */
[----:B------:R-:W3:Y:S01]  /*18020*/  LDL.LU.64 R200, [R1+0x400] ;  /* 0x0004000001c87983 */ /* 0x000ee20000300a00 */
[----:B----4-:R-:W-:-:S03]  /*18030*/  IMAD.WIDE R44, R202, 0x4, R196 ;  /* 0x00000004ca2c7825 */ /* 0x010fc600078e02c4 */
[----:B------:R2:W-:Y:S04]  /*18040*/  LDGSTS.E [R195+0x76a00], [R14.64], !P2 ;  /* 0x76a000000ec37fae */ /* 0x0005e8000d121848 */
[----:B------:R-:W4:Y:S04]  /*18050*/  LDL.LU.64 R196, [R1+0x3f0] ;  /* 0x0003f00001c47983 */ /* 0x000f280000300a00 */
[----:B------:R1:W-:Y:S01]  /*18060*/  STL.64 [R1+0x460], R46 ;  /* 0x0004602e01007387 */ /* 0x0003e20000100a00 */
[----:B-----5:R-:W-:-:S03]  /*18070*/  IMAD.WIDE R42, R202, 0x4, R206 ;  /* 0x00000004ca2a7825 */ /* 0x020fc600078e02ce */
[----:B------:R3:W-:Y:S04]  /*18080*/  STL.64 [R1+0x458], R44 ;  /* 0x0004582c01007387 */ /* 0x0007e80000100a00 */
[----:B------:R-:W5:Y:S01]  /*18090*/  LDL.LU.64 R206, [R1+0x3c8] ;  /* 0x0003c80001ce7983 */ /* 0x000f620000300a00 */
[----:B--2---:R-:W-:-:S03]  /*180a0*/  IMAD.WIDE R14, R202, 0x4, R198 ;  /* 0x00000004ca0e7825 */ /* 0x004fc600078e02c6 */
[----:B------:R2:W-:Y:S04]  /*180b0*/  STL.64 [R1+0x450], R42 ;  /* 0x0004502a01007387 */ /* 0x0005e80000100a00 */
[----:B------:R-:W5:Y:S01]  /*180c0*/  LDL.LU.64 R198, [R1+0x3a0] ;  /* 0x0003a00001c67983 */ /* 0x000f620000300a00 */
[C---:B------:R-:W-:Y:S02]  /*180d0*/  IADD3 R186, R0.reuse, -0x1df, RZ ;  /* 0xfffffe2100ba7810 */ /* 0x040fe40007ffe0ff */
[----:B------:R-:W-:Y:S02]  /*180e0*/  IADD3 R187, R0, -0x1e3, RZ ;  /* 0xfffffe1d00bb7810 */ /* 0x000fe40007ffe0ff */
[----:B------:R-:W-:Y:S02]  /*180f0*/  ISETP.GE.U32.AND P3, PT, R186, 0x7ffffda2, PT ;  /* 0x7ffffda2ba00780c */ /* 0x000fe40003f66070 */
[----:B------:R-:W-:-:S02]  /*18100*/  ISETP.GE.U32.AND P5, PT, R187, 0x7ffffd9e, PT ;  /* 0x7ffffd9ebb00780c */ /* 0x000fc40003fa6070 */
[C---:B------:R-:W-:Y:S02]  /*18110*/  IADD3 R186, R0.reuse, -0x1e7, RZ ;  /* 0xfffffe1900ba7810 */ /* 0x040fe40007ffe0ff */
[----:B------:R-:W-:Y:S02]  /*18120*/  IADD3 R187, R0, -0x1eb, RZ ;  /* 0xfffffe1500bb7810 */ /* 0x000fe40007ffe0ff */
[----:B------:R-:W-:Y:S01]  /*18130*/  ISETP.GE.U32.AND P0, PT, R186, 0x7ffffd9a, PT ;  /* 0x7ffffd9aba00780c */ /* 0x000fe20003f06070 */
[----:B------:R1:W-:Y:S04]  /*18140*/  STL.64 [R1+0x448], R14 ;  /* 0x0004480e01007387 */ /* 0x0003e80000100a00 */
[----:B------:R1:W-:Y:S01]  /*18150*/  LDGSTS.E [R195+0x77800], [R46.64], !P3 ;  /* 0x778000002ec37fae */ /* 0x0003e2000d921848 */
[----:B------:R-:W-:-:S03]  /*18160*/  ISETP.GE.U32.AND P4, PT, R187, 0x7ffffd96, PT ;  /* 0x7ffffd96bb00780c */ /* 0x000fc60003f86070 */
[----:B------:R3:W-:Y:S04]  /*18170*/  LDGSTS.E [R195+0x77a00], [R44.64], !P3 ;  /* 0x77a000002cc37fae */ /* 0x0007e8000d921848 */
[----:B------:R2:W-:Y:S01]  /*18180*/  LDGSTS.E [R195+0x78800], [R42.64], !P5 ;  /* 0x788000002ac37fae */ /* 0x0005e2000e921848 */
[----:B-1----:R-:W-:-:S03]  /*18190*/  IMAD.WIDE R46, R202, 0x4, R204 ;  /* 0x00000004ca2e7825 */ /* 0x002fc600078e02cc */
[----:B------:R1:W-:Y:S04]  /*181a0*/  LDGSTS.E [R195+0x78a00], [R14.64], !P5 ;  /* 0x78a000000ec37fae */ /* 0x0003e8000e921848 */
[----:B------:R-:W5:Y:S04]  /*181b0*/  LDL.LU.64 R204, [R1+0x390] ;  /* 0x0003900001cc7983 */ /* 0x000f680000300a00 */
[----:B------:R1:W-:Y:S01]  /*181c0*/  LDGSTS.E [R195+0x79800], [R46.64], !P0 ;  /* 0x798000002ec37fae */ /* 0x0003e2000c121848 */
[----:B---3--:R-:W-:-:S03]  /*181d0*/  IMAD.WIDE R44, R202, 0x4, R188 ;  /* 0x00000004ca2c7825 */ /* 0x008fc600078e02bc */
[----:B------:R-:W3:Y:S04]  /*181e0*/  LDL.LU.64 R188, [R1+0x360] ;  /* 0x0003600001bc7983 */ /* 0x000ee80000300a00 */
[----:B------:R1:W-:Y:S04]  /*181f0*/  STL.64 [R1+0x440], R46 ;  /* 0x0004402e01007387 */ /* 0x0003e80000100a00 */
[----:B------:R4:W-:Y:S04]  /*18200*/  STL.64 [R1+0x4d0], R44 ;  /* 0x0004d02c01007387 */ /* 0x0009e80000100a00 */
[----:B------:R4:W-:Y:S01]  /*18210*/  LDGSTS.E [R195+0x79a00], [R44.64], !P0 ;  /* 0x79a000002cc37fae */ /* 0x0009e2000c121848 */
[----:B--2---:R-:W-:-:S05]  /*18220*/  IMAD.WIDE R42, R202, 0x4, R192 ;  /* 0x00000004ca2a7825 */ /* 0x004fca00078e02c0 */
[----:B------:R5:W-:Y:S01]  /*18230*/  LDGSTS.E [R195+0x7a800], [R42.64], !P4 ;  /* 0x7a8000002ac37fae */ /* 0x000be2000e121848 */
[----:B-1----:R-:W-:-:S03]  /*18240*/  IMAD.WIDE R14, R202, 0x4, R190 ;  /* 0x00000004ca0e7825 */ /* 0x002fc600078e02be */
[----:B------:R-:W2:Y:S04]  /*18250*/  LDL.LU.64 R190, [R1+0x340] ;  /* 0x0003400001be7983 */ /* 0x000ea80000300a00 */
[----:B------:R5:W-:Y:S04]  /*18260*/  STL.64 [R1+0x4d8], R42 ;  /* 0x0004d82a01007387 */ /* 0x000be80000100a00 */
[----:B------:R1:W-:Y:S04]  /*18270*/  STL.64 [R1+0x4e0], R14 ;  /* 0x0004e00e01007387 */ /* 0x0003e80000100a00 */
[----:B------:R-:W2:Y:S01]  /*18280*/  LDL.LU.64 R192, [R1+0x328] ;  /* 0x0003280001c07983 */ /* 0x000ea20000300a00 */
[----:B------:R-:W-:-:S03]  /*18290*/  IMAD.WIDE R46, R202, 0x4, R200 ;  /* 0x00000004ca2e7825 */ /* 0x000fc600078e02c8 */
[----:B------:R-:W2:Y:S04]  /*182a0*/  LDL.LU.64 R200, [R1+0x308] ;  /* 0x0003080001c87983 */ /* 0x000ea80000300a00 */
[----:B------:R1:W-:Y:S01]  /*182b0*/  LDGSTS.E [R195+0x7aa00], [R14.64], !P4 ;  /* 0x7aa000000ec37fae */ /* 0x0003e2000e121848 */
[----:B----4-:R-:W-:-:S03]  /*182c0*/  IMAD.WIDE R44, R202, 0x4, R196 ;  /* 0x00000004ca2c7825 */ /* 0x010fc600078e02c4 */
[----:B------:R-:W4:Y:S04]  /*182d0*/  LDL.LU.64 R196, [R1+0x2e0] ;  /* 0x0002e00001c47983 */ /* 0x000f280000300a00 */
[----:B------:R1:W-:Y:S01]  /*182e0*/  STL.64 [R1+0x4e8], R46 ;  /* 0x0004e82e01007387 */ /* 0x0003e20000100a00 */
[----:B-----5:R-:W-:-:S03]  /*182f0*/  IMAD.WIDE R42, R202, 0x4, R206 ;  /* 0x00000004ca2a7825 */ /* 0x020fc600078e02ce */
[----:B------:R3:W-:Y:S01]  /*18300*/  STL.64 [R1+0x500], R44 ;  /* 0x0005002c01007387 */ /* 0x0007e20000100a00 */
[----:B-1----:R-:W-:-:S03]  /*18310*/  IMAD.WIDE R14, R202, 0x4, R198 ;  /* 0x00000004ca0e7825 */ /* 0x002fc600078e02c6 */
[----:B------:R-:W5:Y:S04]  /*18320*/  LDL.LU.64 R198, [R1+0x2d0] ;  /* 0x0002d00001c67983 */ /* 0x000f680000300a00 */
[----:B------:R2:W-:Y:S04]  /*18330*/  STL.64 [R1+0x508], R42 ;  /* 0x0005082a01007387 */ /* 0x0005e80000100a00 */
[----:B------:R1:W-:Y:S04]  /*18340*/  STL.64 [R1+0x510], R14 ;  /* 0x0005100e01007387 */ /* 0x0003e80000100a00 */
[----:B------:R-:W5:Y:S01]  /*18350*/  LDL.LU.64 R206, [R1] ;  /* 0x0000000001ce7983 */ /* 0x000f620000300a00 */
[----:B------:R-:W-:-:S02]  /*18360*/  IADD3 R186, R0, -0x1ef, RZ ;  /* 0xfffffe1100ba7810 */ /* 0x000fc40007ffe0ff */
[----:B------:R-:W-:Y:S02]  /*18370*/  IADD3 R187, R0, -0x1f3, RZ ;  /* 0xfffffe0d00bb7810 */ /* 0x000fe40007ffe0ff */
[----:B------:R-:W-:Y:S02]  /*18380*/  ISETP.GE.U32.AND P6, PT, R186, 0x7ffffd92, PT ;  /* 0x7ffffd92ba00780c */ /* 0x000fe40003fc6070 */
[----:B------:R-:W-:Y:S02]  /*18390*/  ISETP.GE.U32.AND P1, PT, R187, 0x7ffffd8e, PT ;  /* 0x7ffffd8ebb00780c */ /* 0x000fe40003f26070 */
[C---:B------:R-:W-:Y:S02]  /*183a0*/  IADD3 R186, R0.reuse, -0x1f7, RZ ;  /* 0xfffffe0900ba7810 */ /* 0x040fe40007ffe0ff */
[----:B------:R-:W-:Y:S02]  /*183b0*/  IADD3 R187, R0, -0x1fb, RZ ;  /* 0xfffffe0500bb7810 */ /* 0x000fe40007ffe0ff */
[----:B------:R-:W-:-:S05]  /*183c0*/  ISETP.GE.U32.AND P2, PT, R186, 0x7ffffd8a, PT ;  /* 0x7ffffd8aba00780c */ /* 0x000fca0003f46070 */
        /* <DEDUP_REMOVED lines=9> */
[----:B------:R-:W2:Y:S04]  /*18460*/  LDL.LU.64 R188, [R1+0x2b0] ;  /* 0x0002b00001bc7983 */ /* 0x000ea80000300a00 */
[----:B------:R1:W-:Y:S04]  /*18470*/  STL.64 [R1+0x520], R46 ;  /* 0x0005202e01007387 */ /* 0x0003e80000100a00 */
[----:B------:R4:W-:Y:S04]  /*18480*/  STL.64 [R1+0x528], R44 ;  /* 0x0005282c01007387 */ /* 0x0009e80000100a00 */
[----:B------:R4:W-:Y:S01]  /*18490*/  LDGSTS.E [R195+0x7da00], [R44.64], !P2 ;  /* 0x7da000002cc37fae */ /* 0x0009e2000d121848 */
[----:B--2---:R-:W-:-:S03]  /*184a0*/  IMAD.WIDE R42, R202, 0x4, R190 ;  /* 0x00000004ca2a7825 */ /* 0x004fc600078e02be */
[----:B------:R-:W2:Y:S04]  /*184b0*/  LDL.LU.64 R190, [R1+0x2a8] ;  /* 0x0002a80001be7983 */ /* 0x000ea80000300a00 */
[----:B------:R5:W-:Y:S04]  /*184c0*/  STL.64 [R1+0x560], R42 ;  /* 0x0005602a01007387 */ /* 0x000be80000100a00 */
[----:B------:R5:W-:Y:S01]  /*184d0*/  LDGSTS.E [R195+0x7e800], [R42.64], !P3 ;  /* 0x7e8000002ac37fae */ /* 0x000be2000d921848 */
[----:B-1----:R-:W-:-:S03]  /*184e0*/  IMAD.WIDE R14, R202, 0x4, R192 ;  /* 0x00000004ca0e7825 */ /* 0x002fc600078e02c0 */
[----:B------:R-:W2:Y:S01]  /*184f0*/  LDL.LU.64 R192, [R1+0x298] ;  /* 0x0002980001c07983 */ /* 0x000ea20000300a00 */
[----:B------:R-:W-:-:S03]  /*18500*/  IMAD.WIDE R46, R202, 0x4, R200 ;  /* 0x00000004ca2e7825 */ /* 0x000fc600078e02c8 */
[----:B------:R1:W-:Y:S04]  /*18510*/  STL.64 [R1+0x568], R14 ;  /* 0x0005680e01007387 */ /* 0x0003e80000100a00 */
[----:B------:R-:W2:Y:S01]  /*18520*/  LDL.LU.64 R234, [R1+0x290] ;  /* 0x0002900001ea7983 */ /* 0x000ea20000300a00 */
[----:B----4-:R-:W-:-:S03]  /*18530*/  IMAD.WIDE R44, R202, 0x4, R196 ;  /* 0x00000004ca2c7825 */ /* 0x010fc600078e02c4 */
[----:B------:R1:W-:Y:S04]  /*18540*/  LDGSTS.E [R195+0x7ea00], [R14.64], !P3 ;  /* 0x7ea000000ec37fae */ /* 0x0003e8000d921848 */
[----:B------:R-:W4:Y:S04]  /*18550*/  LDL.LU.64 R196, [R1+0x288] ;  /* 0x0002880001c47983 */ /* 0x000f280000300a00 */
[----:B------:R-:W-:Y:S04]  /*18560*/  STL.64 [R1+0x5a0], R46 ;  /* 0x0005a02e01007387 */ /* 0x000fe80000100a00 */
[----:B------:R1:W-:Y:S01]  /*18570*/  STL.64 [R1+0x5a8], R44 ;  /* 0x0005a82c01007387 */ /* 0x0003e20000100a00 */
[----:B-----5:R-:W-:-:S03]  /*18580*/  IMAD.WIDE R42, R202, 0x4, R198 ;  /* 0x00000004ca2a7825 */ /* 0x020fc600078e02c6 */
[----:B------:R-:W5:Y:S04]  /*18590*/  LDL.LU.64 R198, [R1+0x280] ;  /* 0x0002800001c67983 */ /* 0x000f680000300a00 */
[----:B------:R-:W5:Y:S01]  /*185a0*/  LDL.LU.64 R200, [R1+0x278] ;  /* 0x0002780001c87983 */ /* 0x000f620000300a00 */
[----:B-1----:R-:W-:-:S03]  /*185b0*/  IMAD.WIDE R14, R202, 0x4, R206 ;  /* 0x00000004ca0e7825 */ /* 0x002fc600078e02ce */
[----:B------:R1:W-:Y:S04]  /*185c0*/  STL.64 [R1+0x10], R42 ;  /* 0x0000102a01007387 */ /* 0x0003e80000100a00 */
[----:B------:R-:W-:Y:S04]  /*185d0*/  STL.64 [R1], R14 ;  /* 0x0000000e01007387 */ /* 0x000fe80000100a00 */
[----:B------:R-:W5:Y:S01]  /*185e0*/  LDL.LU.64 R232, [R1+0x270] ;  /* 0x0002700001e87983 */ /* 0x000f620000300a00 */
[C---:B------:R-:W-:Y:S02]  /*185f0*/  IADD3 R186, R0.reuse, -0x1ff, RZ ;  /* 0xfffffe0100ba7810 */ /* 0x040fe40007ffe0ff */
[----:B------:R-:W-:Y:S01]  /*18600*/  IADD3 R187, R0, -0x184, RZ ;  /* 0xfffffe7c00bb7810 */ /* 0x000fe20007ffe0ff */
[----:B------:R-:W5:Y:S01]  /*18610*/  LDL.LU.64 R206, [R1+0x268] ;  /* 0x0002680001ce7983 */ /* 0x000f620000300a00 */
[----:B------:R-:W-:-:S02]  /*18620*/  ISETP.GE.U32.AND P5, PT, R186, 0x7ffffd82, PT ;  /* 0x7ffffd82ba00780c */ /* 0x000fc40003fa6070 */
[----:B------:R-:W-:Y:S01]  /*18630*/  IADD3 R186, R0, -0x188, RZ ;  /* 0xfffffe7800ba7810 */ /* 0x000fe20007ffe0ff */
[----:B------:R-:W5:Y:S01]  /*18640*/  LDL.LU.64 R50, [R1+0x260] ;  /* 0x0002600001327983 */ /* 0x000f620000300a00 */
[----:B------:R-:W-:Y:S02]  /*18650*/  ISETP.GE.U32.AND P0, PT, R187, 0x7ffffdfd, PT ;  /* 0x7ffffdfdbb00780c */ /* 0x000fe40003f06070 */
[----:B------:R-:W-:Y:S01]  /*18660*/  ISETP.GE.U32.AND P4, PT, R186, 0x7ffffdf9, PT ;  /* 0x7ffffdf9ba00780c */ /* 0x000fe20003f86070 */
[----:B------:R-:W1:Y:S01]  /*18670*/  LDL.LU.64 R242, [R1+0x250] ;  /* 0x0002500001f27983 */ /* 0x000e620000300a00 */
[C---:B------:R-:W-:Y:S02]  /*18680*/  IADD3 R187, R0.reuse, -0x18c, RZ ;  /* 0xfffffe7400bb7810 */ /* 0x040fe40007ffe0ff */
[----:B------:R-:W-:Y:S01]  /*18690*/  IADD3 R186, R0, -0x190, RZ ;  /* 0xfffffe7000ba7810 */ /* 0x000fe20007ffe0ff */
[----:B------:R-:W5:Y:S01]  /*186a0*/  LDL.LU.64 R238, [R1+0x240] ;  /* 0x0002400001ee7983 */ /* 0x000f620000300a00 */
[----:B------:R-:W-:-:S02]  /*186b0*/  ISETP.GE.U32.AND P6, PT, R187, 0x7ffffdf5, PT ;  /* 0x7ffffdf5bb00780c */ /* 0x000fc40003fc6070 */
[----:B------:R-:W-:Y:S01]  /*186c0*/  ISETP.GE.U32.AND P1, PT, R186, 0x7ffffdf1, PT ;  /* 0x7ffffdf1ba00780c */ /* 0x000fe20003f26070 */
[----:B------:R3:W-:Y:S01]  /*186d0*/  LDGSTS.E [R195+0x7f800], [R46.64], !P5 ;  /* 0x7f8000002ec37fae */ /* 0x0007e2000e921848 */
[C---:B------:R-:W-:Y:S02]  /*186e0*/  IADD3 R187, R0.reuse, -0x194, RZ ;  /* 0xfffffe6c00bb7810 */ /* 0x040fe40007ffe0ff */
[----:B------:R-:W-:Y:S01]  /*186f0*/  IADD3 R186, R0, -0x198, RZ ;  /* 0xfffffe6800ba7810 */ /* 0x000fe20007ffe0ff */
[----:B------:R3:W-:Y:S01]  /*18700*/  LDGSTS.E [R195+0x7fa00], [R44.64], !P5 ;  /* 0x7fa000002cc37fae */ /* 0x0007e2000e921848 */
[----:B------:R-:W-:Y:S02]  /*18710*/  ISETP.GE.U32.AND P2, PT, R187, 0x7ffffded, PT ;  /* 0x7ffffdedbb00780c */ /* 0x000fe40003f46070 */
[----:B------:R-:W-:Y:S01]  /*18720*/  ISETP.GE.U32.AND P3, PT, R186, 0x7ffffde9, PT ;  /* 0x7ffffde9ba00780c */ /* 0x000fe20003f66070 */
[----:B------:R1:W-:Y:S01]  /*18730*/  LDGSTS.E [R49+0x60c00], [R42.64], !P0 ;  /* 0x60c000002a317fae */ /* 0x0003e2000c121848 */
[----:B------:R-:W-:-:S02]  /*18740*/  IADD3 R187, R0, -0x19c, RZ ;  /* 0xfffffe6400bb7810 */ /* 0x000fc40007ffe0ff */
[----:B------:R-:W-:Y:S01]  /*18750*/  IADD3 R186, R0, -0x1a0, RZ ;  /* 0xfffffe6000ba7810 */ /* 0x000fe20007ffe0ff */
[----:B------:R1:W-:Y:S01]  /*18760*/  LDGSTS.E [R49+0x60e00], [R14.64], !P0 ;  /* 0x60e000000e317fae */ /* 0x0003e2000c121848 */
[----:B------:R-:W-:Y:S02]  /*18770*/  ISETP.GE.U32.AND P5, PT, R187, 0x7ffffde5, PT ;  /* 0x7ffffde5bb00780c */ /* 0x000fe40003fa6070 */
[----:B------:R-:W-:Y:S01]  /*18780*/  ISETP.GE.U32.AND P0, PT, R186, 0x7ffffde1, PT ;  /* 0x7ffffde1ba00780c */ /* 0x000fe20003f06070 */
[----:B------:R-:W-:Y:S01]  /*18790*/  IMAD.WIDE R186, R202, 0x4, R204 ;  /* 0x00000004caba7825 */ /* 0x000fe200078e02cc */
[----:B------:R-:W5:Y:S01]  /*187a0*/  LDL.LU.64 R240, [R1+0x230] ;  /* 0x0002300001f07983 */ /* 0x000f620000300a00 */
[C---:B---3--:R-:W-:Y:S02]  /*187b0*/  IADD3 R195, R0.reuse, -0x1a4, RZ ;  /* 0xfffffe5c00c37810 */ /* 0x048fe40007ffe0ff */
[C---:B------:R-:W-:Y:S01]  /*187c0*/  IADD3 R194, R0.reuse, -0x1a8, RZ ;  /* 0xfffffe5800c27810 */ /* 0x040fe20007ffe0ff */
[----:B------:R3:W-:Y:S04]  /*187d0*/  LDGSTS.E [R49+0x61c00], [R186.64], !P4 ;  /* 0x61c00000ba317fae */ /* 0x0007e8000e121848 */
[----:B------:R-:W3:Y:S04]  /*187e0*/  LDL.LU.64 R236, [R1+0x220] ;  /* 0x0002200001ec7983 */ /* 0x000ee80000300a00 */
[----:B------:R-:W3:Y:S01]  /*187f0*/  LDL.LU.64 R246, [R1+0x210] ;  /* 0x0002100001f67983 */ /* 0x000ee20000300a00 */
[----:B------:R-:W-:-:S02]  /*18800*/  IADD3 R205, R0, -0x1ac, RZ ;  /* 0xfffffe5400cd7810 */ /* 0x000fc40007ffe0ff */
[----:B------:R-:W-:Y:S01]  /*18810*/  IADD3 R204, R0, -0x1b0, RZ ;  /* 0xfffffe5000cc7810 */ /* 0x000fe20007ffe0ff */
[----:B--2---:R-:W-:-:S05]  /*18820*/  IMAD.WIDE R188, R202, 0x4, R188 ;  /* 0x00000004cabc7825 */ /* 0x004fca00078e02bc */
[----:B------:R2:W-:Y:S01]  /*18830*/  LDGSTS.E [R49+0x61e00], [R188.64], !P4 ;  /* 0x61e00000bc317fae */ /* 0x0005e2000e121848 */
[----:B------:R-:W-:Y:S01]  /*18840*/  ISETP.GE.U32.AND P4, PT, R195, 0x7ffffddd, PT ;  /* 0x7ffffdddc300780c */ /* 0x000fe20003f86070 */
[----:B------:R-:W-:-:S05]  /*18850*/  IMAD.WIDE R190, R202, 0x4, R190 ;  /* 0x00000004cabe7825 */ /* 0x000fca00078e02be */
[----:B------:R2:W-:Y:S01]  /*18860*/  LDGSTS.E [R49+0x62c00], [R190.64], !P6 ;  /* 0x62c00000be317fae */ /* 0x0005e2000f121848 */
[----:B------:R-:W-:-:S05]  /*18870*/  IMAD.WIDE R192, R202, 0x4, R192 ;  /* 0x00000004cac07825 */ /* 0x000fca00078e02c0 */
[----:B------:R2:W-:Y:S01]  /*18880*/  LDGSTS.E [R49+0x62e00], [R192.64], !P6 ;  /* 0x62e00000c0317fae */ /* 0x0005e2000f121848 */
[----:B------:R-:W-:Y:S01]  /*18890*/  ISETP.GE.U32.AND P6, PT, R194, 0x7ffffdd9, PT ;  /* 0x7ffffdd9c200780c */ /* 0x000fe20003fc6070 */
[C---:B------:R-:W-:Y:S02]  /*188a0*/  IMAD.WIDE R194, R202.reuse, 0x4, R234 ;  /* 0x00000004cac27825 */ /* 0x040fe400078e02ea */
[----:B------:R-:W2:Y:S04]  /*188b0*/  LDL.LU.64 R234, [R1+0x200] ;  /* 0x0002000001ea7983 */ /* 0x000ea80000300a00 */
[----:B------:R1:W-:Y:S01]  /*188c0*/  LDGSTS.E [R49+0x63c00], [R194.64], !P1 ;  /* 0x63c00000c2317fae */ /* 0x0003e2000c921848 */
[----:B----4-:R-:W-:-:S05]  /*188d0*/  IMAD.WIDE R196, R202, 0x4, R196 ;  /* 0x00000004cac47825 */ /* 0x010fca00078e02c4 */
[----:B------:R4:W-:Y:S01]  /*188e0*/  LDGSTS.E [R49+0x63e00], [R196.64], !P1 ;  /* 0x63e00000c4317fae */ /* 0x0009e2000c921848 */
[----:B------:R-:W-:Y:S01]  /*188f0*/  ISETP.GE.U32.AND P1, PT, R205, 0x7ffffdd5, PT ;  /* 0x7ffffdd5cd00780c */ /* 0x000fe20003f26070 */
[----:B-----5:R-:W-:-:S04]  /*18900*/  IMAD.WIDE R198, R202, 0x4, R198 ;  /* 0x00000004cac67825 */ /* 0x020fc800078e02c6 */
[----:B------:R-:W-:Y:S01]  /*18910*/  IMAD.WIDE R200, R202, 0x4, R200 ;  /* 0x00000004cac87825 */ /* 0x000fe200078e02c8 */
[----:B------:R4:W-:Y:S04]  /*18920*/  LDGSTS.E [R49+0x64c00], [R198.64], !P2 ;  /* 0x64c00000c6317fae */ /* 0x0009e8000d121848 */
[----:B------:R4:W-:Y:S01]  /*18930*/  LDGSTS.E [R49+0x64e00], [R200.64], !P2 ;  /* 0x64e00000c8317fae */ /* 0x0009e2000d121848 */
[----:B------:R-:W-:Y:S01]  /*18940*/  ISETP.GE.U32.AND P2, PT, R204, 0x7ffffdd1, PT ;  /* 0x7ffffdd1cc00780c */ /* 0x000fe20003f46070 */
[C---:B------:R-:W-:Y:S02]  /*18950*/  IMAD.WIDE R204, R202.reuse, 0x4, R232 ;  /* 0x00000004cacc7825 */ /* 0x040fe400078e02e8 */
[----:B------:R-:W5:Y:S02]  /*18960*/  LDL.LU.64 R232, [R1+0x1f0] ;  /* 0x0001f00001e87983 */ /* 0x000f640000300a00 */
[----:B------:R-:W-:-:S02]  /*18970*/  IMAD.WIDE R206, R202, 0x4, R206 ;  /* 0x00000004cace7825 */ /* 0x000fc400078e02ce */
[----:B------:R4:W-:Y:S02]  /*18980*/  LDGSTS.E [R49+0x65c00], [R204.64], !P3 ;  /* 0x65c00000cc317fae */ /* 0x0009e4000d921848 */
[C---:B------:R-:W-:Y:S02]  /*18990*/  IMAD.WIDE R44, R202.reuse, 0x4, R50 ;  /* 0x00000004ca2c7825 */ /* 0x040fe400078e0232 */
[----:B------:R4:W-:Y:S02]  /*189a0*/  LDGSTS.E [R49+0x65e00], [R206.64], !P3 ;  /* 0x65e00000ce317fae */ /* 0x0009e4000d921848 */
[C---:B-1----:R-:W-:Y:S02]  /*189b0*/  IMAD.WIDE R42, R202.reuse, 0x4, R242 ;  /* 0x00000004ca2a7825 */ /* 0x042fe400078e02f2 */
[----:B------:R-:W-:Y:S02]  /*189c0*/  STL.64 [R1+0x58], R44 ;  /* 0x0000582c01007387 */ /* 0x000fe40000100a00 */
[----:B------:R-:W-:-:S02]  /*189d0*/  IMAD.WIDE R242, R202, 0x4, R238 ;  /* 0x00000004caf27825 */ /* 0x000fc400078e02ee */
[----:B------:R1:W-:Y:S04]  /*189e0*/  STL.64 [R1+0x68], R42 ;  /* 0x0000682a01007387 */ /* 0x0003e80000100a00 */
[----:B------:R-:W4:Y:S04]  /*189f0*/  LDL.LU.64 R50, [R1+0x1e0] ;  /* 0x0001e00001327983 */ /* 0x000f280000300a00 */
[----:B------:R-:W4:Y:S04]  /*18a00*/  LDL.LU.64 R248, [R1+0x1d0] ;  /* 0x0001d00001f87983 */ /* 0x000f280000300a00 */
[----:B------:R1:W-:Y:S04]  /*18a10*/  LDGSTS.E [R49+0x66c00], [R44.64], !P5 ;  /* 0x66c000002c317fae */ /* 0x0003e8000e921848 */
[----:B------:R1:W-:Y:S01]  /*18a20*/  LDGSTS.E [R49+0x66e00], [R42.64], !P5 ;  /* 0x66e000002a317fae */ /* 0x0003e2000e921848 */
[----:B------:R-:W-:-:S03]  /*18a30*/  IMAD.WIDE R240, R202, 0x4, R240 ;  /* 0x00000004caf07825 */ /* 0x000fc600078e02f0 */
[----:B------:R-:W4:Y:S04]  /*18a40*/  LDL.LU.64 R238, [R1+0x1c0] ;  /* 0x0001c00001ee7983 */ /* 0x000f280000300a00 */
[----:B------:R2:W-:Y:S04]  /*18a50*/  LDGSTS.E [R49+0x67c00], [R242.64], !P0 ;  /* 0x67c00000f2317fae */ /* 0x0005e8000c121848 */
[----:B-1----:R-:W4:Y:S01]  /*18a60*/  LDL.LU.64 R42, [R1+0x1b0] ;  /* 0x0001b000012a7983 */ /* 0x002f220000300a00 */
[----:B---3--:R-:W-:-:S03]  /*18a70*/  IMAD.WIDE R236, R202, 0x4, R236 ;  /* 0x00000004caec7825 */ /* 0x008fc600078e02ec */
[----:B------:R1:W-:Y:S01]  /*18a80*/  STL.64 [R1+0xb8], R242 ;  /* 0x0000b8f201007387 */ /* 0x0003e20000100a00 */
[----:B------:R-:W-:-:S03]  /*18a90*/  IMAD.WIDE R44, R202, 0x4, R246 ;  /* 0x00000004ca2c7825 */ /* 0x000fc600078e02f6 */
[----:B------:R-:W-:Y:S04]  /*18aa0*/  STL.64 [R1+0xc8], R240 ;  /* 0x0000c8f001007387 */ /* 0x000fe80000100a00 */
[----:B------:R-:W3:Y:S04]  /*18ab0*/  LDL.LU.64 R46, [R1+0x1a0] ;  /* 0x0001a000012e7983 */ /* 0x000ee80000300a00 */
[----:B------:R-:W3:Y:S04]  /*18ac0*/  LDL.LU.64 R246, [R1+0x190] ;  /* 0x0001900001f67983 */ /* 0x000ee80000300a00 */
[----:B------:R1:W-:Y:S04]  /*18ad0*/  STL.64 [R1+0x128], R236 ;  /* 0x000128ec01007387 */ /* 0x0003e80000100a00 */
[----:B------:R1:W-:Y:S04]  /*18ae0*/  STL.64 [R1+0x138], R44 ;  /* 0x0001382c01007387 */ /* 0x0003e80000100a00 */
[----:B------:R5:W-:Y:S04]  /*18af0*/  LDGSTS.E [R49+0x67e00], [R240.64], !P0 ;  /* 0x67e00000f0317fae */ /* 0x000be8000c121848 */
[----:B------:R1:W-:Y:S01]  /*18b00*/  LDGSTS.E [R49+0x68c00], [R236.64], !P4 ;  /* 0x68c00000ec317fae */ /* 0x0003e2000e121848 */
[----:B------:R-:W-:-:S03]  /*18b10*/  IADD3 R15, R0, -0x1b4, RZ ;  /* 0xfffffe4c000f7810 */ /* 0x000fc60007ffe0ff */
[----:B------:R1:W-:Y:S01]  /*18b20*/  LDGSTS.E [R49+0x68e00], [R44.64], !P4 ;  /* 0x68e000002c317fae */ /* 0x0003e2000e121848 */
[----:B--2---:R-:W-:-:S03]  /*18b30*/  IMAD.WIDE R244, R202, 0x4, R234 ;  /* 0x00000004caf47825 */ /* 0x004fc600078e02ea */
[----:B------:R-:W2:Y:S04]  /*18b40*/  LDL.LU.64 R234, [R1+0x180] ;  /* 0x0001800001ea7983 */ /* 0x000ea80000300a00 */
[----:B-1----:R-:W2:Y:S04]  /*18b50*/  LDL.LU.64 R242, [R1+0x170] ;  /* 0x0001700001f27983 */ /* 0x002ea80000300a00 */
[----:B------:R-:W-:Y:S04]  /*18b60*/  STL.64 [R1+0x178], R244 ;  /* 0x000178f401007387 */ /* 0x000fe80000100a00 */
[----:B------:R-:W2:Y:S01]  /*18b70*/  LDL.LU.64 R236, [R1+0x160] ;  /* 0x0001600001ec7983 */ /* 0x000ea20000300a00 */
[----:B-----5:R-:W-:-:S03]  /*18b80*/  IMAD.WIDE R240, R202, 0x4, R232 ;  /* 0x00000004caf07825 */ /* 0x020fc600078e02e8 */
[----:B------:R1:W-:Y:S04]  /*18b90*/  LDGSTS.E [R49+0x69c00], [R244.64], !P6 ;  /* 0x69c00000f4317fae */ /* 0x0003e8000f121848 */
[----:B------:R-:W5:Y:S01]  /*18ba0*/  LDL.LU.64 R232, [R1+0x150] ;  /* 0x0001500001e87983 */ /* 0x000f620000300a00 */
[----:B------:R-:W-:-:S03]  /*18bb0*/  ISETP.GE.U32.AND P3, PT, R15, 0x7ffffdcd, PT ;  /* 0x7ffffdcd0f00780c */ /* 0x000fc60003f66070 */
[----:B------:R-:W-:Y:S04]  /*18bc0*/  STL.64 [R1+0x198], R240 ;  /* 0x000198f001007387 */ /* 0x000fe80000100a00 */
[----:B------:R1:W-:Y:S01]  /*18bd0*/  LDGSTS.E [R49+0x69e00], [R240.64], !P6 ;  /* 0x69e00000f0317fae */ /* 0x0003e2000f121848 */
[----:B----4-:R-:W-:-:S04]  /*18be0*/  IMAD.WIDE R50, R202, 0x4, R50 ;  /* 0x00000004ca327825 */ /* 0x010fc800078e0232 */
[----:B------:R-:W-:Y:S01]  /*18bf0*/  IMAD.WIDE R44, R202, 0x4, R248 ;  /* 0x00000004ca2c7825 */ /* 0x000fe200078e02f8 */
[----:B------:R4:W-:Y:S04]  /*18c00*/  STL.64 [R1+0x1d8], R50 ;  /* 0x0001d83201007387 */ /* 0x0009e80000100a00 */
[----:B------:R4:W-:Y:S01]  /*18c10*/  LDGSTS.E [R49+0x6ac00], [R50.64], !P1 ;  /* 0x6ac0000032317fae */ /* 0x0009e2000c921848 */
[----:B------:R-:W-:-:S03]  /*18c20*/  IADD3 R14, R0, -0x1b8, RZ ;  /* 0xfffffe48000e7810 */ /* 0x000fc60007ffe0ff */
[----:B------:R3:W-:Y:S04]  /*18c30*/  STL.64 [R1+0x1d0], R44 ;  /* 0x0001d02c01007387 */ /* 0x0007e80000100a00 */
[----:B------:R3:W-:Y:S01]  /*18c40*/  LDGSTS.E [R49+0x6ae00], [R44.64], !P1 ;  /* 0x6ae000002c317fae */ /* 0x0007e2000c921848 */
[----:B----4-:R-:W-:-:S03]  /*18c50*/  IMAD.WIDE R50, R202, 0x4, R238 ;  /* 0x00000004ca327825 */ /* 0x010fc600078e02ee */
[----:B-1----:R-:W4:Y:S01]  /*18c60*/  LDL.LU.64 R240, [R1+0x140] ;  /* 0x0001400001f07983 */ /* 0x002f220000300a00 */
[----:B------:R-:W-:-:S03]  /*18c70*/  IMAD.WIDE R42, R202, 0x4, R42 ;  /* 0x00000004ca2a7825 */ /* 0x000fc600078e022a */
[----:B------:R-:W4:Y:S01]  /*18c80*/  LDL.LU.64 R238, [R1+0x130] ;  /* 0x0001300001ee7983 */ /* 0x000f220000300a00 */
[----:B------:R-:W-:-:S03]  /*18c90*/  ISETP.GE.U32.AND P5, PT, R14, 0x7ffffdc9, PT ;  /* 0x7ffffdc90e00780c */ /* 0x000fc60003fa6070 */
[----:B------:R-:W-:Y:S01]  /*18ca0*/  STL.64 [R1+0x1c0], R50 ;  /* 0x0001c03201007387 */ /* 0x000fe20000100a00 */
[----:B---3--:R-:W-:-:S03]  /*18cb0*/  IMAD.WIDE R46, R202, 0x4, R46 ;  /* 0x00000004ca2e7825 */ /* 0x008fc600078e022e */
[----:B------:R1:W-:Y:S01]  /*18cc0*/  STL.64 [R1+0x1b0], R42 ;  /* 0x0001b02a01007387 */ /* 0x0003e20000100a00 */
[----:B------:R-:W-:-:S03]  /*18cd0*/  IMAD.WIDE R44, R202, 0x4, R246 ;  /* 0x00000004ca2c7825 */ /* 0x000fc600078e02f6 */
[----:B------:R3:W-:Y:S04]  /*18ce0*/  STL.64 [R1+0x1a0], R46 ;  /* 0x0001a02e01007387 */ /* 0x0007e80000100a00 */
[----:B------:R1:W-:Y:S04]  /*18cf0*/  LDGSTS.E [R49+0x6bc00], [R50.64], !P2 ;  /* 0x6bc0000032317fae */ /* 0x0003e8000d121848 */
[----:B------:R-:W4:Y:S04]  /*18d00*/  LDL.LU.64 R246, [R1+0x120] ;  /* 0x0001200001f67983 */ /* 0x000f280000300a00 */
[----:B------:R1:W-:Y:S04]  /*18d10*/  LDGSTS.E [R49+0x6be00], [R42.64], !P2 ;  /* 0x6be000002a317fae */ /* 0x0003e8000d121848 */
[----:B------:R5:W-:Y:S04]  /*18d20*/  STL.64 [R1+0x190], R44 ;  /* 0x0001902c01007387 */ /* 0x000be80000100a00 */
[----:B------:R3:W-:Y:S04]  /*18d30*/  LDGSTS.E [R49+0x6cc00], [R46.64], !P3 ;  /* 0x6cc000002e317fae */ /* 0x0007e8000d921848 */
[----:B-1----:R-:W4:Y:S04]  /*18d40*/  LDL.LU.64 R42, [R1+0x110] ;  /* 0x00011000012a7983 */ /* 0x002f280000300a00 */
[----:B------:R5:W-:Y:S01]  /*18d50*/  LDGSTS.E [R49+0x6ce00], [R44.64], !P3 ;  /* 0x6ce000002c317fae */ /* 0x000be2000d921848 */
[----:B--2---:R-:W-:-:S04]  /*18d60*/  IMAD.WIDE R234, R202, 0x4, R234 ;  /* 0x00000004caea7825 */ /* 0x004fc800078e02ea */
[C---:B------:R-:W-:Y:S01]  /*18d70*/  IMAD.WIDE R50, R202.reuse, 0x4, R242 ;  /* 0x00000004ca327825 */ /* 0x040fe200078e02f2 */
[----:B------:R1:W-:Y:S04]  /*18d80*/  STL.64 [R1+0x180], R234 ;  /* 0x000180ea01007387 */ /* 0x0003e80000100a00 */
[----:B------:R4:W-:Y:S01]  /*18d90*/  STL.64 [R1+0x170], R50 ;  /* 0x0001703201007387 */ /* 0x0009e20000100a00 */
[----:B---3--:R-:W-:-:S03]  /*18da0*/  IMAD.WIDE R46, R202, 0x4, R236 ;  /* 0x00000004ca2e7825 */ /* 0x008fc600078e02ec */
[----:B------:R-:W2:Y:S04]  /*18db0*/  LDL.LU.64 R248, [R1+0x100] ;  /* 0x0001000001f87983 */ /* 0x000ea80000300a00 */
[----:B------:R1:W-:Y:S01]  /*18dc0*/  LDGSTS.E [R49+0x6dc00], [R234.64], !P5 ;  /* 0x6dc00000ea317fae */ /* 0x0003e2000e921848 */
[C---:B------:R-:W-:Y:S02]  /*18dd0*/  IADD3 R15, R0.reuse, -0x1bc, RZ ;  /* 0xfffffe44000f7810 */ /* 0x040fe40007ffe0ff */
[----:B------:R-:W-:Y:S01]  /*18de0*/  IADD3 R14, R0, -0x1c0, RZ ;  /* 0xfffffe40000e7810 */ /* 0x000fe20007ffe0ff */
[----:B------:R4:W-:Y:S01]  /*18df0*/  LDGSTS.E [R49+0x6de00], [R50.64], !P5 ;  /* 0x6de0000032317fae */ /* 0x0009e2000e921848 */
[----:B-----5:R-:W-:-:S03]  /*18e00*/  IMAD.WIDE R44, R202, 0x4, R232 ;  /* 0x00000004ca2c7825 */ /* 0x020fc600078e02e8 */
[----:B------:R-:W3:Y:S04]  /*18e10*/  LDL.LU.64 R232, [R1+0xf0] ;  /* 0x0000f00001e87983 */ /* 0x000ee80000300a00 */
[----:B------:R5:W-:Y:S04]  /*18e20*/  STL.64 [R1+0x1e0], R46 ;  /* 0x0001e02e01007387 */ /* 0x000be80000100a00 */
[----:B------:R4:W-:Y:S04]  /*18e30*/  STL.64 [R1+0x1f0], R44 ;  /* 0x0001f02c01007387 */ /* 0x0009e80000100a00 */
[----:B-1----:R-:W3:Y:S04]  /*18e40*/  LDL.LU.64 R234, [R1+0xe0] ;  /* 0x0000e00001ea7983 */ /* 0x002ee80000300a00 */
[----:B------:R-:W3:Y:S01]  /*18e50*/  LDL.LU.64 R236, [R1+0xd0] ;  /* 0x0000d00001ec7983 */ /* 0x000ee20000300a00 */
[----:B------:R-:W-:-:S02]  /*18e60*/  ISETP.GE.U32.AND P0, PT, R15, 0x7ffffdc5, PT ;  /* 0x7ffffdc50f00780c */ /* 0x000fc40003f06070 */
[----:B------:R-:W-:Y:S02]  /*18e70*/  ISETP.GE.U32.AND P4, PT, R14, 0x7ffffdc1, PT ;  /* 0x7ffffdc10e00780c */ /* 0x000fe40003f86070 */
[C---:B------:R-:W-:Y:S02]  /*18e80*/  IADD3 R15, R0.reuse, -0x1c4, RZ ;  /* 0xfffffe3c000f7810 */ /* 0x040fe40007ffe0ff */
[----:B------:R-:W-:Y:S02]  /*18e90*/  IADD3 R14, R0, -0x1c8, RZ ;  /* 0xfffffe38000e7810 */ /* 0x000fe40007ffe0ff */
[----:B------:R-:W-:Y:S02]  /*18ea0*/  ISETP.GE.U32.AND P6, PT, R15, 0x7ffffdbd, PT ;  /* 0x7ffffdbd0f00780c */ /* 0x000fe40003fc6070 */
[----:B------:R-:W-:Y:S02]  /*18eb0*/  ISETP.GE.U32.AND P1, PT, R14, 0x7ffffdb9, PT ;  /* 0x7ffffdb90e00780c */ /* 0x000fe40003f26070 */
[C---:B------:R-:W-:Y:S01]  /*18ec0*/  IADD3 R15, R0.reuse, -0x1cc, RZ ;  /* 0xfffffe34000f7810 */ /* 0x040fe20007ffe0ff */
[----:B------:R5:W-:Y:S01]  /*18ed0*/  LDGSTS.E [R49+0x6ec00], [R46.64], !P0 ;  /* 0x6ec000002e317fae */ /* 0x000be2000c121848 */
[----:B------:R-:W-:-:S02]  /*18ee0*/  IADD3 R14, R0, -0x1d0, RZ ;  /* 0xfffffe30000e7810 */ /* 0x000fc40007ffe0ff */
[----:B------:R-:W-:Y:S01]  /*18ef0*/  ISETP.GE.U32.AND P2, PT, R15, 0x7ffffdb5, PT ;  /* 0x7ffffdb50f00780c */ /* 0x000fe20003f46070 */
[----:B------:R1:W-:Y:S01]  /*18f00*/  LDGSTS.E [R49+0x6ee00], [R44.64], !P0 ;  /* 0x6ee000002c317fae */ /* 0x0003e2000c121848 */
[----:B------:R-:W-:Y:S01]  /*18f10*/  ISETP.GE.U32.AND P3, PT, R14, 0x7ffffdb1, PT ;  /* 0x7ffffdb10e00780c */ /* 0x000fe20003f66070 */
[----:B----4-:R-:W-:Y:S01]  /*18f20*/  IMAD.WIDE R50, R202, 0x4, R240 ;  /* 0x00000004ca327825 */ /* 0x010fe200078e02f0 */
[C---:B------:R-:W-:Y:S02]  /*18f30*/  IADD3 R15, R0.reuse, -0x1d4, RZ ;  /* 0xfffffe2c000f7810 */ /* 0x040fe40007ffe0ff */
[----:B------:R-:W-:Y:S01]  /*18f40*/  IADD3 R14, R0, -0x1d8, RZ ;  /* 0xfffffe28000e7810 */ /* 0x000fe20007ffe0ff */
[----:B-----5:R-:W-:Y:S01]  /*18f50*/  IMAD.WIDE R46, R202, 0x4, R238 ;  /* 0x00000004ca2e7825 */ /* 0x020fe200078e02ee */
[----:B------:R-:W-:Y:S01]  /*18f60*/  ISETP.GE.U32.AND P5, PT, R15, 0x7ffffdad, PT ;  /* 0x7ffffdad0f00780c */ /* 0x000fe20003fa6070 */
[----:B------:R-:W4:Y:S01]  /*18f70*/  LDL.LU.64 R238, [R1+0xc0] ;  /* 0x0000c00001ee7983 */ /* 0x000f220000300a00 */
[----:B------:R-:W-:-:S02]  /*18f80*/  ISETP.GE.U32.AND P0, PT, R14, 0x7ffffda9, PT ;  /* 0x7ffffda90e00780c */ /* 0x000fc40003f06070 */
[C---:B------:R-:W-:Y:S01]  /*18f90*/  IADD3 R15, R0.reuse, -0x1dc, RZ ;  /* 0xfffffe24000f7810 */ /* 0x040fe20007ffe0ff */
[----:B------:R-:W5:Y:S01]  /*18fa0*/  LDL.LU.64 R240, [R1+0xb0] ;  /* 0x0000b00001f07983 */ /* 0x000f620000300a00 */
[----:B------:R-:W-:-:S03]  /*18fb0*/  IADD3 R14, R0, -0x1e0, RZ ;  /* 0xfffffe20000e7810 */ /* 0x000fc60007ffe0ff */
[----:B------:R1:W-:Y:S04]  /*18fc0*/  STL.64 [R1+0x200], R50 ;  /* 0x0002003201007387 */ /* 0x0003e80000100a00 */
[----:B------:R1:W-:Y:S04]  /*18fd0*/  LDGSTS.E [R49+0x6fc00], [R50.64], !P4 ;  /* 0x6fc0000032317fae */ /* 0x0003e8000e121848 */
[----:B------:R-:W5:Y:S01]  /*18fe0*/  LDL.LU.64 R242, [R1+0xa0] ;  /* 0x0000a00001f27983 */ /* 0x000f620000300a00 */
[----:B-1----:R-:W-:-:S03]  /*18ff0*/  IMAD.WIDE R44, R202, 0x4, R246 ;  /* 0x00000004ca2c7825 */ /* 0x002fc600078e02f6 */
[----:B------:R1:W-:Y:S01]  /*19000*/  LDGSTS.E [R49+0x6fe00], [R46.64], !P4 ;  /* 0x6fe000002e317fae */ /* 0x0003e2000e121848 */
[----:B------:R-:W-:-:S03]  /*19010*/  ISETP.GE.U32.AND P4, PT, R15, 0x7ffffda5, PT ;  /* 0x7ffffda50f00780c */ /* 0x000fc60003f86070 */
[----:B------:R1:W-:Y:S04]  /*19020*/  STL.64 [R1+0x210], R46 ;  /* 0x0002102e01007387 */ /* 0x0003e80000100a00 */
[----:B------:R1:W-:Y:S04]  /*19030*/  LDGSTS.E [R49+0x70c00], [R44.64], !P6 ;  /* 0x70c000002c317fae */ /* 0x0003e8000f121848 */
[----:B------:R-:W5:Y:S01]  /*19040*/  LDL.LU.64 R246, [R1+0x90] ;  /* 0x0000900001f67983 */ /* 0x000f620000300a00 */
[----:B------:R-:W-:-:S03]  /*19050*/  IMAD.WIDE R42, R202, 0x4, R42 ;  /* 0x00000004ca2a7825 */ /* 0x000fc600078e022a */
[----:B------:R-:W-:Y:S04]  /*19060*/  STL.64 [R1+0x220], R44 ;  /* 0x0002202c01007387 */ /* 0x000fe80000100a00 */
[----:B------:R1:W-:Y:S01]  /*19070*/  LDGSTS.E [R49+0x70e00], [R42.64], !P6 ;  /* 0x70e000002a317fae */ /* 0x0003e2000f121848 */
[----:B------:R-:W-:-:S03]  /*19080*/  ISETP.GE.U32.AND P6, PT, R14, 0x7ffffda1, PT ;  /* 0x7ffffda10e00780c */ /* 0x000fc60003fc6070 */
[----:B------:R1:W-:Y:S04]  /*19090*/  STL.64 [R1+0x230], R42 ;  /* 0x0002302a01007387 */ /* 0x0003e80000100a00 */
[----:B------:R-:W5:Y:S04]  /*190a0*/  LDL.LU.64 R50, [R1+0x88] ;  /* 0x0000880001327983 */ /* 0x000f680000300a00 */
[----:B-1----:R-:W5:Y:S04]  /*190b0*/  LDL.LU.64 R46, [R1+0x80] ;  /* 0x00008000012e7983 */ /* 0x002f680000300a00 */
[----:B------:R-:W5:Y:S04]  /*190c0*/  LDL.LU.64 R42, [R1+0x70] ;  /* 0x00007000012a7983 */ /* 0x000f680000300a00 */
[----:B------:R-:W5:Y:S01]  /*190d0*/  LDL.LU.64 R244, [R1+0x60] ;  /* 0x0000600001f47983 */ /* 0x000f620000300a00 */
[----:B--2---:R-:W-:-:S05]  /*190e0*/  IMAD.WIDE R14, R202, 0x4, R248 ;  /* 0x00000004ca0e7825 */ /* 0x004fca00078e02f8 */
[----:B------:R1:W-:Y:S04]  /*190f0*/  STL.64 [R1+0x240], R14 ;  /* 0x0002400e01007387 */ /* 0x0003e80000100a00 */
[----:B------:R1:W-:Y:S01]  /*19100*/  LDGSTS.E [R49+0x71c00], [R14.64], !P1 ;  /* 0x71c000000e317fae */ /* 0x0003e2000c921848 */
[----:B---3--:R-:W-:-:S05]  /*19110*/  IMAD.WIDE R232, R202, 0x4, R232 ;  /* 0x00000004cae87825 */ /* 0x008fca00078e02e8 */
[----:B------:R2:W-:Y:S04]  /*19120*/  STL.64 [R1+0x250], R232 ;  /* 0x000250e801007387 */ /* 0x0005e80000100a00 */
[----:B------:R-:W3:Y:S01]  /*19130*/  LDL.LU.64 R248, [R1+0x48] ;  /* 0x0000480001f87983 */ /* 0x000ee20000300a00 */
[----:B------:R-:W-:-:S03]  /*19140*/  IMAD.WIDE R234, R202, 0x4, R234 ;  /* 0x00000004caea7825 */ /* 0x000fc600078e02ea */
[----:B-1----:R-:W3:Y:S01]  /*19150*/  LDL.LU.64 R14, [R1+0xd08] ;  /* 0x000d0800010e7983 */ /* 0x002ee20000300a00 */
[----:B------:R-:W-:-:S03]  /*19160*/  IMAD.WIDE R236, R202, 0x4, R236 ;  /* 0x00000004caec7825 */ /* 0x000fc600078e02ec */
[----:B------:R1:W-:Y:S04]  /*19170*/  STL.64 [R1+0x270], R234 ;  /* 0x000270ea01007387 */ /* 0x0003e80000100a00 */
[----:B------:R2:W-:Y:S04]  /*19180*/  LDGSTS.E [R49+0x71e00], [R232.64], !P1 ;  /* 0x71e00000e8317fae */ /* 0x0005e8000c921848 */
[----:B------:R1:W-:Y:S04]  /*19190*/  LDGSTS.E [R49+0x72c00], [R234.64], !P2 ;  /* 0x72c00000ea317fae */ /* 0x0003e8000d121848 */
[----:B------:R1:W-:Y:S04]  /*191a0*/  LDGSTS.E [R49+0x72e00], [R236.64], !P2 ;  /* 0x72e00000ec317fae */ /* 0x0003e8000d121848 */
[----:B--2---:R-:W2:Y:S04]  /*191b0*/  LDL.LU.64 R232, [R1+0xd00] ;  /* 0x000d000001e87983 */ /* 0x004ea80000300a00 */
[----:B------:R4:W-:Y:S04]  /*191c0*/  STL.64 [R1+0x278], R236 ;  /* 0x000278ec01007387 */ /* 0x0009e80000100a00 */
[----:B-1----:R-:W2:Y:S04]  /*191d0*/  LDL.LU.64 R234, [R1+0xcf8] ;  /* 0x000cf80001ea7983 */ /* 0x002ea80000300a00 */
[----:B----4-:R-:W4:Y:S01]  /*191e0*/  LDL.LU.64 R236, [R1+0xcf0] ;  /* 0x000cf00001ec7983 */ /* 0x010f220000300a00 */
[----:B------:R-:W-:Y:S01]  /*191f0*/  IMAD.WIDE R238, R202, 0x4, R238 ;  /* 0x00000004caee7825 */ /* 0x000fe200078e02ee */
[----:B------:R-:W-:-:S02]  /*19200*/  IADD3 R45, R0, -0x1e4, RZ ;  /* 0xfffffe1c002d7810 */ /* 0x000fc40007ffe0ff */
[----:B------:R-:W-:Y:S01]  /*19210*/  IADD3 R44, R0, -0x1e8, RZ ;  /* 0xfffffe18002c7810 */ /* 0x000fe20007ffe0ff */
[----:B-----5:R-:W-:Y:S01]  /*19220*/  IMAD.WIDE R240, R202, 0x4, R240 ;  /* 0x00000004caf07825 */ /* 0x020fe200078e02f0 */
[----:B------:R-:W-:Y:S01]  /*19230*/  ISETP.GE.U32.AND P1, PT, R45, 0x7ffffd9d, PT ;  /* 0x7ffffd9d2d00780c */ /* 0x000fe20003f26070 */
[----:B------:R1:W-:Y:S01]  /*19240*/  STL.64 [R1+0x2b0], R238 ;  /* 0x0002b0ee01007387 */ /* 0x0003e20000100a00 */
[----:B------:R-:W-:Y:S01]  /*19250*/  ISETP.GE.U32.AND P2, PT, R44, 0x7ffffd99, PT ;  /* 0x7ffffd992c00780c */ /* 0x000fe20003f46070 */
[----:B------:R-:W-:Y:S01]  /*19260*/  IMAD.WIDE R242, R202, 0x4, R242 ;  /* 0x00000004caf27825 */ /* 0x000fe200078e02f2 */
[C---:B------:R-:W-:Y:S01]  /*19270*/  IADD3 R45, R0.reuse, -0x1ec, RZ ;  /* 0xfffffe14002d7810 */ /* 0x040fe20007ffe0ff */
[----:B------:R5:W-:Y:S01]  /*19280*/  STL.64 [R1+0x2c8], R240 ;  /* 0x0002c8f001007387 */ /* 0x000be20000100a00 */
[----:B------:R-:W-:-:S03]  /*19290*/  IADD3 R44, R0, -0x1f0, RZ ;  /* 0xfffffe10002c7810 */ /* 0x000fc60007ffe0ff */
[----:B------:R1:W-:Y:S04]  /*192a0*/  LDGSTS.E [R49+0x73c00], [R238.64], !P3 ;  /* 0x73c00000ee317fae */ /* 0x0003e8000d921848 */
[----:B------:R5:W-:Y:S01]  /*192b0*/  LDGSTS.E [R49+0x73e00], [R240.64], !P3 ;  /* 0x73e00000f0317fae */ /* 0x000be2000d921848 */
[----:B------:R-:W-:-:S03]  /*192c0*/  IMAD.WIDE R246, R202, 0x4, R246 ;  /* 0x00000004caf67825 */ /* 0x000fc600078e02f6 */
[----:B------:R5:W-:Y:S01]  /*192d0*/  LDGSTS.E [R49+0x74c00], [R242.64], !P5 ;  /* 0x74c00000f2317fae */ /* 0x000be2000e921848 */
[----:B------:R-:W-:-:S03]  /*192e0*/  ISETP.GE.U32.AND P3, PT, R45, 0x7ffffd95, PT ;  /* 0x7ffffd952d00780c */ /* 0x000fc60003f66070 */
[----:B-1----:R-:W4:Y:S01]  /*192f0*/  LDL.LU.64 R238, [R1+0xce8] ;  /* 0x000ce80001ee7983 */ /* 0x002f220000300a00 */
[----:B------:R-:W-:-:S03]  /*19300*/  IADD3 R45, R0, -0x1f4, RZ ;  /* 0xfffffe0c002d7810 */ /* 0x000fc60007ffe0ff */
[----:B-----5:R-:W5:Y:S04]  /*19310*/  LDL.LU.64 R240, [R1+0xce0] ;  /* 0x000ce00001f07983 */ /* 0x020f680000300a00 */
[----:B------:R1:W-:Y:S01]  /*19320*/  STL.64 [R1+0x308], R242 ;  /* 0x000308f201007387 */ /* 0x0003e20000100a00 */
[----:B------:R-:W-:-:S03]  /*19330*/  IMAD.WIDE R50, R202, 0x4, R50 ;  /* 0x00000004ca327825 */ /* 0x000fc600078e0232 */
[----:B------:R1:W-:Y:S01]  /*19340*/  LDGSTS.E [R49+0x74e00], [R246.64], !P5 ;  /* 0x74e00000f6317fae */ /* 0x0003e2000e921848 */
[----:B------:R-:W-:-:S03]  /*19350*/  IMAD.WIDE R46, R202, 0x4, R46 ;  /* 0x00000004ca2e7825 */ /* 0x000fc600078e022e */
[----:B------:R1:W-:Y:S01]  /*19360*/  STL.64 [R1+0x328], R246 ;  /* 0x000328f601007387 */ /* 0x0003e20000100a00 */
[----:B------:R-:W-:Y:S01]  /*19370*/  ISETP.GE.U32.AND P5, PT, R44, 0x7ffffd91, PT ;  /* 0x7ffffd912c00780c */ /* 0x000fe20003fa6070 */
[----:B------:R-:W-:Y:S02]  /*19380*/  IMAD.WIDE R42, R202, 0x4, R42 ;  /* 0x00000004ca2a7825 */ /* 0x000fe400078e022a */
[----:B-1----:R-:W5:Y:S01]  /*19390*/  LDL.LU.64 R242, [R1+0xcd8] ;  /* 0x000cd80001f27983 */ /* 0x002f620000300a00 */
[----:B------:R-:W-:Y:S01]  /*193a0*/  IADD3 R44, R0, -0x1f8, RZ ;  /* 0xfffffe08002c7810 */ /* 0x000fe20007ffe0ff */
[----:B------:R-:W-:Y:S02]  /*193b0*/  IMAD.WIDE R244, R202, 0x4, R244 ;  /* 0x00000004caf47825 */ /* 0x000fe400078e02f4 */
[----:B------:R1:W-:Y:S04]  /*193c0*/  LDGSTS.E [R49+0x75c00], [R50.64], !P0 ;  /* 0x75c0000032317fae */ /* 0x0003e8000c121848 */
[----:B------:R-:W5:Y:S04]  /*193d0*/  LDL.LU.64 R246, [R1+0xcd0] ;  /* 0x000cd00001f67983 */ /* 0x000f680000300a00 */
[----:B------:R1:W-:Y:S01]  /*193e0*/  LDGSTS.E [R49+0x75e00], [R46.64], !P0 ;  /* 0x75e000002e317fae */ /* 0x0003e2000c121848 */
[----:B------:R-:W-:-:S03]  /*193f0*/  ISETP.GE.U32.AND P0, PT, R45, 0x7ffffd8d, PT ;  /* 0x7ffffd8d2d00780c */ /* 0x000fc60003f06070 */
[----:B------:R1:W-:Y:S04]  /*19400*/  STL.64 [R1+0x340], R50 ;  /* 0x0003403201007387 */ /* 0x0003e80000100a00 */
[----:B------:R1:W-:Y:S04]  /*19410*/  LDGSTS.E [R49+0x76c00], [R42.64], !P4 ;  /* 0x76c000002a317fae */ /* 0x0003e8000e121848 */
[----:B------:R1:W-:Y:S04]  /*19420*/  STL.64 [R1+0x360], R46 ;  /* 0x0003602e01007387 */ /* 0x0003e80000100a00 */
[----:B------:R1:W-:Y:S01]  /*19430*/  LDGSTS.E [R49+0x76e00], [R244.64], !P4 ;  /* 0x76e00000f4317fae */ /* 0x0003e2000e121848 */
[----:B------:R-:W-:-:S03]  /*19440*/  ISETP.GE.U32.AND P4, PT, R44, 0x7ffffd89, PT ;  /* 0x7ffffd892c00780c */ /* 0x000fc60003f86070 */
[----:B-1----:R-:W5:Y:S04]  /*19450*/  LDL.LU.64 R50, [R1+0xcc8] ;  /* 0x000cc80001327983 */ /* 0x002f680000300a00 */
[----:B------:R-:W5:Y:S04]  /*19460*/  LDL.LU.64 R46, [R1+0xcc0] ;  /* 0x000cc000012e7983 */ /* 0x000f680000300a00 */
[----:B------:R1:W-:Y:S04]  /*19470*/  STL.64 [R1+0x390], R42 ;  /* 0x0003902a01007387 */ /* 0x0003e80000100a00 */
[----:B------:R1:W-:Y:S04]  /*19480*/  STL.64 [R1+0x3a0], R244 ;  /* 0x0003a0f401007387 */ /* 0x0003e80000100a00 */
[----:B-1----:R-:W5:Y:S04]  /*19490*/  LDL.LU.64 R42, [R1+0xcb8] ;  /* 0x000cb800012a7983 */ /* 0x002f680000300a00 */
[----:B------:R-:W5:Y:S01]  /*194a0*/  LDL.LU.64 R244, [R1+0xcb0] ;  /* 0x000cb00001f47983 */ /* 0x000f620000300a00 */
[----:B---3--:R-:W-:-:S05]  /*194b0*/  IMAD.WIDE R248, R202, 0x4, R248 ;  /* 0x00000004caf87825 */ /* 0x008fca00078e02f8 */
[----:B------:R1:W-:Y:S01]  /*194c0*/  STL.64 [R1+0x3c8], R248 ;  /* 0x0003c8f801007387 */ /* 0x0003e20000100a00 */
[----:B--2---:R-:W-:-:S04]  /*194d0*/  IMAD.WIDE R48, R202, 0x4, R232 ;  /* 0x00000004ca307825 */ /* 0x004fc800078e02e8 */
[C---:B------:R-:W-:Y:S01]  /*194e0*/  IMAD.WIDE R44, R202.reuse, 0x4, R234 ;  /* 0x00000004ca2c7825 */ /* 0x040fe200078e02ea */
[----:B------:R-:W-:Y:S01]  /*194f0*/  LOP3.LUT R235, R203, 0x60, RZ, 0x3c, !PT ;  /* 0x00000060cbeb7812 */ /* 0x000fe200078e3cff */
[----:B------:R2:W-:Y:S04]  /*19500*/  STL.64 [R1+0x3f0], R48 ;  /* 0x0003f03001007387 */ /* 0x0005e80000100a00 */
[----:B------:R1:W-:Y:S01]  /*19510*/  LDGSTS.E [R235+0x77c00], [R248.64], !P6 ;  /* 0x77c00000f8eb7fae */ /* 0x0003e2000f121848 */
[----:B----4-:R-:W-:-:S03]  /*19520*/  IMAD.WIDE R236, R202, 0x4, R236 ;  /* 0x00000004caec7825 */ /* 0x010fc600078e02ec */
[----:B------:R2:W-:Y:S04]  /*19530*/  LDGSTS.E [R235+0x77e00], [R48.64], !P6 ;  /* 0x77e0000030eb7fae */ /* 0x0005e8000f121848 */
[----:B------:R3:W-:Y:S04]  /*19540*/  LDGSTS.E [R235+0x78c00], [R44.64], !P1 ;  /* 0x78c000002ceb7fae */ /* 0x0007e8000c921848 */
[----:B-1----:R-:W4:Y:S04]  /*19550*/  LDL.LU.64 R248, [R1+0xca8] ;  /* 0x000ca80001f87983 */ /* 0x002f280000300a00 */
[----:B------:R3:W-:Y:S04]  /*19560*/  STL.64 [R1+0x400], R44 ;  /* 0x0004002c01007387 */ /* 0x0007e80000100a00 */
[----:B--2---:R-:W2:Y:S04]  /*19570*/  LDL.LU.64 R48, [R1+0xca0] ;  /* 0x000ca00001307983 */ /* 0x004ea80000300a00 */
[----:B------:R5:W-:Y:S04]  /*19580*/  STL.64 [R1+0x428], R236 ;  /* 0x000428ec01007387 */ /* 0x000be80000100a00 */
[----:B---3--:R-:W3:Y:S04]  /*19590*/  LDL.LU.64 R44, [R1+0xc98] ;  /* 0x000c9800012c7983 */ /* 0x008ee80000300a00 */
[----:B------:R5:W-:Y:S01]  /*195a0*/  LDGSTS.E [R235+0x78e00], [R236.64], !P1 ;  /* 0x78e00000eceb7fae */ /* 0x000be2000c921848 */
[----:B------:R-:W-:-:S03]  /*195b0*/  ISETP.NE.U32.AND P1, PT, R41, RZ, PT ;  /* 0x000000ff2900720c */ /* 0x000fc60003f25070 */
[----:B------:R-:W3:Y:S01]  /*195c0*/  LDL.LU R41, [R1+0xc90] ;  /* 0x000c900001297983 */ /* 0x000ee20000300800 */
[----:B------:R-:W-:-:S04]  /*195d0*/  IMAD.WIDE R38, R252, 0x4, R38 ;  /* 0x00000004fc267825 */ /* 0x000fc800078e0226 */
[C---:B------:R-:W-:Y:S01]  /*195e0*/  IMAD.WIDE R60, R252.reuse, 0x4, R60 ;  /* 0x00000004fc3c7825 */ /* 0x040fe200078e023c */
[----:B------:R-:W-:Y:S03]  /*195f0*/  STL.64 [R1+0x5c0], R38 ;  /* 0x0005c02601007387 */ /* 0x000fe60000100a00 */
        /* <DEDUP_REMOVED lines=24> */
[----:B------:R-:W-:Y:S01]  /*19780*/  IMAD.WIDE R166, R252, 0x4, R166 ;  /* 0x00000004fca67825 */ /* 0x000fe200078e02a6 */
[----:B------:R-:W-:-:S03]  /*19790*/  IADD3 R232, R0, -0x1fc, RZ ;  /* 0xfffffe0400e87810 */ /* 0x000fc60007ffe0ff */
        /* <DEDUP_REMOVED lines=9> */
[----:B------:R-:W-:Y:S01]  /*19830*/  ISETP.GE.U32.AND P6, PT, R232, 0x7ffffd85, PT ;  /* 0x7ffffd85e800780c */ /* 0x000fe20003fc6070 */
[----:B------:R-:W-:Y:S02]  /*19840*/  STL.64 [R1+0x6e8], R64 ;  /* 0x0006e84001007387 */ /* 0x000fe40000100a00 */
[----:B------:R-:W-:-:S02]  /*19850*/  IMAD.WIDE R120, R252, 0x4, R120 ;  /* 0x00000004fc787825 */ /* 0x000fc400078e0278 */
[----:B------:R-:W-:Y:S02]  /*19860*/  STL.64 [R1+0x6f0], R84 ;  /* 0x0006f05401007387 */ /* 0x000fe40000100a00 */
[C---:B------:R-:W-:Y:S02]  /*19870*/  IMAD.WIDE R136, R252.reuse, 0x4, R136 ;  /* 0x00000004fc887825 */ /* 0x040fe400078e0288 */
[----:B------:R-:W-:Y:S02]  /*19880*/  STL.64 [R1+0x6f8], R104 ;  /* 0x0006f86801007387 */ /* 0x000fe40000100a00 */
[C---:B------:R-:W-:Y:S02]  /*19890*/  IMAD.WIDE R168, R252.reuse, 0x4, R168 ;  /* 0x00000004fca87825 */ /* 0x040fe400078e02a8 */
        /* <DEDUP_REMOVED lines=73> */
[----:B------:R-:W-:Y:S01]  /*19d30*/  IMAD.WIDE R114, R252, 0x4, R114 ;  /* 0x00000004fc727825 */ /* 0x000fe200078e0272 */
[----:B------:R-:W-:Y:S01]  /*19d40*/  IADD3 R0, R0, -0x200, RZ ;  /* 0xfffffe0000007810 */ /* 0x000fe20007ffe0ff */
[----:B------:R-:W-:Y:S02]  /*19d50*/  STL.64 [R1+0xa80], R74 ;  /* 0x000a804a01007387 */ /* 0x000fe40000100a00 */
[----:B------:R-:W-:-:S02]  /*19d60*/  IMAD.WIDE R238, R202, 0x4, R238 ;  /* 0x00000004caee7825 */ /* 0x000fc400078e02ee */
[----:B------:R-:W-:Y:S02]  /*19d70*/  STL.64 [R1+0xa88], R94 ;  /* 0x000a885e01007387 */ /* 0x000fe40000100a00 */
[----:B------:R-:W-:-:S04]  /*19d80*/  IMAD.WIDE R130, R252, 0x4, R130 ;  /* 0x00000004fc827825 */ /* 0x000fc800078e0282 */
[C---:B-----5:R-:W-:Y:S01]  /*19d90*/  IMAD.WIDE R236, R202.reuse, 0x4, R240 ;  /* 0x00000004caec7825 */ /* 0x060fe200078e02f0 */
[----:B------:R-:W-:Y:S03]  /*19da0*/  STL.64 [R1+0xa98], R114 ;  /* 0x000a987201007387 */ /* 0x000fe60000100a00 */
[C---:B------:R-:W-:Y:S01]  /*19db0*/  IMAD.WIDE R242, R202.reuse, 0x4, R242 ;  /* 0x00000004caf27825 */ /* 0x040fe200078e02f2 */
[----:B------:R1:W-:Y:S03]  /*19dc0*/  STL.64 [R1+0x430], R238 ;  /* 0x000430ee01007387 */ /* 0x0003e60000100a00 */
[C---:B------:R-:W-:Y:S01]  /*19dd0*/  IMAD.WIDE R240, R202.reuse, 0x4, R244 ;  /* 0x00000004caf07825 */ /* 0x040fe200078e02f4 */
[----:B------:R1:W-:Y:S04]  /*19de0*/  LDGSTS.E [R235+0x79c00], [R238.64], !P2 ;  /* 0x79c00000eeeb7fae */ /* 0x0003e8000d121848 */
[----:B------:R-:W-:Y:S01]  /*19df0*/  STL.64 [R1+0xab0], R130 ;  /* 0x000ab08201007387 */ /* 0x000fe20000100a00 */
[----:B------:R-:W-:-:S03]  /*19e00*/  IMAD.WIDE R50, R202, 0x4, R50 ;  /* 0x00000004ca327825 */ /* 0x000fc600078e0232 */
[----:B------:R4:W-:Y:S01]  /*19e10*/  LDGSTS.E [R235+0x79e00], [R236.64], !P2 ;  /* 0x79e00000eceb7fae */ /* 0x0009e2000d121848 */
[----:B------:R-:W-:-:S03]  /*19e20*/  ISETP.GE.U32.AND P2, PT, R0, 0x7ffffd81, PT ;  /* 0x7ffffd810000780c */ /* 0x000fc60003f46070 */
[----:B------:R4:W-:Y:S01]  /*19e30*/  STL.64 [R1+0x438], R236 ;  /* 0x000438ec01007387 */ /* 0x0009e20000100a00 */
[----:B-1----:R-:W-:-:S03]  /*19e40*/  IMAD.WIDE R238, R202, 0x4, R246 ;  /* 0x00000004caee7825 */ /* 0x002fc600078e02f6 */
[----:B------:R1:W-:Y:S01]  /*19e50*/  LDGSTS.E [R235+0x7ac00], [R242.64], !P3 ;  /* 0x7ac00000f2eb7fae */ /* 0x0003e2000d921848 */
[----:B------:R-:W-:-:S03]  /*19e60*/  IMAD.WIDE R46, R202, 0x4, R46 ;  /* 0x00000004ca2e7825 */ /* 0x000fc600078e022e */
[----:B------:R1:W-:Y:S01]  /*19e70*/  LDGSTS.E [R235+0x7ae00], [R240.64], !P3 ;  /* 0x7ae00000f0eb7fae */ /* 0x0003e2000d921848 */
[----:B----4-:R-:W-:-:S03]  /*19e80*/  IMAD.WIDE R236, R202, 0x4, R248 ;  /* 0x00000004caec7825 */ /* 0x010fc600078e02f8 */
[----:B------:R1:W-:Y:S01]  /*19e90*/  LDGSTS.E [R235+0x7bc00], [R238.64], !P5 ;  /* 0x7bc00000eeeb7fae */ /* 0x0003e2000e921848 */
[----:B--2---:R-:W-:-:S03]  /*19ea0*/  IMAD.WIDE R48, R202, 0x4, R48 ;  /* 0x00000004ca307825 */ /* 0x004fc600078e0230 */
[----:B------:R1:W-:Y:S01]  /*19eb0*/  LDGSTS.E [R235+0x7be00], [R236.64], !P5 ;  /* 0x7be00000eceb7fae */ /* 0x0003e2000e921848 */
[----:B------:R-:W-:-:S03]  /*19ec0*/  IMAD.WIDE R42, R202, 0x4, R42 ;  /* 0x00000004ca2a7825 */ /* 0x000fc600078e022a */
[----:B------:R2:W-:Y:S01]  /*19ed0*/  LDGSTS.E [R235+0x7cc00], [R50.64], !P0 ;  /* 0x7cc0000032eb7fae */ /* 0x0005e2000c121848 */
[----:B---3--:R-:W-:-:S03]  /*19ee0*/  IMAD.WIDE R44, R202, 0x4, R44 ;  /* 0x00000004ca2c7825 */ /* 0x008fc600078e022c */
[----:B------:R3:W-:Y:S01]  /*19ef0*/  LDGSTS.E [R235+0x7ce00], [R48.64], !P0 ;  /* 0x7ce0000030eb7fae */ /* 0x0007e2000c121848 */
[----:B------:R-:W-:-:S03]  /*19f00*/  IMAD.WIDE R14, R202, 0x4, R14 ;  /* 0x00000004ca0e7825 */ /* 0x000fc600078e020e */
[----:B------:R4:W-:Y:S01]  /*19f10*/  LDGSTS.E [R235+0x7dc00], [R46.64], !P4 ;  /* 0x7dc000002eeb7fae */ /* 0x0009e2000e121848 */
[----:B------:R-:W-:-:S03]  /*19f20*/  IMAD.WIDE R40, R202, 0x4, R40 ;  /* 0x00000004ca287825 */ /* 0x000fc600078e0228 */
[----:B------:R5:W-:Y:S01]  /*19f30*/  LDGSTS.E [R235+0x7de00], [R44.64], !P4 ;  /* 0x7de000002ceb7fae */ /* 0x000be2000e121848 */
[C---:B------:R-:W-:Y:S01]  /*19f40*/  IADD3 R0, R203.reuse, 0x100000, RZ ;  /* 0x00100000cb007810 */ /* 0x040fe20007ffe0ff */
[----:B------:R-:W-:Y:S02]  /*19f50*/  IMAD.WIDE R12, R202, 0x4, R12 ;  /* 0x00000004ca0c7825 */ /* 0x000fe400078e020c */
[----:B------:R1:W-:Y:S01]  /*19f60*/  LDGSTS.E [R235+0x7ec00], [R42.64], !P6 ;  /* 0x7ec000002aeb7fae */ /* 0x0003e2000f121848 */
[C---:B------:R-:W-:Y:S02]  /*19f70*/  IADD3 R9, R203.reuse, 0x100000, RZ ;  /* 0x00100000cb097810 */ /* 0x040fe40007ffe0ff */
[C---:B------:R-:W-:Y:S01]  /*19f80*/  IADD3 R8, R203.reuse, 0x100000, RZ ;  /* 0x00100000cb087810 */ /* 0x040fe20007ffe0ff */
[----:B------:R1:W-:Y:S04]  /*19f90*/  LDGSTS.E [R235+0x7ee00], [R40.64], !P6 ;  /* 0x7ee0000028eb7fae */ /* 0x0003e8000f121848 */
[----:B------:R1:W-:Y:S04]  /*19fa0*/  LDGSTS.E [R235+0x7fc00], [R14.64], !P2 ;  /* 0x7fc000000eeb7fae */ /* 0x0003e8000d121848 */
[----:B------:R1:W-:Y:S04]  /*19fb0*/  LDGSTS.E [R235+0x7fe00], [R12.64], !P2 ;  /* 0x7fe000000ceb7fae */ /* 0x0003e8000d121848 */
[----:B------:R-:W0:Y:S04]  /*19fc0*/  LDGDEPBAR ;  /* 0x00000000000079af */ /* 0x000e280000000000 */
[----:B------:R1:W-:Y:S04]  /*19fd0*/  LDGSTS.E [R0+-0x68000], [R38.64], P1 ;  /* 0x9800000026007fae */ /* 0x0003e80008921848 */
[----:B------:R1:W-:Y:S04]  /*19fe0*/  LDGSTS.E [R9+-0x67000], [R36.64], P1 ;  /* 0x9900000024097fae */ /* 0x0003e80008921848 */
[----:B------:R1:W-:Y:S04]  /*19ff0*/  LDGSTS.E [R8+-0x66000], [R10.64], P1 ;  /* 0x9a0000000a087fae */ /* 0x0003e80008921848 */
[----:B------:R2:W-:Y:S01]  /*1a000*/  LDGSTS.E [R0+-0x65000], [R232.64], P1 ;  /* 0x9b000000e8007fae */ /* 0x0005e20008921848 */
[----:B-1----:R-:W-:-:S02]  /*1a010*/  IADD3 R10, R203, 0x100000, RZ ;  /* 0x00100000cb0a7810 */ /* 0x002fc40007ffe0ff */
[----:B--2---:R-:W-:-:S03]  /*1a020*/  LOP3.LUT R233, R203, 0x10, RZ, 0x3c, !PT ;  /* 0x00000010cbe97812 */ /* 0x004fc600078e3cff */
[----:B------:R1:W-:Y:S04]  /*1a030*/  LDGSTS.E [R10+-0x64000], [R52.64], P1 ;  /* 0x9c000000340a7fae */ /* 0x0003e80008921848 */
[----:B------:R2:W-:Y:S04]  /*1a040*/  LDGSTS.E [R9+-0x63000], [R54.64], P1 ;  /* 0x9d00000036097fae */ /* 0x0005e80008921848 */
[----:B------:R3:W-:Y:S04]  /*1a050*/  LDGSTS.E [R8+-0x62000], [R56.64], P1 ;  /* 0x9e00000038087fae */ /* 0x0007e80008921848 */
[----:B------:R4:W-:Y:S01]  /*1a060*/  LDGSTS.E [R0+-0x61000], [R58.64], P1 ;  /* 0x9f0000003a007fae */ /* 0x0009e20008921848 */
[----:B-1----:R-:W-:-:S02]  /*1a070*/  IADD3 R10, R233, 0x100000, RZ ;  /* 0x00100000e90a7810 */ /* 0x002fc40007ffe0ff */
[C---:B--2---:R-:W-:Y:S02]  /*1a080*/  IADD3 R9, R233.reuse, 0x100000, RZ ;  /* 0x00100000e9097810 */ /* 0x044fe40007ffe0ff */
[----:B---3--:R-:W-:-:S03]  /*1a090*/  IADD3 R8, R233, 0x100000, RZ ;  /* 0x00100000e9087810 */ /* 0x008fc60007ffe0ff */
[----:B------:R1:W-:Y:S01]  /*1a0a0*/  LDGSTS.E [R9+-0x67e00], [R60.64], P1 ;  /* 0x982000003c097fae */ /* 0x0003e20008921848 */
[----:B----4-:R-:W-:-:S03]  /*1a0b0*/  IADD3 R0, R233, 0x100000, RZ ;  /* 0x00100000e9007810 */ /* 0x010fc60007ffe0ff */
[----:B------:R2:W-:Y:S01]  /*1a0c0*/  LDGSTS.E [R8+-0x66e00], [R62.64], P1 ;  /* 0x992000003e087fae */ /* 0x0005e20008921848 */
[----:B------:R-:W-:-:S03]  /*1a0d0*/  LOP3.LUT R234, R203, 0x20, RZ, 0x3c, !PT ;  /* 0x00000020cbea7812 */ /* 0x000fc600078e3cff */
[----:B------:R3:W-:Y:S04]  /*1a0e0*/  LDGSTS.E [R0+-0x65e00], [R64.64], P1 ;  /* 0x9a20000040007fae */ /* 0x0007e80008921848 */
[----:B------:R4:W-:Y:S04]  /*1a0f0*/  LDGSTS.E [R10+-0x64e00], [R66.64], P1 ;  /* 0x9b200000420a7fae */ /* 0x0009e80008921848 */
[----:B------:R1:W-:Y:S01]  /*1a100*/  LDGSTS.E [R9+-0x63e00], [R68.64], P1 ;  /* 0x9c20000044097fae */ /* 0x0003e20008921848 */
[----:B--2---:R-:W-:-:S03]  /*1a110*/  IADD3 R8, R234, 0x100000, RZ ;  /* 0x00100000ea087810 */ /* 0x004fc60007ffe0ff */
[----:B------:R3:W-:Y:S04]  /*1a120*/  LDGSTS.E [R0+-0x62e00], [R70.64], P1 ;  /* 0x9d20000046007fae */ /* 0x0007e80008921848 */
[----:B------:R4:W-:Y:S04]  /*1a130*/  LDGSTS.E [R10+-0x61e00], [R72.64], P1 ;  /* 0x9e200000480a7fae */ /* 0x0009e80008921848 */
[----:B------:R1:W-:Y:S01]  /*1a140*/  LDGSTS.E [R9+-0x60e00], [R74.64], P1 ;  /* 0x9f2000004a097fae */ /* 0x0003e20008921848 */
[----:B---3--:R-:W-:-:S03]  /*1a150*/  IADD3 R0, R234, 0x100000, RZ ;  /* 0x00100000ea007810 */ /* 0x008fc60007ffe0ff */
[----:B------:R2:W-:Y:S01]  /*1a160*/  LDGSTS.E [R8+-0x67c00], [R80.64], P1 ;  /* 0x9840000050087fae */ /* 0x0005e20008921848 */
[----:B------:R-:W-:Y:S02]  /*1a170*/  LOP3.LUT R233, R203, 0x30, RZ, 0x3c, !PT ;  /* 0x00000030cbe97812 */ /* 0x000fe400078e3cff */
[C---:B----4-:R-:W-:Y:S01]  /*1a180*/  IADD3 R10, R234.reuse, 0x100000, RZ ;  /* 0x00100000ea0a7810 */ /* 0x050fe20007ffe0ff */
[----:B------:R3:W-:Y:S01]  /*1a190*/  LDGSTS.E [R0+-0x66c00], [R82.64], P1 ;  /* 0x9940000052007fae */ /* 0x0007e20008921848 */
[----:B-1----:R-:W-:-:S05]  /*1a1a0*/  IADD3 R9, R234, 0x100000, RZ ;  /* 0x00100000ea097810 */ /* 0x002fca0007ffe0ff */
[----:B------:R1:W-:Y:S04]  /*1a1b0*/  LDGSTS.E [R9+-0x65c00], [R84.64], P1 ;  /* 0x9a40000054097fae */ /* 0x0003e80008921848 */
[----:B------:R2:W-:Y:S04]  /*1a1c0*/  LDGSTS.E [R8+-0x64c00], [R86.64], P1 ;  /* 0x9b40000056087fae */ /* 0x0005e80008921848 */
[----:B------:R3:W-:Y:S04]  /*1a1d0*/  LDGSTS.E [R0+-0x63c00], [R88.64], P1 ;  /* 0x9c40000058007fae */ /* 0x0007e80008921848 */
[----:B------:R4:W-:Y:S04]  /*1a1e0*/  LDGSTS.E [R10+-0x62c00], [R90.64], P1 ;  /* 0x9d4000005a0a7fae */ /* 0x0009e80008921848 */
[----:B------:R1:W-:Y:S01]  /*1a1f0*/  LDGSTS.E [R9+-0x61c00], [R92.64], P1 ;  /* 0x9e4000005c097fae */ /* 0x0003e20008921848 */
[----:B--2---:R-:W-:-:S03]  /*1a200*/  IADD3 R8, R233, 0x100000, RZ ;  /* 0x00100000e9087810 */ /* 0x004fc60007ffe0ff */
[----:B------:R3:W-:Y:S01]  /*1a210*/  LDGSTS.E [R0+-0x60c00], [R94.64], P1 ;  /* 0x9f4000005e007fae */ /* 0x0007e20008921848 */
[C---:B----4-:R-:W-:Y:S02]  /*1a220*/  IADD3 R10, R233.reuse, 0x100000, RZ ;  /* 0x00100000e90a7810 */ /* 0x050fe40007ffe0ff */
[----:B-1----:R-:W-:-:S03]  /*1a230*/  IADD3 R9, R233, 0x100000, RZ ;  /* 0x00100000e9097810 */ /* 0x002fc60007ffe0ff */
[----:B------:R1:W-:Y:S01]  /*1a240*/  LDGSTS.E [R10+-0x67a00], [R96.64], P1 ;  /* 0x98600000600a7fae */ /* 0x0003e20008921848 */
[----:B---3--:R-:W-:-:S03]  /*1a250*/  IADD3 R0, R233, 0x100000, RZ ;  /* 0x00100000e9007810 */ /* 0x008fc60007ffe0ff */
[----:B------:R2:W-:Y:S01]  /*1a260*/  LDGSTS.E [R9+-0x66a00], [R98.64], P1 ;  /* 0x9960000062097fae */ /* 0x0005e20008921848 */
[----:B------:R-:W-:-:S03]  /*1a270*/  LOP3.LUT R234, R203, 0x40, RZ, 0x3c, !PT ;  /* 0x00000040cbea7812 */ /* 0x000fc600078e3cff */
[----:B------:R3:W-:Y:S04]  /*1a280*/  LDGSTS.E [R8+-0x65a00], [R104.64], P1 ;  /* 0x9a60000068087fae */ /* 0x0007e80008921848 */
[----:B------:R4:W-:Y:S04]  /*1a290*/  LDGSTS.E [R0+-0x64a00], [R106.64], P1 ;  /* 0x9b6000006a007fae */ /* 0x0009e80008921848 */
[----:B------:R2:W-:Y:S04]  /*1a2a0*/  LDGSTS.E [R9+-0x63a00], [R108.64], P1 ;  /* 0x9c6000006c097fae */ /* 0x0005e80008921848 */
[----:B------:R3:W-:Y:S04]  /*1a2b0*/  LDGSTS.E [R8+-0x62a00], [R110.64], P1 ;  /* 0x9d6000006e087fae */ /* 0x0007e80008921848 */
[----:B------:R4:W-:Y:S01]  /*1a2c0*/  LDGSTS.E [R0+-0x61a00], [R112.64], P1 ;  /* 0x9e60000070007fae */ /* 0x0009e20008921848 */
[----:B--2---:R-:W-:-:S03]  /*1a2d0*/  IADD3 R9, R234, 0x100000, RZ ;  /* 0x00100000ea097810 */ /* 0x004fc60007ffe0ff */
[----:B------:R1:W-:Y:S01]  /*1a2e0*/  LDGSTS.E [R10+-0x60a00], [R114.64], P1 ;  /* 0x9f600000720a7fae */ /* 0x0003e20008921848 */
[----:B---3--:R-:W-:-:S03]  /*1a2f0*/  IADD3 R8, R234, 0x100000, RZ ;  /* 0x00100000ea087810 */ /* 0x008fc60007ffe0ff */
[----:B------:R2:W-:Y:S01]  /*1a300*/  LDGSTS.E [R9+-0x67800], [R116.64], P1 ;  /* 0x9880000074097fae */ /* 0x0005e20008921848 */
[C---:B----4-:R-:W-:Y:S02]  /*1a310*/  IADD3 R0, R234.reuse, 0x100000, RZ ;  /* 0x00100000ea007810 */ /* 0x050fe40007ffe0ff */
[----:B-1----:R-:W-:-:S03]  /*1a320*/  IADD3 R10, R234, 0x100000, RZ ;  /* 0x00100000ea0a7810 */ /* 0x002fc60007ffe0ff */
[----:B------:R1:W-:Y:S01]  /*1a330*/  LDGSTS.E [R0+-0x66800], [R118.64], P1 ;  /* 0x9980000076007fae */ /* 0x0003e20008921848 */
[----:B------:R-:W-:-:S03]  /*1a340*/  LOP3.LUT R233, R203, 0x50, RZ, 0x3c, !PT ;  /* 0x00000050cbe97812 */ /* 0x000fc600078e3cff */
[----:B------:R3:W-:Y:S04]  /*1a350*/  LDGSTS.E [R10+-0x65800], [R120.64], P1 ;  /* 0x9a800000780a7fae */ /* 0x0007e80008921848 */
[----:B------:R2:W-:Y:S04]  /*1a360*/  LDGSTS.E [R9+-0x64800], [R122.64], P1 ;  /* 0x9b8000007a097fae */ /* 0x0005e80008921848 */
[----:B------:R4:W-:Y:S04]  /*1a370*/  LDGSTS.E [R8+-0x63800], [R124.64], P1 ;  /* 0x9c8000007c087fae */ /* 0x0009e80008921848 */
[----:B------:R1:W-:Y:S01]  /*1a380*/  LDGSTS.E [R0+-0x62800], [R126.64], P1 ;  /* 0x9d8000007e007fae */ /* 0x0003e20008921848 */
[----:B---3--:R-:W-:-:S03]  /*1a390*/  IADD3 R10, R233, 0x100000, RZ ;  /* 0x00100000e90a7810 */ /* 0x008fc60007ffe0ff */
[----:B------:R2:W-:Y:S01]  /*1a3a0*/  LDGSTS.E [R9+-0x61800], [R128.64], P1 ;  /* 0x9e80000080097fae */ /* 0x0005e20008921848 */
[----:B------:R-:W-:-:S03]  /*1a3b0*/  IMAD.WIDE R154, R252, 0x4, R154 ;  /* 0x00000004fc9a7825 */ /* 0x000fc600078e029a */
[----:B------:R4:W-:Y:S01]  /*1a3c0*/  LDGSTS.E [R8+-0x60800], [R130.64], P1 ;  /* 0x9f80000082087fae */ /* 0x0009e20008921848 */
[C---:B-1----:R-:W-:Y:S02]  /*1a3d0*/  IADD3 R0, R233.reuse, 0x100000, RZ ;  /* 0x00100000e9007810 */ /* 0x042fe40007ffe0ff */
[----:B--2---:R-:W-:-:S03]  /*1a3e0*/  IADD3 R9, R233, 0x100000, RZ ;  /* 0x00100000e9097810 */ /* 0x004fc60007ffe0ff */
[----:B------:R1:W-:Y:S01]  /*1a3f0*/  LDGSTS.E [R0+-0x67600], [R132.64], P1 ;  /* 0x98a0000084007fae */ /* 0x0003e20008921848 */
[----:B----4-:R-:W-:-:S03]  /*1a400*/  IADD3 R8, R233, 0x100000, RZ ;  /* 0x00100000e9087810 */ /* 0x010fc60007ffe0ff */
[----:B------:R2:W-:Y:S04]  /*1a410*/  LDGSTS.E [R10+-0x66600], [R134.64], P1 ;  /* 0x99a00000860a7fae */ /* 0x0005e80008921848 */
[----:B------:R3:W-:Y:S04]  /*1a420*/  LDGSTS.E [R9+-0x65600], [R136.64], P1 ;  /* 0x9aa0000088097fae */ /* 0x0007e80008921848 */
[----:B------:R1:W-:Y:S04]  /*1a430*/  LDGSTS.E [R0+-0x64600], [R138.64], P1 ;  /* 0x9ba000008a007fae */ /* 0x0003e80008921848 */
[----:B------:R2:W-:Y:S04]  /*1a440*/  LDGSTS.E [R10+-0x63600], [R148.64], P1 ;  /* 0x9ca00000940a7fae */ /* 0x0005e80008921848 */
[----:B------:R3:W-:Y:S04]  /*1a450*/  LDGSTS.E [R9+-0x62600], [R150.64], P1 ;  /* 0x9da0000096097fae */ /* 0x0007e80008921848 */
[----:B------:R4:W-:Y:S04]  /*1a460*/  LDGSTS.E [R8+-0x61600], [R152.64], P1 ;  /* 0x9ea0000098087fae */ /* 0x0009e80008921848 */
[----:B------:R1:W-:Y:S01]  /*1a470*/  LDGSTS.E [R0+-0x60600], [R154.64], P1 ;  /* 0x9fa000009a007fae */ /* 0x0003e20008921848 */
[----:B--2---:R-:W-:-:S02]  /*1a480*/  IADD3 R10, R235, 0x100000, RZ ;  /* 0x00100000eb0a7810 */ /* 0x004fc40007ffe0ff */
[C---:B---3--:R-:W-:Y:S02]  /*1a490*/  IADD3 R9, R235.reuse, 0x100000, RZ ;  /* 0x00100000eb097810 */ /* 0x048fe40007ffe0ff */
[----:B----4-:R-:W-:-:S03]  /*1a4a0*/  IADD3 R8, R235, 0x100000, RZ ;  /* 0x00100000eb087810 */ /* 0x010fc60007ffe0ff */
[----:B------:R2:W-:Y:S01]  /*1a4b0*/  LDGSTS.E [R9+-0x67400], [R164.64], P1 ;  /* 0x98c00000a4097fae */ /* 0x0005e20008921848 */
[----:B-1----:R-:W-:-:S03]  /*1a4c0*/  IADD3 R0, R235, 0x100000, RZ ;  /* 0x00100000eb007810 */ /* 0x002fc60007ffe0ff */
[----:B------:R1:W-:Y:S01]  /*1a4d0*/  LDGSTS.E [R8+-0x66400], [R166.64], P1 ;  /* 0x99c00000a6087fae */ /* 0x0003e20008921848 */
[----:B------:R-:W-:Y:S01]  /*1a4e0*/  IMAD.WIDE R178, R252, 0x4, R178 ;  /* 0x00000004fcb27825 */ /* 0x000fe200078e02b2 */
[----:B------:R-:W-:Y:S02]  /*1a4f0*/  LOP3.LUT R233, R203, 0x70, RZ, 0x3c, !PT ;  /* 0x00000070cbe97812 */ /* 0x000fe400078e3cff */
[----:B------:R3:W-:Y:S04]  /*1a500*/  LDGSTS.E [R0+-0x65400], [R168.64], P1 ;  /* 0x9ac00000a8007fae */ /* 0x0007e80008921848 */
[----:B------:R4:W-:Y:S04]  /*1a510*/  LDGSTS.E [R10+-0x64400], [R170.64], P1 ;  /* 0x9bc00000aa0a7fae */ /* 0x0009e80008921848 */
[----:B------:R2:W-:Y:S01]  /*1a520*/  LDGSTS.E [R9+-0x63400], [R172.64], P1 ;  /* 0x9cc00000ac097fae */ /* 0x0005e20008921848 */
[----:B-1----:R-:W-:-:S03]  /*1a530*/  IADD3 R8, R233, 0x100000, RZ ;  /* 0x00100000e9087810 */ /* 0x002fc60007ffe0ff */
[----:B------:R3:W-:Y:S04]  /*1a540*/  LDGSTS.E [R0+-0x62400], [R174.64], P1 ;  /* 0x9dc00000ae007fae */ /* 0x0007e80008921848 */
[----:B------:R4:W-:Y:S04]  /*1a550*/  LDGSTS.E [R10+-0x61400], [R176.64], P1 ;  /* 0x9ec00000b00a7fae */ /* 0x0009e80008921848 */
[----:B------:R2:W-:Y:S01]  /*1a560*/  LDGSTS.E [R9+-0x60400], [R178.64], P1 ;  /* 0x9fc00000b2097fae */ /* 0x0005e20008921848 */
[----:B---3--:R-:W-:Y:S01]  /*1a570*/  IADD3 R0, R233, 0x100000, RZ ;  /* 0x00100000e9007810 */ /* 0x008fe20007ffe0ff */
[----:B------:R-:W-:-:S02]  /*1a580*/  IMAD.WIDE R222, R252, 0x4, R222 ;  /* 0x00000004fcde7825 */ /* 0x000fc400078e02de */
[----:B------:R-:W-:Y:S01]  /*1a590*/  STL.64 [R1+0xa90], R154 ;  /* 0x000a909a01007387 */ /* 0x000fe20000100a00 */
[C---:B----4-:R-:W-:Y:S02]  /*1a5a0*/  IADD3 R10, R233.reuse, 0x100000, RZ ;  /* 0x00100000e90a7810 */ /* 0x050fe40007ffe0ff */
[----:B--2---:R-:W-:Y:S01]  /*1a5b0*/  IADD3 R9, R233, 0x100000, RZ ;  /* 0x00100000e9097810 */ /* 0x004fe20007ffe0ff */
[----:B------:R-:W-:Y:S01]  /*1a5c0*/  IMAD.MOV.U32 R233, RZ, RZ, 0x7f ;  /* 0x0000007fffe97424 */ /* 0x000fe200078e00ff */
[----:B------:R1:W-:Y:S04]  /*1a5d0*/  LDGSTS.E [R8+-0x67200], [R208.64], P1 ;  /* 0x98e00000d0087fae */ /* 0x0003e80008921848 */
[----:B------:R-:W-:Y:S01]  /*1a5e0*/  IADD3 R233, R233, c[0x0][0x180], RZ ;  /* 0x00006000e9e97a10 */ /* 0x000fe20007ffe0ff */
[----:B------:R-:W-:Y:S03]  /*1a5f0*/  STL.64 [R1+0xaa8], R178 ;  /* 0x000aa8b201007387 */ /* 0x000fe60000100a00 */
[----:B------:R-:W-:Y:S01]  /*1a600*/  ISETP.GE.AND P0, PT, R233, 0x80, PT ;  /* 0x00000080e900780c */ /* 0x000fe20003f06270 */
[----:B------:R-:W-:Y:S04]  /*1a610*/  STL.64 [R1+0xaa0], R222 ;  /* 0x000aa0de01007387 */ /* 0x000fe80000100a00 */
[----:B------:R-:W-:Y:S04]  /*1a620*/  STL.64 [R1+0x470], R242 ;  /* 0x000470f201007387 */ /* 0x000fe80000100a00 */
[----:B------:R-:W-:Y:S04]  /*1a630*/  STL.64 [R1+0x4b0], R238 ;  /* 0x0004b0ee01007387 */ /* 0x000fe80000100a00 */
[----:B------:R-:W-:Y:S04]  /*1a640*/  STL.64 [R1+0x4f0], R50 ;  /* 0x0004f03201007387 */ /* 0x000fe80000100a00 */
[----:B------:R2:W-:Y:S04]  /*1a650*/  LDGSTS.E [R0+-0x66200], [R210.64], P1 ;  /* 0x99e00000d2007fae */ /* 0x0005e80008921848 */
[----:B------:R-:W-:Y:S04]  /*1a660*/  STL.64 [R1+0x530], R46 ;  /* 0x0005302e01007387 */ /* 0x000fe80000100a00 */
[----:B------:R1:W-:Y:S04]  /*1a670*/  LDGSTS.E [R9+-0x65200], [R212.64], P1 ;  /* 0x9ae00000d4097fae */ /* 0x0003e80008921848 */
[----:B------:R-:W-:Y:S04]  /*1a680*/  STL.64 [R1+0x570], R42 ;  /* 0x0005702a01007387 */ /* 0x000fe80000100a00 */
[----:B------:R1:W-:Y:S04]  /*1a690*/  LDGSTS.E [R8+-0x64200], [R214.64], P1 ;  /* 0x9be00000d6087fae */ /* 0x0003e80008921848 */
[----:B------:R-:W-:Y:S04]  /*1a6a0*/  STL.64 [R1+0x478], R240 ;  /* 0x000478f001007387 */ /* 0x000fe80000100a00 */
[----:B------:R2:W-:Y:S04]  /*1a6b0*/  LDGSTS.E [R0+-0x63200], [R216.64], P1 ;  /* 0x9ce00000d8007fae */ /* 0x0005e80008921848 */
[----:B------:R3:W-:Y:S04]  /*1a6c0*/  STL.64 [R1+0x5b0], R14 ;  /* 0x0005b00e01007387 */ /* 0x0007e80000100a00 */
[----:B------:R4:W-:Y:S04]  /*1a6d0*/  LDGSTS.E [R10+-0x62200], [R218.64], P1 ;  /* 0x9de00000da0a7fae */ /* 0x0009e80008921848 */
[----:B------:R-:W-:Y:S04]  /*1a6e0*/  STL.64 [R1+0x4b8], R236 ;  /* 0x0004b8ec01007387 */ /* 0x000fe80000100a00 */
[----:B------:R1:W-:Y:S04]  /*1a6f0*/  LDGSTS.E [R9+-0x61200], [R220.64], P1 ;  /* 0x9ee00000dc097fae */ /* 0x0003e80008921848 */
[----:B------:R2:W-:Y:S04]  /*1a700*/  STL.64 [R1+0x4f8], R48 ;  /* 0x0004f83001007387 */ /* 0x0005e80000100a00 */
[----:B------:R2:W-:Y:S01]  /*1a710*/  LDGSTS.E [R0+-0x60200], [R222.64], P1 ;  /* 0x9fe00000de007fae */ /* 0x0005e20008921848 */
[----:B---3--:R-:W-:-:S03]  /*1a720*/  CS2R R14, SRZ ;  /* 0x00000000000e7805 */ /* 0x008fc6000001ff00 */
[----:B------:R-:W-:Y:S01]  /*1a730*/  STL.64 [R1+0x538], R44 ;  /* 0x0005382c01007387 */ /* 0x000fe20000100a00 */
[----:B-1----:R-:W-:-:S03]  /*1a740*/  CS2R R8, SRZ ;  /* 0x0000000000087805 */ /* 0x002fc6000001ff00 */
[----:B------:R-:W0:Y:S01]  /*1a750*/  LDGDEPBAR ;  /* 0x00000000000079af */ /* 0x000e220000000000 */
[----:B----4-:R-:W-:Y:S01]  /*1a760*/  CS2R R10, SRZ ;  /* 0x00000000000a7805 */ /* 0x010fe2000001ff00 */
[----:B------:R-:W-:Y:S02]  /*1a770*/  CS2R R42, SRZ ;  /* 0x00000000002a7805 */ /* 0x000fe4000001ff00 */
[----:B------:R1:W-:Y:S01]  /*1a780*/  STL.64 [R1+0x578], R40 ;  /* 0x0005782801007387 */ /* 0x0003e20000100a00 */
[----:B--2---:R-:W-:Y:S01]  /*1a790*/  CS2R R48, SRZ ;  /* 0x0000000000307805 */ /* 0x004fe2000001ff00 */
[----:B------:R-:W-:Y:S01]  /*1a7a0*/  CS2R R50, SRZ ;  /* 0x0000000000327805 */ /* 0x000fe2000001ff00 */
[----:B------:R-:W-:Y:S01]  /*1a7b0*/  CS2R R80, SRZ ;  /* 0x0000000000507805 */ /* 0x000fe2000001ff00 */
[----:B------:R2:W-:Y:S01]  /*1a7c0*/  STL.64 [R1+0x5b8], R12 ;  /* 0x0005b80c01007387 */ /* 0x0005e20000100a00 */
[----:B------:R-:W-:Y:S01]  /*1a7d0*/  CS2R R82, SRZ ;  /* 0x0000000000527805 */ /* 0x000fe2000001ff00 */
[----:B------:R-:W-:Y:S01]  /*1a7e0*/  CS2R R132, SRZ ;  /* 0x0000000000847805 */ /* 0x000fe2000001ff00 */
[----:B------:R-:W-:Y:S01]  /*1a7f0*/  CS2R R134, SRZ ;  /* 0x0000000000867805 */ /* 0x000fe2000001ff00 */
[----:B------:R-:W-:Y:S01]  /*1a800*/  CS2R R148, SRZ ;  /* 0x0000000000947805 */ /* 0x000fe2000001ff00 */
[----:B------:R-:W-:Y:S01]  /*1a810*/  CS2R R150, SRZ ;  /* 0x0000000000967805 */ /* 0x000fe2000001ff00 */
[----:B------:R-:W-:Y:S01]  /*1a820*/  CS2R R104, SRZ ;  /* 0x0000000000687805 */ /* 0x000fe2000001ff00 */
[----:B------:R-:W-:Y:S01]  /*1a830*/  CS2R R106, SRZ ;  /* 0x00000000006a7805 */ /* 0x000fe2000001ff00 */
[----:B-1----:R-:W-:Y:S01]  /*1a840*/  CS2R R40, SRZ ;  /* 0x0000000000287805 */ /* 0x002fe2000001ff00 */
[----:B------:R-:W-:Y:S01]  /*1a850*/  CS2R R136, SRZ ;  /* 0x0000000000887805 */ /* 0x000fe2000001ff00 */
[----:B------:R-:W-:Y:S01]  /*1a860*/  CS2R R138, SRZ ;  /* 0x00000000008a7805 */ /* 0x000fe2000001ff00 */
[----:B------:R-:W-:Y:S01]  /*1a870*/  CS2R R164, SRZ ;  /* 0x0000000000a47805 */ /* 0x000fe2000001ff00 */
[----:B--2---:R-:W-:Y:S01]  /*1a880*/  CS2R R12, SRZ ;  /* 0x00000000000c7805 */ /* 0x004fe2000001ff00 */
[----:B------:R-:W-:Y:S01]  /*1a890*/  CS2R R166, SRZ ;  /* 0x0000000000a67805 */ /* 0x000fe2000001ff00 */
        /* <DEDUP_REMOVED lines=26> */
[----:B-----5:R-:W-:Y:S01]  /*1aa40*/  CS2R R44, SRZ ;  /* 0x00000000002c7805 */ /* 0x020fe2000001ff00 */
        /* <DEDUP_REMOVED lines=17> */
[----:B------:R-:W-:Y:S05]  /*1ab60*/  @!P0 BRA `(.L_x_0) ;  /* 0x000157f000008947 */ /* 0x000fea0003800000 */
[----:B------:R-:W2:Y:S04]  /*1ab70*/  LDL.LU.64 R216, [R1+0x40] ;  /* 0x0000400001d87983 */ /* 0x000ea80000300a00 */
[----:B------:R-:W3:Y:S04]  /*1ab80*/  LDL.LU.64 R214, [R1+0x38] ;  /* 0x0000380001d67983 */ /* 0x000ee80000300a00 */
[----:B------:R-:W4:Y:S04]  /*1ab90*/  LDL.LU.64 R212, [R1+0x30] ;  /* 0x0000300001d47983 */ /* 0x000f280000300a00 */
[----:B------:R-:W5:Y:S04]  /*1aba0*/  LDL.LU.64 R210, [R1+0x28] ;  /* 0x0000280001d27983 */ /* 0x000f680000300a00 */
[----:B------:R-:W5:Y:S04]  /*1abb0*/  LDL.LU.64 R208, [R1+0x20] ;  /* 0x0000200001d07983 */ /* 0x000f680000300a00 */
[----:B------:R-:W5:Y:S04]  /*1abc0*/  LDL.LU.64 R232, [R1+0x18] ;  /* 0x0000180001e87983 */ /* 0x000f680000300a00 */
[----:B------:R-:W5:Y:S04]  /*1abd0*/  LDL.LU.64 R236, [R1+0x10] ;  /* 0x0000100001ec7983 */ /* 0x000f680000300a00 */
[----:B------:R-:W5:Y:S01]  /*1abe0*/  LDL.LU.64 R234, [R1] ;  /* 0x0000000001ea7983 */ /* 0x000f620000300a00 */
[----:B--2---:R-:W-:-:S03]  /*1abf0*/  IMAD.MOV.U32 R0, RZ, RZ, R217 ;  /* 0x000000ffff007224 */ /* 0x004fc600078e00d9 */
[----:B------:R-:W-:Y:S04]  /*1ac00*/  STL [R1+0x948], R216 ;  /* 0x000948d801007387 */ /* 0x000fe80000100800 */
[----:B---3--:R-:W-:Y:S04]  /*1ac10*/  STL [R1+0x944], R214 ;  /* 0x000944d601007387 */ /* 0x008fe80000100800 */
[----:B------:R1:W-:Y:S04]  /*1ac20*/  STL [R1+0x940], R0 ;  /* 0x0009400001007387 */ /* 0x0003e80000100800 */
[----:B----4-:R-:W-:Y:S01]  /*1ac30*/  STL [R1+0x93c], R212 ;  /* 0x00093cd401007387 */ /* 0x010fe20000100800 */
[----:B-1----:R-:W-:-:S05]  /*1ac40*/  IMAD.MOV.U32 R0, RZ, RZ, R215 ;  /* 0x000000ffff007224 */ /* 0x002fca00078e00d7 */
[----:B------:R1:W-:Y:S04]  /*1ac50*/  STL [R1+0x938], R0 ;  /* 0x0009380001007387 */ /* 0x0003e80000100800 */
[----:B-----5:R-:W-:Y:S01]  /*1ac60*/  STL [R1+0x934], R210 ;  /* 0x000934d201007387 */ /* 0x020fe20000100800 */
[----:B-1----:R-:W-:-:S05]  /*1ac70*/  MOV R0, R213 ;  /* 0x000000d500007202 */ /* 0x002fca0000000f00 */
[----:B------:R1:W-:Y:S04]  /*1ac80*/  STL [R1+0x930], R0 ;  /* 0x0009300001007387 */ /* 0x0003e80000100800 */
[----:B------:R-:W-:Y:S01]  /*1ac90*/  STL [R1+0x92c], R208 ;  /* 0x00092cd001007387 */ /* 0x000fe20000100800 */
[----:B-1----:R-:W-:-:S05]  /*1aca0*/  IMAD.MOV.U32 R0, RZ, RZ, R211 ;  /* 0x000000ffff007224 */ /* 0x002fca00078e00d3 */
        /* <DEDUP_REMOVED lines=12> */
[----:B------:R-:W-:Y:S04]  /*1ad70*/  STL [R1+0x908], R0 ;  /* 0x0009080001007387 */ /* 0x000fe80000100800 */
        /* <DEDUP_REMOVED lines=65> */
[----:B------:R-:W2:Y:S04]  /*1b190*/  LDL.LU.64 R208, [R1+0x78] ;  /* 0x0000780001d07983 */ /* 0x000ea80000300a00 */
[----:B------:R-:W-:Y:S04]  /*1b1a0*/  STL [R1+0x804], R24 ;  /* 0x0008041801007387 */ /* 0x000fe80000100800 */
[----:B------:R-:W-:Y:S04]  /*1b1b0*/  STL [R1+0x7f8], R25 ;  /* 0x0007f81901007387 */ /* 0x000fe80000100800 */
[----:B------:R-:W3:Y:S04]  /*1b1c0*/  LDL.LU.64 R232, [R1+0x98] ;  /* 0x0000980001e87983 */ /* 0x000ee80000300a00 */
[----:B------:R-:W-:Y:S04]  /*1b1d0*/  STL [R1+0x7fc], R102 ;  /* 0x0007fc6601007387 */ /* 0x000fe80000100800 */
[----:B------:R-:W-:Y:S04]  /*1b1e0*/  STL [R1+0x7f0], R103 ;  /* 0x0007f06701007387 */ /* 0x000fe80000100800 */
[----:B------:R-:W4:Y:S04]  /*1b1f0*/  LDL.LU.64 R234, [R1+0xa8] ;  /* 0x0000a80001ea7983 */ /* 0x000f280000300a00 */
[----:B------:R-:W-:Y:S04]  /*1b200*/  STL [R1+0x7f4], R140 ;  /* 0x0007f48c01007387 */ /* 0x000fe80000100800 */
[----:B------:R-:W-:Y:S04]  /*1b210*/  STL [R1+0x7e8], R141 ;  /* 0x0007e88d01007387 */ /* 0x000fe80000100800 */
[----:B------:R-:W5:Y:S04]  /*1b220*/  LDL.LU.64 R236, [R1+0x58] ;  /* 0x0000580001ec7983 */ /* 0x000f680000300a00 */
[----:B------:R-:W-:Y:S04]  /*1b230*/  STL [R1+0x7ec], R182 ;  /* 0x0007ecb601007387 */ /* 0x000fe80000100800 */
[----:B------:R-:W-:Y:S04]  /*1b240*/  STL [R1+0x7e0], R183 ;  /* 0x0007e0b701007387 */ /* 0x000fe80000100800 */
[----:B------:R-:W5:Y:S04]  /*1b250*/  LDL.LU.64 R216, [R1+0x68] ;  /* 0x0000680001d87983 */ /* 0x000f680000300a00 */
[----:B------:R-:W-:Y:S04]  /*1b260*/  STL [R1+0x7e4], R184 ;  /* 0x0007e4b801007387 */ /* 0x000fe80000100800 */
[----:B------:R-:W-:Y:S04]  /*1b270*/  STL [R1+0x7d8], R185 ;  /* 0x0007d8b901007387 */ /* 0x000fe80000100800 */
[----:B------:R-:W5:Y:S04]  /*1b280*/  LDL.LU.64 R218, [R1+0xd8] ;  /* 0x0000d80001da7983 */ /* 0x000f680000300a00 */
[----:B------:R-:W-:Y:S04]  /*1b290*/  STL [R1+0x7dc], R204 ;  /* 0x0007dccc01007387 */ /* 0x000fe80000100800 */
[----:B------:R1:W-:Y:S04]  /*1b2a0*/  STL [R1+0x7d0], R205 ;  /* 0x0007d0cd01007387 */ /* 0x0003e80000100800 */
[----:B------:R-:W5:Y:S04]  /*1b2b0*/  LDL.LU.64 R220, [R1+0xe8] ;  /* 0x0000e80001dc7983 */ /* 0x000f680000300a00 */
[----:B------:R-:W-:Y:S04]  /*1b2c0*/  STL [R1+0x7d4], R206 ;  /* 0x0007d4ce01007387 */ /* 0x000fe80000100800 */
[----:B------:R2:W-:Y:S04]  /*1b2d0*/  STL [R1+0x7c8], R207 ;  /* 0x0007c8cf01007387 */ /* 0x0005e80000100800 */
        /* <DEDUP_REMOVED lines=8> */
[----:B------:R-:W5:Y:S01]  /*1b360*/  LDL.LU.64 R64, [R1+0x148] ;  /* 0x0001480001407983 */ /* 0x000f620000300a00 */
[----:B------:R-:W-:Y:S01]  /*1b370*/  USHF.R.S32.HI UR6, URZ, 0x1f, UR4 ;  /* 0x0000001f3f067899 */ /* 0x000fe20008011404 */
[----:B-1----:R-:W-:-:S02]  /*1b380*/  IMAD.MOV.U32 R205, RZ, RZ, R143 ;  /* 0x000000ffffcd7224 */ /* 0x002fc400078e008f */
[----:B------:R-:W5:Y:S01]  /*1b390*/  LDL.LU.64 R66, [R1+0xb8] ;  /* 0x0000b80001427983 */ /* 0x000f620000300a00 */
[----:B--2---:R-:W-:Y:S02]  /*1b3a0*/  IMAD.MOV.U32 R207, RZ, RZ, R208 ;  /* 0x000000ffffcf7224 */ /* 0x004fe400078e00d0 */
[----:B------:R-:W-:Y:S02]  /*1b3b0*/  IMAD.MOV.U32 R206, RZ, RZ, R209 ;  /* 0x000000ffffce7224 */ /* 0x000fe400078e00d1 */
[----:B---3--:R-:W-:Y:S01]  /*1b3c0*/  IMAD.MOV.U32 R209, RZ, RZ, R232 ;  /* 0x000000ffffd17224 */ /* 0x008fe200078e00e8 */
[----:B------:R-:W-:Y:S02]  /*1b3d0*/  MOV R208, R233 ;  /* 0x000000e900d07202 */ /* 0x000fe40000000f00 */
[----:B------:R-:W2:Y:S01]  /*1b3e0*/  LDL.LU.64 R232, [R1+0xc8] ;  /* 0x0000c80001e87983 */ /* 0x000ea20000300a00 */
[----:B----4-:R-:W-:Y:S02]  /*1b3f0*/  IMAD.MOV.U32 R211, RZ, RZ, R234 ;  /* 0x000000ffffd37224 */ /* 0x010fe400078e00ea */
[----:B------:R-:W-:-:S02]  /*1b400*/  IMAD.MOV.U32 R210, RZ, RZ, R235 ;  /* 0x000000ffffd27224 */ /* 0x000fc400078e00eb */
[----:B------:R-:W3:Y:S01]  /*1b410*/  LDL.LU.64 R234, [R1+0x158] ;  /* 0x0001580001ea7983 */ /* 0x000ee20000300a00 */
[----:B-----5:R-:W-:Y:S02]  /*1b420*/  IMAD.MOV.U32 R213, RZ, RZ, R236 ;  /* 0x000000ffffd57224 */ /* 0x020fe400078e00ec */
[----:B------:R-:W-:Y:S02]  /*1b430*/  IMAD.MOV.U32 R212, RZ, RZ, R237 ;  /* 0x000000ffffd47224 */ /* 0x000fe400078e00ed */
[----:B------:R-:W4:Y:S04]  /*1b440*/  LDL.LU.64 R236, [R1+0x168] ;  /* 0x0001680001ec7983 */ /* 0x000f280000300a00 */
[----:B------:R-:W5:Y:S01]  /*1b450*/  LDL.LU.64 R238, [R1+0x188] ;  /* 0x0001880001ee7983 */ /* 0x000f620000300a00 */
[----:B------:R-:W-:-:S03]  /*1b460*/  IMAD.MOV.U32 R215, RZ, RZ, R216 ;  /* 0x000000ffffd77224 */ /* 0x000fc600078e00d8 */
[----:B------:R-:W5:Y:S01]  /*1b470*/  LDL.LU.64 R240, [R1+0x1a8] ;  /* 0x0001a80001f07983 */ /* 0x000f620000300a00 */
[----:B------:R-:W-:-:S03]  /*1b480*/  IMAD.MOV.U32 R214, RZ, RZ, R217 ;  /* 0x000000ffffd67224 */ /* 0x000fc600078e00d9 */
[----:B------:R-:W5:Y:S04]  /*1b490*/  LDL.LU.64 R242, [R1+0x1b8] ;  /* 0x0001b80001f27983 */ /* 0x000f680000300a00 */
[----:B------:R-:W5:Y:S01]  /*1b4a0*/  LDL.LU.64 R244, [R1+0x1c8] ;  /* 0x0001c80001f47983 */ /* 0x000f620000300a00 */
[----:B------:R-:W-:Y:S02]  /*1b4b0*/  IMAD.MOV.U32 R217, RZ, RZ, R218 ;  /* 0x000000ffffd97224 */ /* 0x000fe400078e00da */
[----:B------:R-:W-:Y:S02]  /*1b4c0*/  IMAD.MOV.U32 R216, RZ, RZ, R219 ;  /* 0x000000ffffd87224 */ /* 0x000fe400078e00db */
[----:B------:R-:W-:Y:S01]  /*1b4d0*/  IMAD.MOV.U32 R219, RZ, RZ, R220 ;  /* 0x000000ffffdb7224 */ /* 0x000fe200078e00dc */
[----:B------:R-:W-:Y:S01]  /*1b4e0*/  MOV R218, R221 ;  /* 0x000000dd00da7202 */ /* 0x000fe20000000f00 */
[----:B------:R-:W-:-:S02]  /*1b4f0*/  IMAD.MOV.U32 R221, RZ, RZ, R222 ;  /* 0x000000ffffdd7224 */ /* 0x000fc400078e00de */
[----:B------:R-:W-:Y:S02]  /*1b500*/  IMAD.MOV.U32 R220, RZ, RZ, R223 ;  /* 0x000000ffffdc7224 */ /* 0x000fe400078e00df */
[----:B------:R-:W-:Y:S02]  /*1b510*/  IMAD.MOV.U32 R223, RZ, RZ, R246 ;  /* 0x000000ffffdf7224 */ /* 0x000fe400078e00f6 */
[----:B------:R-:W-:Y:S02]  /*1b520*/  IMAD.MOV.U32 R222, RZ, RZ, R247 ;  /* 0x000000ffffde7224 */ /* 0x000fe400078e00f7 */
[----:B------:R-:W5:Y:S01]  /*1b530*/  LDL.LU.64 R246, [R1+0x128] ;  /* 0x0001280001f67983 */ /* 0x000f620000300a00 */
[----:B------:R-:W-:Y:S02]  /*1b540*/  IMAD.MOV.U32 R225, RZ, RZ, R248 ;  /* 0x000000ffffe17224 */ /* 0x000fe400078e00f8 */
[----:B------:R-:W-:Y:S02]  /*1b550*/  IMAD.MOV.U32 R224, RZ, RZ, R249 ;  /* 0x000000ffffe07224 */ /* 0x000fe400078e00f9 */
[----:B------:R-:W5:Y:S04]  /*1b560*/  LDL.LU.64 R248, [R1+0x138] ;  /* 0x0001380001f87983 */ /* 0x000f680000300a00 */
[----:B------:R-:W5:Y:S01]  /*1b570*/  LDL.LU.64 R38, [R1+0x1e8] ;  /* 0x0001e80001267983 */ /* 0x000f620000300a00 */
[----:B------:R-:W-:-:S02]  /*1b580*/  IMAD.MOV.U32 R227, RZ, RZ, R64 ;  /* 0x000000ffffe37224 */ /* 0x000fc400078e0040 */
[----:B------:R-:W-:Y:S02]  /*1b590*/  IMAD.MOV.U32 R226, RZ, RZ, R65 ;  /* 0x000000ffffe27224 */ /* 0x000fe400078e0041 */
[----:B------:R-:W5:Y:S04]  /*1b5a0*/  LDL.LU.64 R64, [R1+0x1f8] ;  /* 0x0001f80001407983 */ /* 0x000f680000300a00 */
[----:B------:R-:W5:Y:S04]  /*1b5b0*/  LDL.LU.64 R58, [R1+0x208] ;  /* 0x00020800013a7983 */ /* 0x000f680000300a00 */
[----:B------:R-:W5:Y:S04]  /*1b5c0*/  LDL.LU.64 R60, [R1+0x218] ;  /* 0x00021800013c7983 */ /* 0x000f680000300a00 */
[----:B------:R-:W5:Y:S04]  /*1b5d0*/  LDL.LU.64 R62, [R1+0x228] ;  /* 0x00022800013e7983 */ /* 0x000f680000300a00 */
[----:B------:R-:W5:Y:S04]  /*1b5e0*/  LDL.LU.64 R54, [R1+0x238] ;  /* 0x0002380001367983 */ /* 0x000f680000300a00 */
[----:B------:R-:W5:Y:S04]  /*1b5f0*/  LDL.LU.64 R56, [R1+0x178] ;  /* 0x0001780001387983 */ /* 0x000f680000300a00 */
[----:B------:R-:W5:Y:S04]  /*1b600*/  LDL.LU.64 R68, [R1+0x198] ;  /* 0x0001980001447983 */ /* 0x000f680000300a00 */
[----:B------:R-:W5:Y:S01]  /*1b610*/  LDL.LU.64 R70, [R1+0x248] ;  /* 0x0002480001467983 */ /* 0x000f620000300a00 */
[----:B------:R-:W-:Y:S01]  /*1b620*/  IMAD.MOV.U32 R229, RZ, RZ, R66 ;  /* 0x000000ffffe57224 */ /* 0x000fe200078e0042 */
[----:B------:R-:W-:-:S02]  /*1b630*/  MOV R228, R67 ;  /* 0x0000004300e47202 */ /* 0x000fc40000000f00 */
[----:B------:R-:W5:Y:S04]  /*1b640*/  LDL.LU.64 R66, [R1+0x258] ;  /* 0x0002580001427983 */ /* 0x000f680000300a00 */
[----:B------:R-:W5:Y:S01]  /*1b650*/  LDL.LU.64 R36, [R1+0x2a0] ;  /* 0x0002a00001247983 */ /* 0x000f620000300a00 */
[----:B--2---:R-:W-:Y:S02]  /*1b660*/  IMAD.MOV.U32 R231, RZ, RZ, R232 ;  /* 0x000000ffffe77224 */ /* 0x004fe400078e00e8 */
[----:B------:R-:W-:Y:S02]  /*1b670*/  IMAD.MOV.U32 R230, RZ, RZ, R233 ;  /* 0x000000ffffe67224 */ /* 0x000fe400078e00e9 */
[----:B---3--:R-:W-:Y:S02]  /*1b680*/  IMAD.MOV.U32 R233, RZ, RZ, R234 ;  /* 0x000000ffffe97224 */ /* 0x008fe400078e00ea */
[----:B------:R-:W-:-:S02]  /*1b690*/  IMAD.MOV.U32 R232, RZ, RZ, R235 ;  /* 0x000000ffffe87224 */ /* 0x000fc400078e00eb */
[----:B----4-:R-:W-:Y:S02]  /*1b6a0*/  IMAD.MOV.U32 R235, RZ, RZ, R236 ;  /* 0x000000ffffeb7224 */ /* 0x010fe400078e00ec */
[----:B------:R-:W-:Y:S02]  /*1b6b0*/  IMAD.MOV.U32 R234, RZ, RZ, R237 ;  /* 0x000000ffffea7224 */ /* 0x000fe400078e00ed */
[----:B-----5:R-:W-:Y:S02]  /*1b6c0*/  IMAD.MOV.U32 R237, RZ, RZ, R238 ;  /* 0x000000ffffed7224 */ /* 0x020fe400078e00ee */
[----:B------:R-:W-:Y:S02]  /*1b6d0*/  IMAD.MOV.U32 R236, RZ, RZ, R239 ;  /* 0x000000ffffec7224 */ /* 0x000fe400078e00ef */
[----:B------:R-:W-:Y:S01]  /*1b6e0*/  IMAD.MOV.U32 R239, RZ, RZ, R240 ;  /* 0x000000ffffef7224 */ /* 0x000fe200078e00f0 */
[----:B------:R-:W-:Y:S01]  /*1b6f0*/  MOV R238, R241 ;  /* 0x000000f100ee7202 */ /* 0x000fe20000000f00 */
[----:B------:R-:W-:-:S02]  /*1b700*/  IMAD.MOV.U32 R241, RZ, RZ, R242 ;  /* 0x000000fffff17224 */ /* 0x000fc400078e00f2 */
[----:B------:R-:W-:Y:S02]  /*1b710*/  IMAD.MOV.U32 R240, RZ, RZ, R243 ;  /* 0x000000fffff07224 */ /* 0x000fe400078e00f3 */
[----:B------:R-:W-:Y:S02]  /*1b720*/  IMAD.MOV.U32 R243, RZ, RZ, R244 ;  /* 0x000000fffff37224 */ /* 0x000fe400078e00f4 */
[----:B------:R-:W-:Y:S02]  /*1b730*/  IMAD.MOV.U32 R242, RZ, RZ, R245 ;  /* 0x000000fffff27224 */ /* 0x000fe400078e00f5 */
[----:B------:R-:W-:Y:S02]  /*1b740*/  IMAD.MOV.U32 R245, RZ, RZ, R246 ;  /* 0x000000fffff57224 */ /* 0x000fe400078e00f6 */
[----:B------:R-:W-:Y:S02]  /*1b750*/  IMAD.MOV.U32 R244, RZ, RZ, R247 ;  /* 0x000000fffff47224 */ /* 0x000fe400078e00f7 */
[----:B------:R-:W-:-:S02]  /*1b760*/  IMAD.MOV.U32 R247, RZ, RZ, R248 ;  /* 0x000000fffff77224 */ /* 0x000fc400078e00f8 */
[----:B------:R-:W-:Y:S02]  /*1b770*/  IMAD.MOV.U32 R246, RZ, RZ, R249 ;  /* 0x000000fffff67224 */ /* 0x000fe400078e00f9 */
[----:B------:R-:W-:Y:S01]  /*1b780*/  IMAD.MOV.U32 R249, RZ, RZ, R38 ;  /* 0x000000fffff97224 */ /* 0x000fe200078e0026 */
[----:B------:R-:W-:Y:S02]  /*1b790*/  MOV R248, R39 ;  /* 0x0000002700f87202 */ /* 0x000fe40000000f00 */
[----:B------:R-:W2:Y:S01]  /*1b7a0*/  LDL.LU.64 R38, [R1+0x2b8] ;  /* 0x0002b80001267983 */ /* 0x000ea20000300a00 */
[----:B------:R-:W-:Y:S02]  /*1b7b0*/  IMAD.MOV.U32 R251, RZ, RZ, R64 ;  /* 0x000000fffffb7224 */ /* 0x000fe400078e0040 */
[----:B------:R-:W-:Y:S02]  /*1b7c0*/  IMAD.MOV.U32 R250, RZ, RZ, R65 ;  /* 0x000000fffffa7224 */ /* 0x000fe400078e0041 */
[----:B------:R-:W3:Y:S01]  /*1b7d0*/  LDL.LU.64 R64, [R1+0x2c0] ;  /* 0x0002c00001407983 */ /* 0x000ee20000300a00 */
[----:B------:R-:W-:-:S03]  /*1b7e0*/  IMAD.MOV.U32 R252, RZ, RZ, R59 ;  /* 0x000000fffffc7224 */ /* 0x000fc600078e003b */
[----:B------:R1:W-:Y:S01]  /*1b7f0*/  STL [R1], R58 ;  /* 0x0000003a01007387 */ /* 0x0003e20000100800 */
[----:B------:R-:W-:-:S03]  /*1b800*/  IMAD.MOV.U32 R0, RZ, RZ, R61 ;  /* 0x000000ffff007224 */ /* 0x000fc600078e003d */
[----:B-1----:R-:W4:Y:S04]  /*1b810*/  LDL.LU.64 R58, [R1+0x2d8] ;  /* 0x0002d800013a7983 */ /* 0x002f280000300a00 */
[----:B------:R1:W-:Y:S04]  /*1b820*/  STL [R1+0x10], R60 ;  /* 0x0000103c01007387 */ /* 0x0003e80000100800 */
[----:B-1----:R-:W5:Y:S04]  /*1b830*/  LDL.LU.64 R60, [R1+0x1d8] ;  /* 0x0001d800013c7983 */ /* 0x002f680000300a00 */
[----:B------:R1:W-:Y:S04]  /*1b840*/  STL [R1+0x4], R0 ;  /* 0x0000040001007387 */ /* 0x0003e80000100800 */
[----:B------:R1:W-:Y:S02]  /*1b850*/  STL [R1+0x18], R62 ;  /* 0x0000183e01007387 */ /* 0x0003e40000100800 */
[----:B-1----:R-:W-:-:S02]  /*1b860*/  IMAD.MOV.U32 R0, RZ, RZ, R63 ;  /* 0x000000ffff007224 */ /* 0x002fc400078e003f */
[----:B------:R-:W5:Y:S04]  /*1b870*/  LDL.LU.64 R62, [R1+0x1d0] ;  /* 0x0001d000013e7983 */ /* 0x000f680000300a00 */
        /* <DEDUP_REMOVED lines=18> */
[----:B-1----:R-:W-:-:S02]  /*1b9a0*/  MOV R0, R67 ;  /* 0x0000004300007202 */ /* 0x002fc40000000f00 */
[----:B------:R-:W5:Y:S04]  /*1b9b0*/  LDL.LU.64 R66, [R1+0x310] ;  /* 0x0003100001427983 */ /* 0x000f680000300a00 */
[----:B------:R1:W-:Y:S04]  /*1b9c0*/  STL [R1+0x3c], R0 ;  /* 0x00003c0001007387 */ /* 0x0003e80000100800 */
[----:B------:R1:W-:Y:S02]  /*1b9d0*/  STL [R1+0x48], R36 ;  /* 0x0000482401007387 */ /* 0x0003e40000100800 */
[----:B-1----:R-:W-:-:S02]  /*1b9e0*/  IMAD.MOV.U32 R0, RZ, RZ, R37 ;  /* 0x000000ffff007224 */ /* 0x002fc400078e0025 */
[----:B------:R-:W5:Y:S04]  /*1b9f0*/  LDL.LU.64 R36, [R1+0x318] ;  /* 0x0003180001247983 */ /* 0x000f680000300a00 */
[----:B------:R1:W-:Y:S04]  /*1ba00*/  STL [R1+0x44], R0 ;  /* 0x0000440001007387 */ /* 0x0003e80000100800 */
[----:B--2---:R2:W-:Y:S01]  /*1ba10*/  STL [R1+0x54], R38 ;  /* 0x0000542601007387 */ /* 0x0045e20000100800 */
[----:B-1----:R-:W-:-:S03]  /*1ba20*/  IMAD.MOV.U32 R0, RZ, RZ, R39 ;  /* 0x000000ffff007224 */ /* 0x002fc600078e0027 */
[----:B--2---:R-:W2:Y:S04]  /*1ba30*/  LDL.LU.64 R38, [R1+0x1c0] ;  /* 0x0001c00001267983 */ /* 0x004ea80000300a00 */
[----:B------:R1:W-:Y:S04]  /*1ba40*/  STL [R1+0x4c], R0 ;  /* 0x00004c0001007387 */ /* 0x0003e80000100800 */
[----:B---3--:R3:W-:Y:S01]  /*1ba50*/  STL [R1+0x5c], R64 ;  /* 0x00005c4001007387 */ /* 0x0087e20000100800 */
[----:B-1----:R-:W-:-:S03]  /*1ba60*/  IMAD.MOV.U32 R0, RZ, RZ, R65 ;  /* 0x000000ffff007224 */ /* 0x002fc600078e0041 */
[----:B---3--:R-:W3:Y:S04]  /*1ba70*/  LDL.LU.64 R64, [R1+0x1b0] ;  /* 0x0001b00001407983 */ /* 0x008ee80000300a00 */
[----:B------:R1:W-:Y:S04]  /*1ba80*/  STL [R1+0x58], R0 ;  /* 0x0000580001007387 */ /* 0x0003e80000100800 */
[----:B----4-:R4:W-:Y:S01]  /*1ba90*/  STL [R1+0x64], R58 ;  /* 0x0000643a01007387 */ /* 0x0109e20000100800 */
[----:B-1----:R-:W-:-:S03]  /*1baa0*/  IMAD.MOV.U32 R0, RZ, RZ, R59 ;  /* 0x000000ffff007224 */ /* 0x002fc600078e003b */
[----:B----4-:R-:W4:Y:S04]  /*1bab0*/  LDL.LU.64 R58, [R1+0x320] ;  /* 0x00032000013a7983 */ /* 0x010f280000300a00 */
[----:B------:R1:W-:Y:S04]  /*1bac0*/  STL [R1+0x60], R0 ;  /* 0x0000600001007387 */ /* 0x0003e80000100800 */
[----:B-----5:R5:W-:Y:S01]  /*1bad0*/  STL [R1+0x6c], R60 ;  /* 0x00006c3c01007387 */ /* 0x020be20000100800 */
[----:B-1----:R-:W-:-:S03]  /*1bae0*/  IMAD.MOV.U32 R0, RZ, RZ, R61 ;  /* 0x000000ffff007224 */ /* 0x002fc600078e003d */
[----:B-----5:R-:W5:Y:S04]  /*1baf0*/  LDL.LU.64 R60, [R1+0x330] ;  /* 0x00033000013c7983 */ /* 0x020f680000300a00 */
        /* <DEDUP_REMOVED lines=95> */
[----:B------:R-:W5:Y:S04]  /*1c0f0*/  LDL.64 R54, [R1+0x950] ;  /* 0x0009500001367983 */ /* 0x000f680000100a00 */
        /* <DEDUP_REMOVED lines=27> */
[----:B---3--:R-:W3:Y:S04]  /*1c2b0*/  LDL.64 R64, [R1+0x958] ;  /* 0x0009580001407983 */ /* 0x008ee80000100a00 */
[----:B------:R1:W-:Y:S04]  /*1c2c0*/  STL [R1+0x160], R0 ;  /* 0x0001600001007387 */ /* 0x0003e80000100800 */
[----:B----4-:R4:W-:Y:S01]  /*1c2d0*/  STL [R1+0x16c], R58 ;  /* 0x00016c3a01007387 */ /* 0x0109e20000100800 */
[----:B-1----:R-:W-:-:S03]  /*1c2e0*/  IMAD.MOV.U32 R0, RZ, RZ, R59 ;  /* 0x000000ffff007224 */ /* 0x002fc600078e003b */
[----:B----4-:R-:W4:Y:S04]  /*1c2f0*/  LDL.64 R58, [R1+0x960] ;  /* 0x00096000013a7983 */ /* 0x010f280000100a00 */
        /* <DEDUP_REMOVED lines=90> */
[----:B-1----:R-:W-:-:S03]  /*1c8a0*/  MOV R0, R61 ;  /* 0x0000003d00007202 */ /* 0x002fc60000000f00 */
        /* <DEDUP_REMOVED lines=39> */
[----:B-1----:R-:W-:-:S03]  /*1cb20*/  MOV R0, R59 ;  /* 0x0000003b00007202 */ /* 0x002fc60000000f00 */
        /* <DEDUP_REMOVED lines=39> */
[----:B-1----:R-:W-:-:S03]  /*1cda0*/  MOV R0, R65 ;  /* 0x0000004100007202 */ /* 0x002fc60000000f00 */
        /* <DEDUP_REMOVED lines=39> */
[----:B-1----:R-:W-:-:S03]  /*1d020*/  MOV R0, R39 ;  /* 0x0000002700007202 */ /* 0x002fc60000000f00 */
        /* <DEDUP_REMOVED lines=330> */
[----:B------:R-:W-:Y:S04]  /*1e4d0*/  STL [R1+0x5ac], R56 ;  /* 0x0005ac3801007387 */ /* 0x000fe80000100800 */
[----:B------:R-:W5:Y:S01]  /*1e4e0*/  LDL.LU.64 R52, [R1+0x608] ;  /* 0x0006080001347983 */ /* 0x000f620000300a00 */
[----:B-1----:R-:W-:-:S05]  /*1e4f0*/  IMAD.MOV.U32 R0, RZ, RZ, R57 ;  /* 0x000000ffff007224 */ /* 0x002fca00078e0039 */
[----:B------:R1:W-:Y:S04]  /*1e500*/  STL [R1+0x5a8], R0 ;  /* 0x0005a80001007387 */ /* 0x0003e80000100800 */
[----:B------:R1:W-:Y:S02]  /*1e510*/  STL [R1+0x5b4], R68 ;  /* 0x0005b44401007387 */ /* 0x0003e40000100800 */
[----:B-1----:R-:W-:Y:S02]  /*1e520*/  IMAD.MOV.U32 R0, RZ, RZ, R69 ;  /* 0x000000ffff007224 */ /* 0x002fe400078e0045 */
        /* <DEDUP_REMOVED lines=18> */
[----:B---3--:R-:W-:Y:S04]  /*1e650*/  STL [R1+0x5dc], R64 ;  /* 0x0005dc4001007387 */ /* 0x008fe80000100800 */
[----:B------:R-:W3:Y:S01]  /*1e660*/  LDL.LU.64 R56, [R1+0x638] ;  /* 0x0006380001387983 */ /* 0x000ee20000300a00 */
[----:B-1----:R-:W-:-:S05]  /*1e670*/  IMAD.MOV.U32 R0, RZ, RZ, R65 ;  /* 0x000000ffff007224 */ /* 0x002fca00078e0041 */
[----:B------:R1:W-:Y:S04]  /*1e680*/  STL [R1+0x5d8], R0 ;  /* 0x0005d80001007387 */ /* 0x0003e80000100800 */
[----:B----4-:R4:W-:Y:S01]  /*1e690*/  STL [R1+0x5e4], R58 ;  /* 0x0005e43a01007387 */ /* 0x0109e20000100800 */
[----:B-1----:R-:W-:-:S03]  /*1e6a0*/  MOV R0, R59 ;  /* 0x0000003b00007202 */ /* 0x002fc60000000f00 */
[----:B------:R-:W3:Y:S04]  /*1e6b0*/  LDL.LU.64 R64, [R1+0x6e0] ;  /* 0x0006e00001407983 */ /* 0x000ee80000300a00 */
[----:B-----5:R-:W-:Y:S04]  /*1e6c0*/  STL [R1+0x5ec], R60 ;  /* 0x0005ec3c01007387 */ /* 0x020fe80000100800 */
[----:B------:R1:W-:Y:S04]  /*1e6d0*/  STL [R1+0x5e0], R0 ;  /* 0x0005e00001007387 */ /* 0x0003e80000100800 */
[----:B----4-:R-:W4:Y:S01]  /*1e6e0*/  LDL.LU.64 R58, [R1+0x6e8] ;  /* 0x0006e800013a7983 */ /* 0x010f220000300a00 */
[----:B-1----:R-:W-:-:S03]  /*1e6f0*/  IMAD.MOV.U32 R0, RZ, RZ, R61 ;  /* 0x000000ffff007224 */ /* 0x002fc600078e003d */
[----:B------:R-:W-:Y:S04]  /*1e700*/  STL [R1+0x5f4], R62 ;  /* 0x0005f43e01007387 */ /* 0x000fe80000100800 */
[----:B------:R1:W-:Y:S04]  /*1e710*/  STL [R1+0x5e8], R0 ;  /* 0x0005e80001007387 */ /* 0x0003e80000100800 */
[----:B------:R-:W5:Y:S01]  /*1e720*/  LDL.LU.64 R60, [R1+0x6f0] ;  /* 0x0006f000013c7983 */ /* 0x000f620000300a00 */
        /* <DEDUP_REMOVED lines=32> */
[----:B------:R-:W-:Y:S04]  /*1e930*/  STL [R1+0x63c], R64 ;  /* 0x00063c4001007387 */ /* 0x000fe80000100800 */
[----:B------:R1:W-:Y:S04]  /*1e940*/  STL [R1+0x630], R0 ;  /* 0x0006300001007387 */ /* 0x0003e80000100800 */
[----:B---3--:R-:W3:Y:S01]  /*1e950*/  LDL.LU.64 R56, [R1+0x740] ;  /* 0x0007400001387983 */ /* 0x008ee20000300a00 */
[----:B-1----:R-:W-:-:S03]  /*1e960*/  IMAD.MOV.U32 R0, RZ, RZ, R65 ;  /* 0x000000ffff007224 */ /* 0x002fc600078e0041 */
[----:B----4-:R-:W-:Y:S04]  /*1e970*/  STL [R1+0x644], R58 ;  /* 0x0006443a01007387 */ /* 0x010fe80000100800 */
[----:B------:R1:W-:Y:S04]  /*1e980*/  STL [R1+0x638], R0 ;  /* 0x0006380001007387 */ /* 0x0003e80000100800 */
[----:B------:R-:W4:Y:S01]  /*1e990*/  LDL.LU.64 R64, [R1+0x748] ;  /* 0x0007480001407983 */ /* 0x000f220000300a00 */
[----:B-1----:R-:W-:-:S03]  /*1e9a0*/  IMAD.MOV.U32 R0, RZ, RZ, R59 ;  /* 0x000000ffff007224 */ /* 0x002fc600078e003b */
[----:B-----5:R-:W-:Y:S04]  /*1e9b0*/  STL [R1+0x64c], R60 ;  /* 0x00064c3c01007387 */ /* 0x020fe80000100800 */
        /* <DEDUP_REMOVED lines=9> */
[----:B------:R-:W5:Y:S04]  /*1ea50*/  LDL.LU.64 R62, [R1+0x760] ;  /* 0x00076000013e7983 */ /* 0x000f680000300a00 */
        /* <DEDUP_REMOVED lines=11> */
[----:B------:R1:W-:Y:S04]  /*1eb10*/  STL [R1+0x674], R66 ;  /* 0x0006744201007387 */ /* 0x0003e80000100800 */
[----:B------:R-:W5:Y:S01]  /*1eb20*/  LDL.LU.64 R54, [R1+0x780] ;  /* 0x0007800001367983 */ /* 0x000f620000300a00 */
[----:B-1----:R-:W-:-:S03]  /*1eb30*/  IMAD.MOV.U32 R0, RZ, RZ, R67 ;  /* 0x000000ffff007224 */ /* 0x002fc600078e0043 */
[----:B------:R-:W-:Y:S04]  /*1eb40*/  STL [R1+0x67c], R36 ;  /* 0x00067c2401007387 */ /* 0x000fe80000100800 */
[----:B------:R1:W-:Y:S04]  /*1eb50*/  STL [R1+0x670], R0 ;  /* 0x0006700001007387 */ /* 0x0003e80000100800 */
[----:B------:R-:W5:Y:S01]  /*1eb60*/  LDL.LU.64 R66, [R1+0x788] ;  /* 0x0007880001427983 */ /* 0x000f620000300a00 */
[----:B-1----:R-:W-:-:S03]  /*1eb70*/  IMAD.MOV.U32 R0, RZ, RZ, R37 ;  /* 0x000000ffff007224 */ /* 0x002fc600078e0025 */
[----:B--2---:R-:W-:Y:S04]  /*1eb80*/  STL [R1+0x684], R38 ;  /* 0x0006842601007387 */ /* 0x004fe80000100800 */
[----:B------:R1:W-:Y:S04]  /*1eb90*/  STL [R1+0x678], R0 ;  /* 0x0006780001007387 */ /* 0x0003e80000100800 */
[----:B------:R-:W2:Y:S01]  /*1eba0*/  LDL.LU.64 R36, [R1+0x798] ;  /* 0x0007980001247983 */ /* 0x000ea20000300a00 */
[----:B-1----:R-:W-:-:S03]  /*1ebb0*/  MOV R0, R39 ;  /* 0x0000002700007202 */ /* 0x002fc60000000f00 */
[----:B------:R-:W2:Y:S04]  /*1ebc0*/  LDL.LU.64 R38, [R1+0x7b0] ;  /* 0x0007b00001267983 */ /* 0x000ea80000300a00 */
        /* <DEDUP_REMOVED lines=36> */
[----:B-1----:R-:W-:Y:S02]  /*1ee10*/  MOV R0, R67 ;  /* 0x0000004300007202 */ /* 0x002fe40000000f00 */
[----:B------:R-:W5:Y:S04]  /*1ee20*/  LDL.LU.64 R66, [R1+0xa00] ;  /* 0x000a000001427983 */ /* 0x000f680000300a00 */
[----:B------:R2:W-:Y:S02]  /*1ee30*/  STL [R1+0x6d0], R0 ;  /* 0x0006d00001007387 */ /* 0x0005e40000100800 */
[----:B--2---:R-:W-:-:S02]  /*1ee40*/  IMAD.MOV.U32 R0, RZ, RZ, R37 ;  /* 0x000000ffff007224 */ /* 0x004fc400078e0025 */
[----:B------:R1:W-:Y:S04]  /*1ee50*/  STL [R1+0x6dc], R36 ;  /* 0x0006dc2401007387 */ /* 0x0003e80000100800 */
[----:B------:R-:W-:Y:S04]  /*1ee60*/  STL [R1+0x6e4], R38 ;  /* 0x0006e42601007387 */ /* 0x000fe80000100800 */
[----:B------:R2:W-:Y:S04]  /*1ee70*/  STL [R1+0x6d8], R0 ;  /* 0x0006d80001007387 */ /* 0x0005e80000100800 */
[----:B-1----:R-:W5:Y:S01]  /*1ee80*/  LDL.LU.64 R36, [R1+0xa08] ;  /* 0x000a080001247983 */ /* 0x002f620000300a00 */
[----:B--2---:R-:W-:-:S03]  /*1ee90*/  IMAD.MOV.U32 R0, RZ, RZ, R39 ;  /* 0x000000ffff007224 */ /* 0x004fc600078e0027 */
[----:B---3--:R-:W-:Y:S04]  /*1eea0*/  STL [R1+0x6ec], R56 ;  /* 0x0006ec3801007387 */ /* 0x008fe80000100800 */
[----:B------:R1:W-:Y:S04]  /*1eeb0*/  STL [R1+0x6e0], R0 ;  /* 0x0006e00001007387 */ /* 0x0003e80000100800 */
[----:B------:R-:W2:Y:S01]  /*1eec0*/  LDL.LU.64 R38, [R1+0xa10] ;  /* 0x000a100001267983 */ /* 0x000ea20000300a00 */
[----:B-1----:R-:W-:-:S03]  /*1eed0*/  IMAD.MOV.U32 R0, RZ, RZ, R57 ;  /* 0x000000ffff007224 */ /* 0x002fc600078e0039 */
[----:B----4-:R-:W-:Y:S04]  /*1eee0*/  STL [R1+0x6f4], R64 ;  /* 0x0006f44001007387 */ /* 0x010fe80000100800 */
[----:B------:R1:W-:Y:S02]  /*1eef0*/  STL [R1+0x6e8], R0 ;  /* 0x0006e80001007387 */ /* 0x0003e40000100800 */
[----:B-1----:R-:W-:Y:S02]  /*1ef00*/  IMAD.MOV.U32 R0, RZ, RZ, R65 ;  /* 0x000000ffff007224 */ /* 0x002fe400078e0041 */
[----:B------:R-:W3:Y:S04]  /*1ef10*/  LDL.LU.64 R64, [R1+0xa18] ;  /* 0x000a180001407983 */ /* 0x000ee80000300a00 */
[----:B------:R1:W-:Y:S04]  /*1ef20*/  STL [R1+0x6f0], R0 ;  /* 0x0006f00001007387 */ /* 0x0003e80000100800 */
[----:B-----5:R-:W-:Y:S04]  /*1ef30*/  STL [R1+0x6fc], R58 ;  /* 0x0006fc3a01007387 */ /* 0x020fe80000100800 */
[----:B------:R-:W4:Y:S01]  /*1ef40*/  LDL.LU.64 R178, [R1+0xa20] ;  /* 0x000a200001b27983 */ /* 0x000f220000300a00 */
[----:B-1----:R-:W-:-:S03]  /*1ef50*/  IMAD.MOV.U32 R0, RZ, RZ, R59 ;  /* 0x000000ffff007224 */ /* 0x002fc600078e003b */
[----:B------:R-:W-:Y:S04]  /*1ef60*/  STL [R1+0x704], R60 ;  /* 0x0007043c01007387 */ /* 0x000fe80000100800 */
[----:B------:R1:W-:Y:S04]  /*1ef70*/  STL [R1+0x6f8], R0 ;  /* 0x0006f80001007387 */ /* 0x0003e80000100800 */
[----:B------:R-:W5:Y:S04]  /*1ef80*/  LDL.LU.64 R172, [R1+0xa30] ;  /* 0x000a300001ac7983 */ /* 0x000f680000300a00 */
[----:B------:R-:W5:Y:S01]  /*1ef90*/  LDL.LU.64 R174, [R1+0xa40] ;  /* 0x000a400001ae7983 */ /* 0x000f620000300a00 */
[----:B-1----:R-:W-:-:S05]  /*1efa0*/  IMAD.MOV.U32 R0, RZ, RZ, R61 ;  /* 0x000000ffff007224 */ /* 0x002fca00078e003d */
[----:B------:R1:W-:Y:S04]  /*1efb0*/  STL [R1+0x700], R0 ;  /* 0x0007000001007387 */ /* 0x0003e80000100800 */
[----:B------:R-:W-:Y:S04]  /*1efc0*/  STL [R1+0x70c], R62 ;  /* 0x00070c3e01007387 */ /* 0x000fe80000100800 */
[----:B------:R-:W5:Y:S01]  /*1efd0*/  LDL.LU.64 R52, [R1+0xa48] ;  /* 0x000a480001347983 */ /* 0x000f620000300a00 */
[----:B-1----:R-:W-:-:S03]  /*1efe0*/  IMAD.MOV.U32 R0, RZ, RZ, R63 ;  /* 0x000000ffff007224 */ /* 0x002fc600078e003f */
[----:B------:R-:W5:Y:S04]  /*1eff0*/  LDL.LU.64 R54, [R1+0xa50] ;  /* 0x000a500001367983 */ /* 0x000f680000300a00 */
        /* <DEDUP_REMOVED lines=11> */
[----:B------:R1:W-:Y:S02]  /*1f0b0*/  STL [R1+0x724], R66 ;  /* 0x0007244201007387 */ /* 0x0003e40000100800 */
[----:B-1----:R-:W-:-:S02]  /*1f0c0*/  MOV R0, R67 ;  /* 0x0000004300007202 */ /* 0x002fc40000000f00 */
[----:B------:R-:W5:Y:S04]  /*1f0d0*/  LDL.LU.64 R68, [R1+0xa88] ;  /* 0x000a880001447983 */ /* 0x000f680000300a00 */
[----:B------:R-:W5:Y:S04]  /*1f0e0*/  LDL.LU.64 R70, [R1+0xa98] ;  /* 0x000a980001467983 */ /* 0x000f680000300a00 */
[----:B------:R1:W-:Y:S04]  /*1f0f0*/  STL [R1+0x720], R0 ;  /* 0x0007200001007387 */ /* 0x0003e80000100800 */
[----:B------:R2:W-:Y:S04]  /*1f100*/  STL [R1+0x72c], R36 ;  /* 0x00072c2401007387 */ /* 0x0005e80000100800 */
[----:B------:R-:W5:Y:S01]  /*1f110*/  LDL.LU.64 R66, [R1+0xab0] ;  /* 0x000ab00001427983 */ /* 0x000f620000300a00 */
[----:B-1----:R-:W-:-:S03]  /*1f120*/  IMAD.MOV.U32 R0, RZ, RZ, R37 ;  /* 0x000000ffff007224 */ /* 0x002fc600078e0025 */
[----:B--2---:R-:W-:Y:S04]  /*1f130*/  STL [R1+0x734], R38 ;  /* 0x0007342601007387 */ /* 0x004fe80000100800 */
[----:B------:R1:W-:Y:S04]  /*1f140*/  STL [R1+0x728], R0 ;  /* 0x0007280001007387 */ /* 0x0003e80000100800 */
[----:B------:R-:W2:Y:S01]  /*1f150*/  LDL.LU.64 R36, [R1+0xa90] ;  /* 0x000a900001247983 */ /* 0x000ea20000300a00 */
[----:B-1----:R-:W-:-:S03]  /*1f160*/  IMAD.MOV.U32 R0, RZ, RZ, R39 ;  /* 0x000000ffff007224 */ /* 0x002fc600078e0027 */
[----:B------:R-:W2:Y:S04]  /*1f170*/  LDL.LU.64 R38, [R1+0xaa8] ;  /* 0x000aa80001267983 */ /* 0x000ea80000300a00 */
[----:B------:R3:W-:Y:S02]  /*1f180*/  STL [R1+0x730], R0 ;  /* 0x0007300001007387 */ /* 0x0007e40000100800 */
[----:B---3--:R-:W-:Y:S02]  /*1f190*/  IMAD.MOV.U32 R0, RZ, RZ, R65 ;  /* 0x000000ffff007224 */ /* 0x008fe400078e0041 */
[----:B------:R1:W-:Y:S04]  /*1f1a0*/  STL [R1+0x73c], R64 ;  /* 0x00073c4001007387 */ /* 0x0003e80000100800 */
[----:B----4-:R-:W-:Y:S04]  /*1f1b0*/  STL [R1+0x744], R178 ;  /* 0x000744b201007387 */ /* 0x010fe80000100800 */
[----:B------:R3:W-:Y:S04]  /*1f1c0*/  STL [R1+0x738], R0 ;  /* 0x0007380001007387 */ /* 0x0007e80000100800 */
[----:B-1----:R-:W4:Y:S01]  /*1f1d0*/  LDL.LU.64 R64, [R1+0xaa0] ;  /* 0x000aa00001407983 */ /* 0x002f220000300a00 */
[----:B---3--:R-:W-:-:S03]  /*1f1e0*/  IMAD.MOV.U32 R0, RZ, RZ, R179 ;  /* 0x000000ffff007224 */ /* 0x008fc600078e00b3 */
[----:B-----5:R-:W-:Y:S04]  /*1f1f0*/  STL [R1+0x74c], R172 ;  /* 0x00074cac01007387 */ /* 0x020fe80000100800 */
        /* <DEDUP_REMOVED lines=27> */
[----:B------:R1:W-:Y:S02]  /*1f3b0*/  STL [R1+0x788], R0 ;  /* 0x0007880001007387 */ /* 0x0003e40000100800 */
[----:B-1----:R-:W-:Y:S02]  /*1f3c0*/  IMAD.MOV.U32 R0, RZ, RZ, R71 ;  /* 0x000000ffff007224 */ /* 0x002fe400078e0047 */
[----:B------:R1:W-:Y:S01]  /*1f3d0*/  STL [R1+0x79c], R66 ;  /* 0x00079c4201007387 */ /* 0x0003e20000100800 */
[----:B------:R-:W-:-:S03]  /*1f3e0*/  IMAD.MOV.U32 R2, RZ, RZ, R67 ;  /* 0x000000ffff027224 */ /* 0x000fc600078e0043 */
[----:B-1----:R-:W1:Y:S04]  /*1f3f0*/  S2R R67, SR_TID.X ;  /* 0x0000000000437919 */ /* 0x002e680000002100 */
[----:B------:R3:W-:Y:S04]  /*1f400*/  STL [R1+0x790], R0 ;  /* 0x0007900001007387 */ /* 0x0007e80000100800 */
[----:B------:R2:W-:Y:S01]  /*1f410*/  STL [R1+0x798], R2 ;  /* 0x0007980201007387 */ /* 0x0005e20000100800 */
[----:B---3--:R-:W-:Y:S02]  /*1f420*/  IMAD.MOV.U32 R0, RZ, RZ, 0x7f ;  /* 0x0000007fff007424 */ /* 0x008fe400078e00ff */
[----:B--2---:R-:W-:-:S03]  /*1f430*/  IMAD.MOV.U32 R2, RZ, RZ, R37 ;  /* 0x000000ffff027224 */ /* 0x004fc600078e0025 */
[----:B------:R-:W-:Y:S01]  /*1f440*/  IADD3 R66, R0, c[0x0][0x180], RZ ;  /* 0x0000600000427a10 */ /* 0x000fe20007ffe0ff */
[----:B------:R-:W-:Y:S01]  /*1f450*/  STL [R1+0x7a4], R36 ;  /* 0x0007a42401007387 */ /* 0x000fe20000100800 */
[----:B------:R-:W-:-:S03]  /*1f460*/  IMAD.MOV.U32 R0, RZ, RZ, R39 ;  /* 0x000000ffff007224 */ /* 0x000fc600078e0027 */
[----:B------:R-:W-:Y:S01]  /*1f470*/  STL [R1+0x7ac], R38 ;  /* 0x0007ac2601007387 */ /* 0x000fe20000100800 */
[----:B-1----:R-:W-:-:S03]  /*1f480*/  LOP3.LUT R3, R67, 0x7, RZ, 0xc0, !PT ;  /* 0x0000000743037812 */ /* 0x002fc600078ec0ff */
[----:B------:R1:W-:Y:S01]  /*1f490*/  STL [R1+0x7a0], R2 ;  /* 0x0007a00201007387 */ /* 0x0003e20000100800 */
[----:B------:R-:W-:Y:S01]  /*1f4a0*/  LOP3.LUT R5, R67, 0x3, RZ, 0xc0, !PT ;  /* 0x0000000343057812 */ /* 0x000fe200078ec0ff */
[----:B------:R-:W-:Y:S01]  /*1f4b0*/  IMAD R3, R3, 0x210, RZ ;  /* 0x0000021003037824 */ /* 0x000fe200078e02ff */
[----:B-1----:R-:W-:-:S04]  /*1f4c0*/  SHF.R.S32.HI R2, RZ, 0x1f, R66 ;  /* 0x0000001fff027819 */ /* 0x002fc80000011442 */
[----:B------:R-:W-:Y:S01]  /*1f4d0*/  LEA.HI R2, R2, R66, RZ, 0x7 ;  /* 0x0000004202027211 */ /* 0x000fe200078f38ff */
[----:B----4-:R-:W-:Y:S01]  /*1f4e0*/  STL [R1+0x7b4], R64 ;  /* 0x0007b44001007387 */ /* 0x010fe20000100800 */
[----:B------:R-:W-:-:S03]  /*1f4f0*/  MOV R6, R65 ;  /* 0x0000004100067202 */ /* 0x000fc60000000f00 */
[----:B------:R1:W-:Y:S04]  /*1f500*/  STL [R1+0x7a8], R0 ;  /* 0x0007a80001007387 */ /* 0x0003e80000100800 */
[----:B------:R2:W-:Y:S01]  /*1f510*/  STL [R1+0x7b0], R6 ;  /* 0x0007b00601007387 */ /* 0x0005e20000100800 */
[----:B-1----:R-:W-:-:S05]  /*1f520*/  IMAD.SHL.U32 R0, R67, 0x2, RZ ;  /* 0x0000000243007824 */ /* 0x002fca00078e00ff */
[----:B------:R-:W-:Y:S02]  /*1f530*/  LOP3.LUT R4, R0, 0xc0, RZ, 0xc0, !PT ;  /* 0x000000c000047812 */ /* 0x000fe400078ec0ff */
[----:B--2---:R-:W-:Y:S01]  /*1f540*/  LOP3.LUT R6, R3, 0x30, R0, 0x78, !PT ;  /* 0x0000003003067812 */ /* 0x004fe200078e7800 */
[----:B------:R-:W-:Y:S01]  /*1f550*/  IMAD R3, R5, 0x420, RZ ;  /* 0x0000042005037824 */ /* 0x000fe200078e02ff */
[----:B------:R-:W-:Y:S02]  /*1f560*/  LOP3.LUT R0, R4, 0x1c, R67, 0xf8, !PT ;  /* 0x0000001c04007812 */ /* 0x000fe400078ef843 */
[----:B------:R-:W-:Y:S02]  /*1f570*/  SHF.R.S32.HI R2, RZ, 0x7, R2 ;  /* 0x00000007ff027819 */ /* 0x000fe40000011402 */
[----:B------:R-:W-:Y:S02]  /*1f580*/  LOP3.LUT R3, R3, R0, RZ, 0x3c, !PT ;  /* 0x0000000003037212 */ /* 0x000fe400078e3cff */
[----:B------:R-:W-:-:S02]  /*1f590*/  IADD3 R5, R2, -0x4, RZ ;  /* 0xfffffffc02057810 */ /* 0x000fc40007ffe0ff */
[----:B------:R-:W-:-:S05]  /*1f5a0*/  LOP3.LUT R2, R3, 0x20, RZ, 0x3c, !PT ;  /* 0x0000002003027812 */ /* 0x000fca00078e3cff */
[----:B------:R1:W-:Y:S01]  /*1f5b0*/  STL [R1+0x95c], R2 ;  /* 0x00095c0201007387 */ /* 0x0003e20000100800 */
[----:B------:R-:W-:Y:S01]  /*1f5c0*/  SHF.R.S32.HI R4, RZ, 0x1f, R202 ;  /* 0x0000001fff047819 */ /* 0x000fe200000114ca */
[----:B------:R-:W-:Y:S01]  /*1f5d0*/  IMAD.MOV.U32 R204, RZ, RZ, RZ ;  /* 0x000000ffffcc7224 */ /* 0x000fe200078e00ff */
[----:B------:R-:W-:Y:S01]  /*1f5e0*/  CS2R R12, SRZ ;  /* 0x00000000000c7805 */ /* 0x000fe2000001ff00 */
[----:B------:R-:W-:Y:S01]  /*1f5f0*/  CS2R R14, SRZ ;  /* 0x00000000000e7805 */ /* 0x000fe2000001ff00 */
[C---:B------:R-:W-:Y:S01]  /*1f600*/  SHF.L.U64.HI R0, R202.reuse, 0x2, R4 ;  /* 0x00000002ca007819 */ /* 0x040fe20000010204 */
[----:B------:R-:W-:Y:S01]  /*1f610*/  IMAD.SHL.U32 R202, R202, 0x4, RZ ;  /* 0x00000004caca7824 */ /* 0x000fe200078e00ff */
        /* <DEDUP_REMOVED lines=62> */
[----:B------:R-:W-:Y:S01]  /*1fa00*/  LOP3.LUT R4, R6, 0x40, RZ, 0x3c, !PT ;  /* 0x0000004006047812 */ /* 0x000fe200078e3cff */
[----:B------:R-:W-:-:S02]  /*1fa10*/  USHF.L.U32 UR7, UR4, 0x2, URZ ;  /* 0x0000000204077899 */ /* 0x000fc4000800063f */
[----:B------:R-:W-:Y:S02]  /*1fa20*/  USHF.L.U64.HI UR6, UR4, 0x2, UR6 ;  /* 0x0000000204067899 */ /* 0x000fe40008010206 */
[----:B------:R-:W-:Y:S02]  /*1fa30*/  UMOV UR5, 0x3 ;  /* 0x0000000300057882 */ /* 0x000fe40000000000 */
[----:B-1----:R-:W-:Y:S02]  /*1fa40*/  UMOV UR4, 0xffffffff ;  /* 0xffffffff00047882 */ /* 0x002fe40000000000 */
.L_x_1:
[----:B------:R-:W2:Y:S01]  /*1fa50*/  LDL R6, [R1+0x95c] ;  /* 0x00095c0001067983 */ /* 0x000ea20000100800 */
[----:B------:R-:W-:Y:S01]  /*1fa60*/  UIADD3 UR4, UR4, 0x1, URZ ;  /* 0x0000000104047890 */ /* 0x000fe2000fffe03f */
[----:B------:R-:W-:-:S04]  /*1fa70*/  DEPBAR.LE SB0, 0x6 ;  /* 0x000081800000791a */ /* 0x000fc80000000000 */
[----:B------:R-:W1:Y:S01]  /*1fa80*/  S2R R2, SR_TID.X ;  /* 0x0000000000027919 */ /* 0x000e620000002100 */
[----:B------:R-:W-:-:S03]  /*1fa90*/  UISETP.GT.AND UP0, UPT, UR4, 0x3, UPT ;  /* 0x000000030400788c */ /* 0x000fc6000bf04270 */
[----:B------:R-:W3:Y:S01]  /*1faa0*/  S2R R4, SR_TID.X ;  /* 0x0000000000047919 */ /* 0x000ee20000002100 */
[----:B------:R-:W-:-:S03]  /*1fab0*/  USEL UR4, UR4, URZ, !UP0 ;  /* 0x0000003f04047287 */ /* 0x000fc6000c000000 */
[----:B------:R-:W4:Y:S03]  /*1fac0*/  S2R R196, SR_TID.X ;  /* 0x0000000000c47919 */ /* 0x000f260000002100 */
[----:B------:R-:W-:Y:S02]  /*1fad0*/  IMAD.U32 R200, RZ, RZ, UR4 ;  /* 0x00000004ffc87e24 */ /* 0x000fe4000f8e00ff */
[----:B------:R-:W-:Y:S02]  /*1fae0*/  IMAD.U32 R201, RZ, RZ, UR4 ;  /* 0x00000004ffc97e24 */ /* 0x000fe4000f8e00ff */
[C---:B-1----:R-:W-:Y:S01]  /*1faf0*/  IMAD.SHL.U32 R5, R2.reuse, 0x2, RZ ;  /* 0x0000000202057824 */ /* 0x042fe200078e00ff */
[----:B------:R-:W-:-:S04]  /*1fb00*/  LOP3.LUT R3, R2, 0x3, RZ, 0xc0, !PT ;  /* 0x0000000302037812 */ /* 0x000fc800078ec0ff */
[----:B------:R-:W-:Y:S01]  /*1fb10*/  LOP3.LUT R5, R5, 0xc0, RZ, 0xc0, !PT ;  /* 0x000000c005057812 */ /* 0x000fe200078ec0ff */
[----:B------:R-:W-:Y:S02]  /*1fb20*/  IMAD R3, R3, 0x420, RZ ;  /* 0x0000042003037824 */ /* 0x000fe400078e02ff */
[C---:B----4-:R-:W-:Y:S01]  /*1fb30*/  IMAD.SHL.U32 R197, R196.reuse, 0x2, RZ ;  /* 0x00000002c4c57824 */ /* 0x050fe200078e00ff */
[----:B------:R-:W-:Y:S01]  /*1fb40*/  LOP3.LUT R5, R5, 0x1c, R2, 0xf8, !PT ;  /* 0x0000001c05057812 */ /* 0x000fe200078ef802 */
[----:B------:R-:W-:Y:S01]  /*1fb50*/  IMAD.U32 R2, RZ, RZ, UR4 ;  /* 0x00000004ff027e24 */ /* 0x000fe2000f8e00ff */
[----:B------:R-:W-:Y:S02]  /*1fb60*/  LOP3.LUT R196, R196, 0x7, RZ, 0xc0, !PT ;  /* 0x00000007c4c47812 */ /* 0x000fe400078ec0ff */
[----:B------:R-:W-:Y:S01]  /*1fb70*/  LOP3.LUT R3, R3, R5, RZ, 0x3c, !PT ;  /* 0x0000000503037212 */ /* 0x000fe200078e3cff */
[C---:B---3--:R-:W-:Y:S01]  /*1fb80*/  IMAD.SHL.U32 R5, R4.reuse, 0x2, RZ ;  /* 0x0000000204057824 */ /* 0x048fe200078e00ff */
[----:B------:R-:W-:Y:S01]  /*1fb90*/  LOP3.LUT R4, R4, 0x7, RZ, 0xc0, !PT ;  /* 0x0000000704047812 */ /* 0x000fe200078ec0ff */
[----:B------:R-:W-:-:S02]  /*1fba0*/  IMAD R196, R196, 0x210, RZ ;  /* 0x00000210c4c47824 */ /* 0x000fc400078e02ff */
[----:B------:R-:W-:Y:S01]  /*1fbb0*/  IMAD R2, R2, 0x20000, R3 ;  /* 0x0002000002027824 */ /* 0x000fe200078e0203 */
[----:B------:R-:W-:Y:S01]  /*1fbc0*/  BAR.SYNC.DEFER_BLOCKING 0x0 ;  /* 0x0000000000007b1d */ /* 0x000fe20000010000 */
[----:B------:R-:W-:Y:S01]  /*1fbd0*/  IMAD R4, R4, 0x210, RZ ;  /* 0x0000021004047824 */ /* 0x000fe200078e02ff */
[----:B------:R-:W-:Y:S01]  /*1fbe0*/  LOP3.LUT R196, R196, 0x30, R197, 0x78, !PT ;  /* 0x00000030c4c47812 */ /* 0x000fe200078e78c5 */
[----:B------:R-:W-:-:S03]  /*1fbf0*/  IMAD.U32 R3, RZ, RZ, UR4 ;  /* 0x00000004ff037e24 */ /* 0x000fc6000f8e00ff */
[----:B------:R-:W-:Y:S02]  /*1fc00*/  LOP3.LUT R4, R4, 0x30, R5, 0x78, !PT ;  /* 0x0000003004047812 */ /* 0x000fe400078e7805 */
[----:B------:R-:W-:Y:S02]  /*1fc10*/  LOP3.LUT R196, R196, 0x40, RZ, 0x3c, !PT ;  /* 0x00000040c4c47812 */ /* 0x000fe400078e3cff */
[----:B------:R-:W-:-:S03]  /*1fc20*/  LEA R200, R200, R4, 0xf ;  /* 0x00000004c8c87211 */ /* 0x000fc600078e78ff */
[----:B------:R-:W-:Y:S01]  /*1fc30*/  IMAD R201, R201, 0x8000, R196 ;  /* 0x00008000c9c97824 */ /* 0x000fe200078e02c4 */
[----:B------:R-:W-:Y:S04]  /*1fc40*/  LDS R20, [R2+0x300] ;  /* 0x0003000002147984 */ /* 0x000fe80000000800 */
[----:B------:R-:W-:Y:S04]  /*1fc50*/  LDS R22, [R2+0x1300] ;  /* 0x0013000002167984 */ /* 0x000fe80000000800 */
[----:B------:R-:W-:Y:S04]  /*1fc60*/  LDSM.16.M88.4 R16, [R200+0x80000] ;  /* 0x08000000c810783b */ /* 0x000fe80000000200 */
[----:B------:R-:W-:Y:S04]  /*1fc70*/  LDSM.16.M88.4 R100, [R200+0x82000] ;  /* 0x08200000c864783b */ /* 0x000fe80000000200 */
[----:B------:R-:W-:Y:S04]  /*1fc80*/  LDSM.16.M88.4 R32, [R200+0x83000] ;  /* 0x08300000c820783b */ /* 0x000fe80000000200 */
[----:B------:R-:W-:Y:S04]  /*1fc90*/  LDSM.16.M88.4 R24, [R200+0x84000] ;  /* 0x08400000c818783b */ /* 0x000fe80000000200 */
[----:B------:R-:W-:Y:S04]  /*1fca0*/  LDSM.16.M88.4 R76, [R200+0x85000] ;  /* 0x08500000c84c783b */ /* 0x000fe80000000200 */
[----:B------:R-:W-:Y:S04]  /*1fcb0*/  LDSM.16.M88.4 R28, [R200+0x86000] ;  /* 0x08600000c81c783b */ /* 0x000fe80000000200 */
[----:B------:R-:W-:Y:S04]  /*1fcc0*/  LDS R156, [R2+0x100] ;  /* 0x00010000029c7984 */ /* 0x000fe80000000800 */
[----:B------:R-:W-:Y:S04]  /*1fcd0*/  LDS R158, [R2+0x1100] ;  /* 0x00110000029e7984 */ /* 0x000fe80000000800 */
[----:B------:R-:W-:Y:S04]  /*1fce0*/  LDSM.16.M88.4 R140, [R200+0x87000] ;  /* 0x08700000c88c783b */ /* 0x000fe80000000200 */
[----:B------:R-:W-:Y:S04]  /*1fcf0*/  LDS R180, [R2] ;  /* 0x0000000002b47984 */ /* 0x000fe80000000800 */
[----:B------:R-:W-:Y:S04]  /*1fd00*/  LDS R182, [R2+0x1000] ;  /* 0x0010000002b67984 */ /* 0x000fe80000000800 */
[----:B------:R-:W-:Y:S04]  /*1fd10*/  LDS R144, [R2+0x200] ;  /* 0x0002000002907984 */ /* 0x000fe80000000800 */
[----:B------:R-:W-:Y:S04]  /*1fd20*/  LDS R146, [R2+0x1200] ;  /* 0x0012000002927984 */ /* 0x000fe80000000800 */
[----:B------:R-:W-:Y:S04]  /*1fd30*/  LDS R188, [R2+0x2000] ;  /* 0x0020000002bc7984 */ /* 0x000fe80000000800 */
[----:B------:R-:W-:Y:S04]  /*1fd40*/  LDS R190, [R2+0x3000] ;  /* 0x0030000002be7984 */ /* 0x000fe80000000800 */
[----:B------:R-:W-:Y:S04]  /*1fd50*/  LDS R184, [R2+0x2100] ;  /* 0x0021000002b87984 */ /* 0x000fe80000000800 */
[----:B------:R-:W-:Y:S01]  /*1fd60*/  LDS R186, [R2+0x3100] ;  /* 0x0031000002ba7984 */ /* 0x000fe20000000800 */
[----:B--2---:R-:W-:-:S03]  /*1fd70*/  IMAD R3, R3, 0x20000, R6 ;  /* 0x0002000003037824 */ /* 0x004fc600078e0206 */
[----:B------:R-:W-:Y:S04]  /*1fd80*/  LDSM.16.M88.4 R4, [R200+0x81000] ;  /* 0x08100000c804783b */ /* 0x000fe80000000200 */
[----:B------:R-:W-:Y:S04]  /*1fd90*/  LDS R21, [R3+0x300] ;  /* 0x0003000003157984 */ /* 0x000fe80000000800 */
[----:B------:R-:W1:Y:S04]  /*1fda0*/  LDS R23, [R3+0x1300] ;  /* 0x0013000003177984 */ /* 0x000e680000000800 */
[----:B------:R-:W-:Y:S04]  /*1fdb0*/  LDS R157, [R3+0x100] ;  /* 0x00010000039d7984 */ /* 0x000fe80000000800 */
[----:B------:R-:W2:Y:S04]  /*1fdc0*/  LDS R159, [R3+0x1100] ;  /* 0x00110000039f7984 */ /* 0x000ea80000000800 */
[----:B------:R-:W-:Y:S04]  /*1fdd0*/  LDS R181, [R3] ;  /* 0x0000000003b57984 */ /* 0x000fe80000000800 */
[----:B------:R-:W3:Y:S04]  /*1fde0*/  LDS R183, [R3+0x1000] ;  /* 0x0010000003b77984 */ /* 0x000ee80000000800 */
[----:B------:R-:W-:Y:S04]  /*1fdf0*/  LDS R145, [R3+0x200] ;  /* 0x0002000003917984 */ /* 0x000fe80000000800 */
[----:B------:R-:W4:Y:S04]  /*1fe00*/  LDS R147, [R3+0x1200] ;  /* 0x0012000003937984 */ /* 0x000f280000000800 */
[----:B------:R-:W-:Y:S04]  /*1fe10*/  LDS R189, [R3+0x2000] ;  /* 0x0020000003bd7984 */ /* 0x000fe80000000800 */
[----:B------:R-:W5:Y:S04]  /*1fe20*/  LDS R191, [R3+0x3000] ;  /* 0x0030000003bf7984 */ /* 0x000f680000000800 */
[----:B------:R-:W-:Y:S01]  /*1fe30*/  LDS R185, [R3+0x2100] ;  /* 0x0021000003b97984 */ /* 0x000fe20000000800 */
[C---:B-1----:R-:W-:Y:S03]  /*1fe40*/  HMMA.1688.F32.TF32 R176, R20.reuse, R16, R176 ;  /* 0x0000001014b0723c */ /* 0x042fe600000810b0 */
[----:B------:R-:W1:Y:S05]  /*1fe50*/  LDS R187, [R3+0x3100] ;  /* 0x0031000003bb7984 */ /* 0x000e6a0000000800 */
[C---:B------:R-:W-:Y:S08]  /*1fe60*/  HMMA.1688.F32.TF32 R172, R20.reuse, R4, R172 ;  /* 0x0000000414ac723c */ /* 0x040ff000000810ac */
[C---:B------:R-:W-:Y:S08]  /*1fe70*/  HMMA.1688.F32.TF32 R52, R20.reuse, R100, R52 ;  /* 0x000000641434723c */ /* 0x040ff00000081034 */
[C---:B------:R-:W-:Y:S08]  /*1fe80*/  HMMA.1688.F32.TF32 R56, R20.reuse, R32, R56 ;  /* 0x000000201438723c */ /* 0x040ff00000081038 */
[C---:B------:R-:W-:Y:S08]  /*1fe90*/  HMMA.1688.F32.TF32 R60, R20.reuse, R24, R60 ;  /* 0x00000018143c723c */ /* 0x040ff0000008103c */
[C---:B------:R-:W-:Y:S08]  /*1fea0*/  HMMA.1688.F32.TF32 R68, R20.reuse, R76, R68 ;  /* 0x0000004c1444723c */ /* 0x040ff00000081044 */
[----:B------:R-:W-:Y:S08]  /*1feb0*/  HMMA.1688.F32.TF32 R36, R20, R28, R36 ;  /* 0x0000001c1424723c */ /* 0x000ff00000081024 */
[C---:B--2---:R-:W-:Y:S08]  /*1fec0*/  HMMA.1688.F32.TF32 R136, R156.reuse, R16, R136 ;  /* 0x000000109c88723c */ /* 0x044ff00000081088 */
[C---:B------:R-:W-:Y:S08]  /*1fed0*/  HMMA.1688.F32.TF32 R164, R156.reuse, R4, R164 ;  /* 0x000000049ca4723c */ /* 0x040ff000000810a4 */
[C---:B------:R-:W-:Y:S08]  /*1fee0*/  HMMA.1688.F32.TF32 R128, R156.reuse, R100, R128 ;  /* 0x000000649c80723c */ /* 0x040ff00000081080 */
[C---:B------:R-:W-:Y:S08]  /*1fef0*/  HMMA.1688.F32.TF32 R124, R156.reuse, R32, R124 ;  /* 0x000000209c7c723c */ /* 0x040ff0000008107c */
[C---:B------:R-:W-:Y:S08]  /*1ff00*/  HMMA.1688.F32.TF32 R120, R156.reuse, R24, R120 ;  /* 0x000000189c78723c */ /* 0x040ff00000081078 */
[C---:B------:R-:W-:Y:S08]  /*1ff10*/  HMMA.1688.F32.TF32 R116, R156.reuse, R76, R116 ;  /* 0x0000004c9c74723c */ /* 0x040ff00000081074 */
[C---:B------:R-:W-:Y:S08]  /*1ff20*/  HMMA.1688.F32.TF32 R112, R156.reuse, R28, R112 ;  /* 0x0000001c9c70723c */ /* 0x040ff00000081070 */
[-C--:B------:R-:W-:Y:S01]  /*1ff30*/  HMMA.1688.F32.TF32 R108, R156, R140.reuse, R108 ;  /* 0x0000008c9c6c723c */ /* 0x080fe2000008106c */
[----:B------:R-:W-:Y:S04]  /*1ff40*/  LDS R156, [R2+0x2200] ;  /* 0x00220000029c7984 */ /* 0x000fe80000000800 */
[----:B------:R-:W-:Y:S03]  /*1ff50*/  LDS R158, [R2+0x3200] ;  /* 0x00320000029e7984 */ /* 0x000fe60000000800 */
[----:B------:R-:W-:Y:S01]  /*1ff60*/  HMMA.1688.F32.TF32 R20, R20, R140, R64 ;  /* 0x0000008c1414723c */ /* 0x000fe20000081040 */
[----:B------:R-:W-:Y:S04]  /*1ff70*/  LDS R157, [R3+0x2200] ;  /* 0x00220000039d7984 */ /* 0x000fe80000000800 */
[----:B------:R-:W2:Y:S03]  /*1ff80*/  LDS R159, [R3+0x3200] ;  /* 0x00320000039f7984 */ /* 0x000ea60000000800 */
[C---:B---3--:R-:W-:Y:S01]  /*1ff90*/  HMMA.1688.F32.TF32 R12, R180.reuse, R16, R12 ;  /* 0x00000010b40c723c */ /* 0x048fe2000008100c */
[----:B------:R-:W-:Y:S04]  /*1ffa0*/  LDS R64, [R2+0x2300] ;  /* 0x0023000002407984 */ /* 0x000fe80000000800 */
[----:B------:R-:W-:Y:S03]  /*1ffb0*/  LDS R66, [R2+0x3300] ;  /* 0x0033000002427984 */ /* 0x000fe60000000800 */
[C---:B------:R-:W-:Y:S01]  /*1ffc0*/  HMMA.1688.F32.TF32 R8, R180.reuse, R4, R8 ;  /* 0x00000004b408723c */ /* 0x040fe20000081008 */
[----:B------:R-:W-:Y:S04]  /*1ffd0*/  LDS R65, [R3+0x2300] ;  /* 0x0023000003417984 */ /* 0x000fe80000000800 */
[----:B------:R-:W3:Y:S03]  /*1ffe0*/  LDS R67, [R3+0x3300] ;  /* 0x0033000003437984 */ /* 0x000ee60000000800 */
[C---:B------:R-:W-:Y:S08]  /*1fff0*/  HMMA.1688.F32.TF32 R40, R180.reuse, R100, R40 ;  /* 0x00000064b428723c */ /* 0x040ff00000081028 */
[C---:B------:R-:W-:Y:S08]  /*20000*/  HMMA.1688.F32.TF32 R48, R180.reuse, R32, R48 ;  /* 0x00000020b430723c */ /* 0x040ff00000081030 */
[C---:B------:R-:W-:Y:S08]  /*20010*/  HMMA.1688.F32.TF32 R80, R180.reuse, R24, R80 ;  /* 0x00000018b450723c */ /* 0x040ff00000081050 */
[C---:B------:R-:W-:Y:S08]  /*20020*/  HMMA.1688.F32.TF32 R132, R180.reuse, R76, R132 ;  /* 0x0000004cb484723c */ /* 0x040ff00000081084 */
[C---:B------:R-:W-:Y:S08]  /*20030*/  HMMA.1688.F32.TF32 R148, R180.reuse, R28, R148 ;  /* 0x0000001cb494723c */ /* 0x040ff00000081094 */
[----:B------:R-:W-:Y:S08]  /*20040*/  HMMA.1688.F32.TF32 R104, R180, R140, R104 ;  /* 0x0000008cb468723c */ /* 0x000ff00000081068 */
[C---:B----4-:R-:W-:Y:S08]  /*20050*/  HMMA.1688.F32.TF32 R160, R144.reuse, R16, R168 ;  /* 0x0000001090a0723c */ /* 0x050ff000000810a8 */
[C---:B------:R-:W-:Y:S08]  /*20060*/  HMMA.1688.F32.TF32 R152, R144.reuse, R4, R152 ;  /* 0x000000049098723c */ /* 0x040ff00000081098 */
[C---:B------:R-:W-:Y:S08]  /*20070*/  HMMA.1688.F32.TF32 R96, R144.reuse, R100, R96 ;  /* 0x000000649060723c */ /* 0x040ff00000081060 */
[C---:B------:R-:W-:Y:S08]  /*20080*/  HMMA.1688.F32.TF32 R92, R144.reuse, R32, R92 ;  /* 0x00000020905c723c */ /* 0x040ff0000008105c */
[C---:B------:R-:W-:Y:S08]  /*20090*/  HMMA.1688.F32.TF32 R88, R144.reuse, R24, R88 ;  /* 0x000000189058723c */ /* 0x040ff00000081058 */
[C---:B------:R-:W-:Y:S08]  /*200a0*/  HMMA.1688.F32.TF32 R84, R144.reuse, R76, R84 ;  /* 0x0000004c9054723c */ /* 0x040ff00000081054 */
[C---:B------:R-:W-:Y:S08]  /*200b0*/  HMMA.1688.F32.TF32 R72, R144.reuse, R28, R72 ;  /* 0x0000001c9048723c */ /* 0x040ff00000081048 */
[----:B------:R-:W-:Y:S08]  /*200c0*/  HMMA.1688.F32.TF32 R44, R144, R140, R44 ;  /* 0x0000008c902c723c */ /* 0x000ff0000008102c */
[C---:B-----5:R-:W-:Y:S08]  /*200d0*/  HMMA.1688.F32.TF32 R12, R188.reuse, R18, R12 ;  /* 0x00000012bc0c723c */ /* 0x060ff0000008100c */
[C---:B------:R-:W-:Y:S01]  /*200e0*/  HMMA.1688.F32.TF32 R144, R188.reuse, R6, R8 ;  /* 0x00000006bc90723c */ /* 0x040fe20000081008 */
[----:B------:R-:W-:Y:S07]  /*200f0*/  LDSM.16.M88.4 R8, [R201+0x81000] ;  /* 0x08100000c908783b */ /* 0x000fee0000000200 */
[C---:B------:R-:W-:Y:S08]  /*20100*/  HMMA.1688.F32.TF32 R40, R188.reuse, R102, R40 ;  /* 0x00000066bc28723c */ /* 0x040ff00000081028 */
[C---:B------:R-:W-:Y:S01]  /*20110*/  HMMA.1688.F32.TF32 R168, R188.reuse, R34, R48 ;  /* 0x00000022bca8723c */ /* 0x040fe20000081030 */
[----:B------:R-:W-:Y:S04]  /*20120*/  LDS R48, [R2+0x4300] ;  /* 0x0043000002307984 */ /* 0x000fe80000000800 */
[----:B------:R-:W-:Y:S03]  /*20130*/  LDS R50, [R2+0x5300] ;  /* 0x0053000002327984 */ /* 0x000fe60000000800 */
[C---:B------:R-:W-:Y:S01]  /*20140*/  HMMA.1688.F32.TF32 R180, R188.reuse, R26, R80 ;  /* 0x0000001abcb4723c */ /* 0x040fe20000081050 */
[----:B------:R-:W-:Y:S04]  /*20150*/  LDS R80, [R2+0x4100] ;  /* 0x0041000002507984 */ /* 0x000fe80000000800 */
[----:B------:R-:W-:Y:S03]  /*20160*/  LDS R82, [R2+0x5100] ;  /* 0x0051000002527984 */ /* 0x000fe60000000800 */
[C---:B------:R-:W-:Y:S01]  /*20170*/  HMMA.1688.F32.TF32 R132, R188.reuse, R78, R132 ;  /* 0x0000004ebc84723c */ /* 0x040fe20000081084 */
[----:B------:R-:W-:Y:S04]  /*20180*/  LDS R81, [R3+0x4100] ;  /* 0x0041000003517984 */ /* 0x000fe80000000800 */
[----:B------:R-:W4:Y:S03]  /*20190*/  LDS R83, [R3+0x5100] ;  /* 0x0051000003537984 */ /* 0x000f260000000800 */
[C---:B------:R-:W-:Y:S01]  /*201a0*/  HMMA.1688.F32.TF32 R148, R188.reuse, R30, R148 ;  /* 0x0000001ebc94723c */ /* 0x040fe20000081094 */
[----:B------:R-:W-:Y:S04]  /*201b0*/  LDS R49, [R3+0x4300] ;  /* 0x0043000003317984 */ /* 0x000fe80000000800 */
[----:B------:R-:W-:Y:S03]  /*201c0*/  LDS R51, [R3+0x5300] ;  /* 0x0053000003337984 */ /* 0x000fe60000000800 */
[----:B------:R-:W-:Y:S08]  /*201d0*/  HMMA.1688.F32.TF32 R104, R188, R142, R104 ;  /* 0x0000008ebc68723c */ /* 0x000ff00000081068 */
[C---:B-1----:R-:W-:Y:S08]  /*201e0*/  HMMA.1688.F32.TF32 R136, R184.reuse, R18, R136 ;  /* 0x00000012b888723c */ /* 0x042ff00000081088 */
[----:B------:R-:W-:Y:S08]  /*201f0*/  HMMA.1688.F32.TF32 R164, R184, R6, R164 ;  /* 0x00000006b8a4723c */ /* 0x000ff000000810a4 */
[C---:B--2---:R-:W-:Y:S08]  /*20200*/  HMMA.1688.F32.TF32 R160, R156.reuse, R18, R160 ;  /* 0x000000129ca0723c */ /* 0x044ff000000810a0 */
[----:B------:R-:W-:Y:S08]  /*20210*/  HMMA.1688.F32.TF32 R152, R156, R6, R152 ;  /* 0x000000069c98723c */ /* 0x000ff00000081098 */
[C---:B---3--:R-:W-:Y:S01]  /*20220*/  HMMA.1688.F32.TF32 R192, R64.reuse, R18, R176 ;  /* 0x0000001240c0723c */ /* 0x048fe200000810b0 */
[----:B------:R-:W-:Y:S07]  /*20230*/  LDSM.16.M88.4 R16, [R201+0x80000] ;  /* 0x08000000c910783b */ /* 0x000fee0000000200 */
[----:B------:R-:W-:Y:S01]  /*20240*/  HMMA.1688.F32.TF32 R188, R64, R6, R172 ;  /* 0x0000000640bc723c */ /* 0x000fe200000810ac */
[----:B------:R-:W-:Y:S04]  /*20250*/  LDS R172, [R2+0x4000] ;  /* 0x0040000002ac7984 */ /* 0x000fe80000000800 */
[----:B------:R-:W-:Y:S03]  /*20260*/  LDS R174, [R2+0x5000] ;  /* 0x0050000002ae7984 */ /* 0x000fe60000000800 */
[-C--:B------:R-:W-:Y:S01]  /*20270*/  HMMA.1688.F32.TF32 R124, R184, R34.reuse, R124 ;  /* 0x00000022b87c723c */ /* 0x080fe2000008107c */
[----:B------:R-:W-:Y:S04]  /*20280*/  LDS R173, [R3+0x4000] ;  /* 0x0040000003ad7984 */ /* 0x000fe80000000800 */
[----:B------:R-:W1:Y:S03]  /*20290*/  LDS R175, [R3+0x5000] ;  /* 0x0050000003af7984 */ /* 0x000e660000000800 */
[-C--:B------:R-:W-:Y:S01]  /*202a0*/  HMMA.1688.F32.TF32 R92, R156, R34.reuse, R92 ;  /* 0x000000229c5c723c */ /* 0x080fe2000008105c */
[----:B------:R-:W2:Y:S07]  /*202b0*/  LDSM.16.M88.4 R4, [R201+0x82000] ;  /* 0x08200000c904783b */ /* 0x000eae0000000200 */
[----:B------:R-:W-:Y:S08]  /*202c0*/  HMMA.1688.F32.TF32 R56, R64, R34, R56 ;  /* 0x000000224038723c */ /* 0x000ff00000081038 */
[C---:B------:R-:W-:Y:S08]  /*202d0*/  HMMA.1688.F32.TF32 R112, R184.reuse, R30, R112 ;  /* 0x0000001eb870723c */ /* 0x040ff00000081070 */
[----:B------:R-:W-:Y:S08]  /*202e0*/  HMMA.1688.F32.TF32 R108, R184, R142, R108 ;  /* 0x0000008eb86c723c */ /* 0x000ff0000008106c */
[C---:B------:R-:W-:Y:S08]  /*202f0*/  HMMA.1688.F32.TF32 R72, R156.reuse, R30, R72 ;  /* 0x0000001e9c48723c */ /* 0x040ff00000081048 */
[----:B------:R-:W-:Y:S08]  /*20300*/  HMMA.1688.F32.TF32 R44, R156, R142, R44 ;  /* 0x0000008e9c2c723c */ /* 0x000ff0000008102c */
[----:B------:R-:W-:Y:S01]  /*20310*/  HMMA.1688.F32.TF32 R32, R64, R30, R36 ;  /* 0x0000001e4020723c */ /* 0x000fe20000081024 */
[----:B------:R-:W-:Y:S07]  /*20320*/  LDSM.16.M88.4 R36, [R201+0x87000] ;  /* 0x08700000c924783b */ /* 0x000fee0000000200 */
[----:B------:R-:W-:Y:S08]  /*20330*/  HMMA.1688.F32.TF32 R120, R184, R26, R120 ;  /* 0x0000001ab878723c */ /* 0x000ff00000081078 */
[C---:B------:R-:W-:Y:S08]  /*20340*/  HMMA.1688.F32.TF32 R96, R156.reuse, R102, R96 ;  /* 0x000000669c60723c */ /* 0x040ff00000081060 */
[C---:B------:R-:W-:Y:S08]  /*20350*/  HMMA.1688.F32.TF32 R88, R156.reuse, R26, R88 ;  /* 0x0000001a9c58723c */ /* 0x040ff00000081058 */
[----:B------:R-:W-:Y:S08]  /*20360*/  HMMA.1688.F32.TF32 R84, R156, R78, R84 ;  /* 0x0000004e9c54723c */ /* 0x000ff00000081054 */
[C---:B------:R-:W-:Y:S01]  /*20370*/  HMMA.1688.F32.TF32 R60, R64.reuse, R26, R60 ;  /* 0x0000001a403c723c */ /* 0x040fe2000008103c */
[----:B------:R-:W3:Y:S07]  /*20380*/  LDSM.16.M88.4 R24, [R201+0x83000] ;  /* 0x08300000c918783b */ /* 0x000eee0000000200 */
[----:B------:R-:W-:Y:S01]  /*20390*/  HMMA.1688.F32.TF32 R140, R64, R142, R20 ;  /* 0x0000008e408c723c */ /* 0x000fe20000081014 */
[----:B------:R-:W5:Y:S07]  /*203a0*/  LDSM.16.M88.4 R20, [R201+0x84000] ;  /* 0x08400000c914783b */ /* 0x000f6e0000000200 */
[----:B----4-:R-:W-:Y:S08]  /*203b0*/  HMMA.1688.F32.TF32 R28, R80, R8, R164 ;  /* 0x00000008501c723c */ /* 0x010ff000000810a4 */
[C---:B-1----:R-:W-:Y:S01]  /*203c0*/  HMMA.1688.F32.TF32 R156, R172.reuse, R16, R12 ;  /* 0x00000010ac9c723c */ /* 0x042fe2000008100c */
[----:B------:R-:W-:Y:S07]  /*203d0*/  LDSM.16.M88.4 R12, [R201+0x86000] ;  /* 0x08600000c90c783b */ /* 0x000fee0000000200 */
[----:B--2---:R-:W-:Y:S01]  /*203e0*/  HMMA.1688.F32.TF32 R164, R172, R4, R40 ;  /* 0x00000004aca4723c */ /* 0x004fe20000081028 */
[----:B------:R-:W1:Y:S07]  /*203f0*/  LDSM.16.M88.4 R40, [R201+0x85000] ;  /* 0x08500000c928783b */ /* 0x000e6e0000000200 */
[C---:B------:R-:W-:Y:S08]  /*20400*/  HMMA.1688.F32.TF32 R128, R184.reuse, R102, R128 ;  /* 0x00000066b880723c */ /* 0x040ff00000081080 */
[----:B------:R-:W-:Y:S08]  /*20410*/  HMMA.1688.F32.TF32 R116, R184, R78, R116 ;  /* 0x0000004eb874723c */ /* 0x000ff00000081074 */
[C---:B------:R-:W-:Y:S01]  /*20420*/  HMMA.1688.F32.TF32 R184, R64.reuse, R102, R52 ;  /* 0x0000006640b8723c */ /* 0x040fe20000081034 */
[----:B------:R-:W-:Y:S04]  /*20430*/  LDS R52, [R2+0x4200] ;  /* 0x0042000002347984 */ /* 0x000fe80000000800 */
[----:B------:R-:W-:Y:S03]  /*20440*/  LDS R54, [R2+0x5200] ;  /* 0x0052000002367984 */ /* 0x000fe60000000800 */
[----:B------:R-:W-:Y:S01]  /*20450*/  HMMA.1688.F32.TF32 R76, R64, R78, R68 ;  /* 0x0000004e404c723c */ /* 0x000fe20000081044 */
[----:B------:R-:W-:Y:S04]  /*20460*/  LDS R53, [R3+0x4200] ;  /* 0x0042000003357984 */ /* 0x000fe80000000800 */
[----:B------:R-:W2:Y:S03]  /*20470*/  LDS R55, [R3+0x5200] ;  /* 0x0052000003377984 */ /* 0x000ea60000000800 */
[C---:B---3--:R-:W-:Y:S08]  /*20480*/  HMMA.1688.F32.TF32 R68, R48.reuse, R24, R56 ;  /* 0x000000183044723c */ /* 0x048ff00000081038 */
[C---:B-----5:R-:W-:Y:S08]  /*20490*/  HMMA.1688.F32.TF32 R64, R48.reuse, R20, R60 ;  /* 0x000000143040723c */ /* 0x060ff0000008103c */
[C---:B------:R-:W-:Y:S08]  /*204a0*/  HMMA.1688.F32.TF32 R192, R48.reuse, R16, R192 ;  /* 0x0000001030c0723c */ /* 0x040ff000000810c0 */
[C---:B------:R-:W-:Y:S08]  /*204b0*/  HMMA.1688.F32.TF32 R188, R48.reuse, R8, R188 ;  /* 0x0000000830bc723c */ /* 0x040ff000000810bc */
[C---:B------:R-:W-:Y:S08]  /*204c0*/  HMMA.1688.F32.TF32 R184, R48.reuse, R4, R184 ;  /* 0x0000000430b8723c */ /* 0x040ff000000810b8 */
[C---:B-1----:R-:W-:Y:S01]  /*204d0*/  HMMA.1688.F32.TF32 R60, R48.reuse, R40, R76 ;  /* 0x00000028303c723c */ /* 0x042fe2000008104c */
[----:B------:R-:W-:Y:S04]  /*204e0*/  LDS R76, [R2+0x6100] ;  /* 0x00610000024c7984 */ /* 0x000fe80000000800 */
[----:B------:R-:W-:Y:S03]  /*204f0*/  LDS R78, [R2+0x7100] ;  /* 0x00710000024e7984 */ /* 0x000fe60000000800 */
[C---:B------:R-:W-:Y:S01]  /*20500*/  HMMA.1688.F32.TF32 R56, R48.reuse, R12, R32 ;  /* 0x0000000c3038723c */ /* 0x040fe20000081020 */
[----:B------:R-:W-:Y:S04]  /*20510*/  LDS R77, [R3+0x6100] ;  /* 0x00610000034d7984 */ /* 0x000fe80000000800 */
[----:B------:R-:W-:Y:S03]  /*20520*/  LDS R79, [R3+0x7100] ;  /* 0x00710000034f7984 */ /* 0x000fe60000000800 */
[----:B------:R-:W-:Y:S01]  /*20530*/  HMMA.1688.F32.TF32 R48, R48, R36, R140 ;  /* 0x000000243030723c */ /* 0x000fe2000008108c */
[----:B------:R-:W-:Y:S04]  /*20540*/  LDS R140, [R2+0x6000] ;  /* 0x00600000028c7984 */ /* 0x000fe80000000800 */
[----:B------:R-:W-:Y:S03]  /*20550*/  LDS R142, [R2+0x7000] ;  /* 0x00700000028e7984 */ /* 0x000fe60000000800 */
[C---:B--2---:R-:W-:Y:S01]  /*20560*/  HMMA.1688.F32.TF32 R176, R52.reuse, R16, R160 ;  /* 0x0000001034b0723c */ /* 0x044fe200000810a0 */
[----:B------:R-:W-:Y:S04]  /*20570*/  LDS R141, [R3+0x6000] ;  /* 0x00600000038d7984 */ /* 0x000fe80000000800 */
[----:B------:R-:W1:Y:S03]  /*20580*/  LDS R143, [R3+0x7000] ;  /* 0x00700000038f7984 */ /* 0x000e660000000800 */
[C---:B------:R-:W-:Y:S01]  /*20590*/  HMMA.1688.F32.TF32 R100, R52.reuse, R8, R152 ;  /* 0x000000083464723c */ /* 0x040fe20000081098 */
[----:B------:R-:W-:Y:S04]  /*205a0*/  LDS R32, [R2+0x6200] ;  /* 0x0062000002207984 */ /* 0x000fe80000000800 */
[----:B------:R-:W-:Y:S03]  /*205b0*/  LDS R34, [R2+0x7200] ;  /* 0x0072000002227984 */ /* 0x000fe60000000800 */
[C---:B------:R-:W-:Y:S01]  /*205c0*/  HMMA.1688.F32.TF32 R96, R52.reuse, R4, R96 ;  /* 0x000000043460723c */ /* 0x040fe20000081060 */
[----:B------:R-:W-:Y:S04]  /*205d0*/  LDS R33, [R3+0x6200] ;  /* 0x0062000003217984 */ /* 0x000fe80000000800 */
[----:B------:R-:W2:Y:S03]  /*205e0*/  LDS R35, [R3+0x7200] ;  /* 0x0072000003237984 */ /* 0x000ea60000000800 */
[C---:B------:R-:W-:Y:S08]  /*205f0*/  HMMA.1688.F32.TF32 R92, R52.reuse, R24, R92 ;  /* 0x00000018345c723c */ /* 0x040ff0000008105c */
[C---:B------:R-:W-:Y:S08]  /*20600*/  HMMA.1688.F32.TF32 R88, R52.reuse, R20, R88 ;  /* 0x000000143458723c */ /* 0x040ff00000081058 */
[C---:B------:R-:W-:Y:S08]  /*20610*/  HMMA.1688.F32.TF32 R84, R52.reuse, R40, R84 ;  /* 0x000000283454723c */ /* 0x040ff00000081054 */
[C---:B------:R-:W-:Y:S08]  /*20620*/  HMMA.1688.F32.TF32 R72, R52.reuse, R12, R72 ;  /* 0x0000000c3448723c */ /* 0x040ff00000081048 */
[----:B------:R-:W-:Y:S01]  /*20630*/  HMMA.1688.F32.TF32 R44, R52, R36, R44 ;  /* 0x00000024342c723c */ /* 0x000fe2000008102c */
[----:B------:R-:W-:Y:S04]  /*20640*/  LDS R52, [R2+0x6300] ;  /* 0x0063000002347984 */ /* 0x000fe80000000800 */
[----:B------:R-:W-:Y:S03]  /*20650*/  LDS R54, [R2+0x7300] ;  /* 0x0073000002367984 */ /* 0x000fe60000000800 */
[C---:B------:R-:W-:Y:S01]  /*20660*/  HMMA.1688.F32.TF32 R160, R172.reuse, R8, R144 ;  /* 0x00000008aca0723c */ /* 0x040fe20000081090 */
[----:B------:R-:W-:Y:S04]  /*20670*/  LDS R53, [R3+0x6300] ;  /* 0x0063000003357984 */ /* 0x000fe80000000800 */
[----:B------:R-:W3:Y:S03]  /*20680*/  LDS R55, [R3+0x7300] ;  /* 0x0073000003377984 */ /* 0x000ee60000000800 */
        /* <DEDUP_REMOVED lines=8> */
[----:B------:R-:W-:Y:S03]  /*20710*/  LDS R183, [R3+0xf000] ;  /* 0x00f0000003b77984 */ /* 0x000fe60000000800 */
[----:B------:R-:W-:Y:S08]  /*20720*/  HMMA.1688.F32.TF32 R144, R172, R12, R148 ;  /* 0x0000000cac90723c */ /* 0x000ff00000081094 */
[C---:B------:R-:W-:Y:S08]  /*20730*/  HMMA.1688.F32.TF32 R136, R80.reuse, R16, R136 ;  /* 0x000000105088723c */ /* 0x040ff00000081088 */
[----:B------:R-:W-:Y:S08]  /*20740*/  HMMA.1688.F32.TF32 R128, R80, R4, R128 ;  /* 0x000000045080723c */ /* 0x000ff00000081080 */
[----:B------:R-:W-:Y:S01]  /*20750*/  HMMA.1688.F32.TF32 R104, R172, R36, R104 ;  /* 0x00000024ac68723c */ /* 0x000fe20000081068 */
[----:B------:R-:W-:Y:S04]  /*20760*/  LDS R172, [R2+0xa100] ;  /* 0x00a1000002ac7984 */ /* 0x000fe80000000800 */
[----:B------:R-:W-:Y:S03]  /*20770*/  LDS R174, [R2+0xb100] ;  /* 0x00b1000002ae7984 */ /* 0x000fe60000000800 */
[C---:B------:R-:W-:Y:S01]  /*20780*/  HMMA.1688.F32.TF32 R124, R80.reuse, R24, R124 ;  /* 0x00000018507c723c */ /* 0x040fe2000008107c */
[----:B------:R-:W-:Y:S04]  /*20790*/  LDS R173, [R3+0xa100] ;  /* 0x00a1000003ad7984 */ /* 0x000fe80000000800 */
[----:B------:R-:W-:Y:S03]  /*207a0*/  LDS R175, [R3+0xb100] ;  /* 0x00b1000003af7984 */ /* 0x000fe60000000800 */
[C---:B------:R-:W-:Y:S08]  /*207b0*/  HMMA.1688.F32.TF32 R120, R80.reuse, R20, R120 ;  /* 0x000000145078723c */ /* 0x040ff00000081078 */
[C---:B------:R-:W-:Y:S08]  /*207c0*/  HMMA.1688.F32.TF32 R116, R80.reuse, R40, R116 ;  /* 0x000000285074723c */ /* 0x040ff00000081074 */
[C---:B------:R-:W-:Y:S08]  /*207d0*/  HMMA.1688.F32.TF32 R112, R80.reuse, R12, R112 ;  /* 0x0000000c5070723c */ /* 0x040ff00000081070 */
[----:B------:R-:W-:Y:S01]  /*207e0*/  HMMA.1688.F32.TF32 R108, R80, R36, R108 ;  /* 0x00000024506c723c */ /* 0x000fe2000008106c */
[----:B------:R-:W-:Y:S04]  /*207f0*/  LDS R80, [R2+0x8000] ;  /* 0x0080000002507984 */ /* 0x000fe80000000800 */
[----:B------:R-:W-:Y:S03]  /*20800*/  LDS R82, [R2+0x9000] ;  /* 0x0090000002527984 */ /* 0x000fe60000000800 */
[C---:B-1----:R-:W-:Y:S01]  /*20810*/  HMMA.1688.F32.TF32 R156, R140.reuse, R18, R156 ;  /* 0x000000128c9c723c */ /* 0x042fe2000008109c */
[----:B------:R-:W-:Y:S04]  /*20820*/  LDS R81, [R3+0x8000] ;  /* 0x0080000003517984 */ /* 0x000fe80000000800 */
[----:B------:R-:W-:Y:S03]  /*20830*/  LDS R83, [R3+0x9000] ;  /* 0x0090000003537984 */ /* 0x000fe60000000800 */
[C---:B------:R-:W-:Y:S08]  /*20840*/  HMMA.1688.F32.TF32 R160, R140.reuse, R10, R160 ;  /* 0x0000000a8ca0723c */ /* 0x040ff000000810a0 */
[C---:B------:R-:W-:Y:S08]  /*20850*/  HMMA.1688.F32.TF32 R164, R140.reuse, R6, R164 ;  /* 0x000000068ca4723c */ /* 0x040ff000000810a4 */
[C---:B------:R-:W-:Y:S08]  /*20860*/  HMMA.1688.F32.TF32 R168, R140.reuse, R26, R168 ;  /* 0x0000001a8ca8723c */ /* 0x040ff000000810a8 */
[C---:B------:R-:W-:Y:S08]  /*20870*/  HMMA.1688.F32.TF32 R152, R140.reuse, R22, R152 ;  /* 0x000000168c98723c */ /* 0x040ff00000081098 */
[C---:B------:R-:W-:Y:S08]  /*20880*/  HMMA.1688.F32.TF32 R148, R140.reuse, R42, R132 ;  /* 0x0000002a8c94723c */ /* 0x040ff00000081084 */
[C---:B------:R-:W-:Y:S08]  /*20890*/  HMMA.1688.F32.TF32 R144, R140.reuse, R14, R144 ;  /* 0x0000000e8c90723c */ /* 0x040ff00000081090 */
[----:B------:R-:W-:Y:S08]  /*208a0*/  HMMA.1688.F32.TF32 R140, R140, R38, R104 ;  /* 0x000000268c8c723c */ /* 0x000ff00000081068 */
[C---:B------:R-:W-:Y:S08]  /*208b0*/  HMMA.1688.F32.TF32 R136, R76.reuse, R18, R136 ;  /* 0x000000124c88723c */ /* 0x040ff00000081088 */
[C---:B------:R-:W-:Y:S08]  /*208c0*/  HMMA.1688.F32.TF32 R132, R76.reuse, R10, R28 ;  /* 0x0000000a4c84723c */ /* 0x040ff0000008101c */
[C---:B------:R-:W-:Y:S08]  /*208d0*/  HMMA.1688.F32.TF32 R128, R76.reuse, R6, R128 ;  /* 0x000000064c80723c */ /* 0x040ff00000081080 */
[C---:B------:R-:W-:Y:S08]  /*208e0*/  HMMA.1688.F32.TF32 R124, R76.reuse, R26, R124 ;  /* 0x0000001a4c7c723c */ /* 0x040ff0000008107c */
[C---:B------:R-:W-:Y:S08]  /*208f0*/  HMMA.1688.F32.TF32 R120, R76.reuse, R22, R120 ;  /* 0x000000164c78723c */ /* 0x040ff00000081078 */
[C---:B------:R-:W-:Y:S08]  /*20900*/  HMMA.1688.F32.TF32 R116, R76.reuse, R42, R116 ;  /* 0x0000002a4c74723c */ /* 0x040ff00000081074 */
[C---:B------:R-:W-:Y:S08]  /*20910*/  HMMA.1688.F32.TF32 R112, R76.reuse, R14, R112 ;  /* 0x0000000e4c70723c */ /* 0x040ff00000081070 */
[----:B------:R-:W-:Y:S08]  /*20920*/  HMMA.1688.F32.TF32 R108, R76, R38, R108 ;  /* 0x000000264c6c723c */ /* 0x000ff0000008106c */
[C---:B--2---:R-:W-:Y:S01]  /*20930*/  HMMA.1688.F32.TF32 R104, R32.reuse, R18, R176 ;  /* 0x000000122068723c */ /* 0x044fe200000810b0 */
        /* <DEDUP_REMOVED lines=8> */
[C---:B------:R-:W-:Y:S08]  /*209c0*/  HMMA.1688.F32.TF32 R84, R32.reuse, R42, R84 ;  /* 0x0000002a2054723c */ /* 0x040ff00000081054 */
[C---:B------:R-:W-:Y:S08]  /*209d0*/  HMMA.1688.F32.TF32 R72, R32.reuse, R14, R72 ;  /* 0x0000000e2048723c */ /* 0x040ff00000081048 */
[----:B------:R-:W-:Y:S08]  /*209e0*/  HMMA.1688.F32.TF32 R44, R32, R38, R44 ;  /* 0x00000026202c723c */ /* 0x000ff0000008102c */
[C---:B---3--:R-:W-:Y:S01]  /*209f0*/  HMMA.1688.F32.TF32 R76, R52.reuse, R18, R192 ;  /* 0x00000012344c723c */ /* 0x048fe200000810c0 */
        /* <DEDUP_REMOVED lines=8> */
[C---:B------:R-:W-:Y:S01]  /*20a80*/  HMMA.1688.F32.TF32 R24, R52.reuse, R26, R68 ;  /* 0x0000001a3418723c */ /* 0x040fe20000081044 */
[----:B------:R-:W1:Y:S07]  /*20a90*/  LDSM.16.M88.4 R68, [R200+0x85080] ;  /* 0x08508000c844783b */ /* 0x000e6e0000000200 */
[C---:B------:R-:W-:Y:S01]  /*20aa0*/  HMMA.1688.F32.TF32 R20, R52.reuse, R22, R64 ;  /* 0x000000163414723c */ /* 0x040fe20000081040 */
[----:B------:R-:W2:Y:S07]  /*20ab0*/  LDSM.16.M88.4 R64, [R200+0x87080] ;  /* 0x08708000c840783b */ /* 0x000eae0000000200 */
[C---:B------:R-:W-:Y:S01]  /*20ac0*/  HMMA.1688.F32.TF32 R16, R52.reuse, R42, R60 ;  /* 0x0000002a3410723c */ /* 0x040fe2000008103c */
[----:B------:R-:W3:Y:S04]  /*20ad0*/  LDSM.16.M88.4 R40, [R200+0x80080] ;  /* 0x08008000c828783b */ /* 0x000ee80000000200 */
[----:B------:R-:W-:Y:S03]  /*20ae0*/  LDSM.16.M88.4 R60, [R200+0x84080] ;  /* 0x08408000c83c783b */ /* 0x000fe60000000200 */
[C---:B------:R-:W-:Y:S01]  /*20af0*/  HMMA.1688.F32.TF32 R12, R52.reuse, R14, R56 ;  /* 0x0000000e340c723c */ /* 0x040fe20000081038 */
[----:B------:R-:W4:Y:S07]  /*20b00*/  LDSM.16.M88.4 R56, [R200+0x83080] ;  /* 0x08308000c838783b */ /* 0x000f2e0000000200 */
[----:B------:R-:W-:Y:S01]  /*20b10*/  HMMA.1688.F32.TF32 R4, R52, R38, R48 ;  /* 0x000000263404723c */ /* 0x000fe20000081030 */
[----:B------:R-:W5:Y:S04]  /*20b20*/  LDSM.16.M88.4 R48, [R200+0x81080] ;  /* 0x08108000c830783b */ /* 0x000f680000000200 */
[----:B------:R-:W5:Y:S04]  /*20b30*/  LDSM.16.M88.4 R52, [R200+0x82080] ;  /* 0x08208000c834783b */ /* 0x000f680000000200 */
[----:B------:R-:W5:Y:S01]  /*20b40*/  LDSM.16.M88.4 R36, [R200+0x86080] ;  /* 0x08608000c824783b */ /* 0x000f620000000200 */
[C---:B-1----:R-:W-:Y:S08]  /*20b50*/  HMMA.1688.F32.TF32 R148, R80.reuse, R68, R148 ;  /* 0x000000445094723c */ /* 0x042ff00000081094 */
[C---:B--2---:R-:W-:Y:S08]  /*20b60*/  HMMA.1688.F32.TF32 R140, R80.reuse, R64, R140 ;  /* 0x00000040508c723c */ /* 0x044ff0000008108c */
[C---:B---3--:R-:W-:Y:S08]  /*20b70*/  HMMA.1688.F32.TF32 R156, R80.reuse, R40, R156 ;  /* 0x00000028509c723c */ /* 0x048ff0000008109c */
[C---:B----4-:R-:W-:Y:S08]  /*20b80*/  HMMA.1688.F32.TF32 R168, R80.reuse, R56, R168 ;  /* 0x0000003850a8723c */ /* 0x050ff000000810a8 */
[C---:B-----5:R-:W-:Y:S08]  /*20b90*/  HMMA.1688.F32.TF32 R160, R80.reuse, R48, R160 ;  /* 0x0000003050a0723c */ /* 0x060ff000000810a0 */
[C---:B------:R-:W-:Y:S08]  /*20ba0*/  HMMA.1688.F32.TF32 R164, R80.reuse, R52, R164 ;  /* 0x0000003450a4723c */ /* 0x040ff000000810a4 */
[C---:B------:R-:W-:Y:S08]  /*20bb0*/  HMMA.1688.F32.TF32 R152, R80.reuse, R60, R152 ;  /* 0x0000003c5098723c */ /* 0x040ff00000081098 */
[----:B------:R-:W-:Y:S01]  /*20bc0*/  HMMA.1688.F32.TF32 R144, R80, R36, R144 ;  /* 0x000000245090723c */ /* 0x000fe20000081090 */
[----:B------:R-:W-:Y:S04]  /*20bd0*/  LDS R80, [R2+0x8200] ;  /* 0x0082000002507984 */ /* 0x000fe80000000800 */
[----:B------:R-:W-:Y:S03]  /*20be0*/  LDS R82, [R2+0x9200] ;  /* 0x0092000002527984 */ /* 0x000fe60000000800 */
[C---:B------:R-:W-:Y:S01]  /*20bf0*/  HMMA.1688.F32.TF32 R136, R8.reuse, R40, R136 ;  /* 0x000000280888723c */ /* 0x040fe20000081088 */
[----:B------:R-:W-:Y:S04]  /*20c00*/  LDS R81, [R3+0x8200] ;  /* 0x0082000003517984 */ /* 0x000fe80000000800 */
[----:B------:R-:W1:Y:S03]  /*20c10*/  LDS R83, [R3+0x9200] ;  /* 0x0092000003537984 */ /* 0x000e660000000800 */
[C---:B------:R-:W-:Y:S08]  /*20c20*/  HMMA.1688.F32.TF32 R132, R8.reuse, R48, R132 ;  /* 0x000000300884723c */ /* 0x040ff00000081084 */
[C---:B------:R-:W-:Y:S08]  /*20c30*/  HMMA.1688.F32.TF32 R128, R8.reuse, R52, R128 ;  /* 0x000000340880723c */ /* 0x040ff00000081080 */
[C---:B------:R-:W-:Y:S08]  /*20c40*/  HMMA.1688.F32.TF32 R124, R8.reuse, R56, R124 ;  /* 0x00000038087c723c */ /* 0x040ff0000008107c */
        /* <DEDUP_REMOVED lines=52> */
[C---:B-1----:R-:W-:Y:S08]  /*20f90*/  HMMA.1688.F32.TF32 R104, R80.reuse, R42, R104 ;  /* 0x0000002a5068723c */ /* 0x042ff00000081068 */
        /* <DEDUP_REMOVED lines=9> */
[C---:B--2---:R-:W-:Y:S01]  /*21030*/  HMMA.1688.F32.TF32 R40, R8.reuse, R42, R76 ;  /* 0x0000002a0828723c */ /* 0x044fe2000008104c */
        /* <DEDUP_REMOVED lines=9> */
[----:B------:R-:W1:Y:S04]  /*210d0*/  LDSM.16.M88.4 R32, [R201+0x80080] ;  /* 0x08008000c920783b */ /* 0x000e680000000200 */
[----:B------:R-:W2:Y:S03]  /*210e0*/  LDSM.16.M88.4 R28, [R201+0x81080] ;  /* 0x08108000c91c783b */ /* 0x000ea60000000200 */
[C---:B------:R-:W-:Y:S01]  /*210f0*/  HMMA.1688.F32.TF32 R60, R8.reuse, R62, R20 ;  /* 0x0000003e083c723c */ /* 0x040fe20000081014 */
[----:B------:R-:W3:Y:S04]  /*21100*/  LDSM.16.M88.4 R24, [R201+0x82080] ;  /* 0x08208000c918783b */ /* 0x000ee80000000200 */
[----:B------:R-:W4:Y:S03]  /*21110*/  LDSM.16.M88.4 R20, [R201+0x83080] ;  /* 0x08308000c914783b */ /* 0x000f260000000200 */
[C---:B------:R-:W-:Y:S01]  /*21120*/  HMMA.1688.F32.TF32 R68, R8.reuse, R70, R16 ;  /* 0x000000460844723c */ /* 0x040fe20000081010 */
[----:B------:R-:W5:Y:S07]  /*21130*/  LDSM.16.M88.4 R16, [R201+0x84080] ;  /* 0x08408000c910783b */ /* 0x000f6e0000000200 */
[C---:B------:R-:W-:Y:S01]  /*21140*/  HMMA.1688.F32.TF32 R36, R8.reuse, R38, R12 ;  /* 0x000000260824723c */ /* 0x040fe2000008100c */
[----:B------:R-:W4:Y:S07]  /*21150*/  LDSM.16.M88.4 R12, [R201+0x85080] ;  /* 0x08508000c90c783b */ /* 0x000f2e0000000200 */
[----:B------:R-:W-:Y:S01]  /*21160*/  HMMA.1688.F32.TF32 R64, R8, R66, R4 ;  /* 0x000000420840723c */ /* 0x000fe20000081004 */
[----:B------:R-:W5:Y:S04]  /*21170*/  LDSM.16.M88.4 R8, [R201+0x86080] ;  /* 0x08608000c908783b */ /* 0x000f680000000200 */
[----:B------:R-:W5:Y:S03]  /*21180*/  LDSM.16.M88.4 R4, [R201+0x87080] ;  /* 0x08708000c904783b */ /* 0x000f660000000200 */
        /* <DEDUP_REMOVED lines=49> */
[C---:B------:R-:W-:Y:S01]  /*214a0*/  HMMA.1688.F32.TF32 R160, R180.reuse, R30, R160 ;  /* 0x0000001eb4a0723c */ /* 0x040fe200000810a0 */
[----:B------:R-:W-:Y:S07]  /*214b0*/  LDSM.16.M88.4 R156, [R200+0x80100] ;  /* 0x08010000c89c783b */ /* 0x000fee0000000200 */
        /* <DEDUP_REMOVED lines=17> */
[----:B------:R-:W-:Y:S01]  /*215d0*/  HMMA.1688.F32.TF32 R44, R80, R6, R44 ;  /* 0x00000006502c723c */ /* 0x000fe2000008102c */
[----:B------:R-:W1:Y:S07]  /*215e0*/  LDSM.16.M88.4 R80, [R200+0x81100] ;  /* 0x08110000c850783b */ /* 0x000e6e0000000200 */
[C---:B--2---:R-:W-:Y:S08]  /*215f0*/  HMMA.1688.F32.TF32 R40, R76.reuse, R34, R40 ;  /* 0x000000224c28723c */ /* 0x044ff00000081028 */
[C---:B------:R-:W-:Y:S08]  /*21600*/  HMMA.1688.F32.TF32 R48, R76.reuse, R30, R48 ;  /* 0x0000001e4c30723c */ /* 0x040ff00000081030 */
[C---:B------:R-:W-:Y:S08]  /*21610*/  HMMA.1688.F32.TF32 R52, R76.reuse, R26, R52 ;  /* 0x0000001a4c34723c */ /* 0x040ff00000081034 */
[C---:B------:R-:W-:Y:S08]  /*21620*/  HMMA.1688.F32.TF32 R56, R76.reuse, R22, R56 ;  /* 0x000000164c38723c */ /* 0x040ff00000081038 */
[C---:B------:R-:W-:Y:S08]  /*21630*/  HMMA.1688.F32.TF32 R60, R76.reuse, R18, R60 ;  /* 0x000000124c3c723c */ /* 0x040ff0000008103c */
[C---:B------:R-:W-:Y:S08]  /*21640*/  HMMA.1688.F32.TF32 R68, R76.reuse, R14, R68 ;  /* 0x0000000e4c44723c */ /* 0x040ff00000081044 */
[C---:B------:R-:W-:Y:S08]  /*21650*/  HMMA.1688.F32.TF32 R36, R76.reuse, R10, R36 ;  /* 0x0000000a4c24723c */ /* 0x040ff00000081024 */
[----:B------:R-:W-:Y:S01]  /*21660*/  HMMA.1688.F32.TF32 R64, R76, R6, R64 ;  /* 0x000000064c40723c */ /* 0x000fe20000081040 */
[----:B------:R-:W2:Y:S07]  /*21670*/  LDSM.16.M88.4 R76, [R200+0x82100] ;  /* 0x08210000c84c783b */ /* 0x000eae0000000200 */
[C---:B------:R-:W-:Y:S08]  /*21680*/  HMMA.1688.F32.TF32 R112, R176.reuse, R10, R112 ;  /* 0x0000000ab070723c */ /* 0x040ff00000081070 */
[C---:B------:R-:W-:Y:S08]  /*21690*/  HMMA.1688.F32.TF32 R108, R176.reuse, R6, R108 ;  /* 0x00000006b06c723c */ /* 0x040ff0000008106c */
[C---:B------:R-:W-:Y:S01]  /*216a0*/  HMMA.1688.F32.TF32 R136, R176.reuse, R34, R136 ;  /* 0x00000022b088723c */ /* 0x040fe20000081088 */
[----:B------:R-:W3:Y:S07]  /*216b0*/  LDSM.16.M88.4 R32, [R200+0x83100] ;  /* 0x08310000c820783b */ /* 0x000eee0000000200 */
[C---:B------:R-:W-:Y:S01]  /*216c0*/  HMMA.1688.F32.TF32 R132, R176.reuse, R30, R132 ;  /* 0x0000001eb084723c */ /* 0x040fe20000081084 */
[----:B------:R-:W4:Y:S07]  /*216d0*/  LDSM.16.M88.4 R28, [R200+0x84100] ;  /* 0x08410000c81c783b */ /* 0x000f2e0000000200 */
[C---:B------:R-:W-:Y:S01]  /*216e0*/  HMMA.1688.F32.TF32 R128, R176.reuse, R26, R128 ;  /* 0x0000001ab080723c */ /* 0x040fe20000081080 */
[----:B------:R-:W5:Y:S07]  /*216f0*/  LDSM.16.M88.4 R24, [R200+0x85100] ;  /* 0x08510000c818783b */ /* 0x000f6e0000000200 */
[C---:B------:R-:W-:Y:S01]  /*21700*/  HMMA.1688.F32.TF32 R124, R176.reuse, R22, R124 ;  /* 0x00000016b07c723c */ /* 0x040fe2000008107c */
[----:B------:R-:W-:Y:S07]  /*21710*/  LDSM.16.M88.4 R20, [R200+0x86100] ;  /* 0x08610000c814783b */ /* 0x000fee0000000200 */
[C---:B------:R-:W-:Y:S01]  /*21720*/  HMMA.1688.F32.TF32 R120, R176.reuse, R18, R120 ;  /* 0x00000012b078723c */ /* 0x040fe20000081078 */
[----:B------:R-:W-:Y:S07]  /*21730*/  LDSM.16.M88.4 R16, [R200+0x87100] ;  /* 0x08710000c810783b */ /* 0x000fee0000000200 */
[----:B------:R-:W-:Y:S01]  /*21740*/  HMMA.1688.F32.TF32 R116, R176, R14, R116 ;  /* 0x0000000eb074723c */ /* 0x000fe20000081074 */
[----:B------:R-:W-:Y:S04]  /*21750*/  LDS R176, [R2+0x10100] ;  /* 0x0101000002b07984 */ /* 0x000fe80000000800 */
[----:B------:R-:W-:Y:S03]  /*21760*/  LDS R178, [R2+0x11100] ;  /* 0x0111000002b27984 */ /* 0x000fe60000000800 */
[C---:B-1----:R-:W-:Y:S01]  /*21770*/  HMMA.1688.F32.TF32 R8, R180.reuse, R80, R160 ;  /* 0x00000050b408723c */ /* 0x042fe200000810a0 */
[----:B------:R-:W-:Y:S04]  /*21780*/  LDS R177, [R3+0x10100] ;  /* 0x0101000003b17984 */ /* 0x000fe80000000800 */
[----:B------:R-:W1:Y:S03]  /*21790*/  LDS R179, [R3+0x11100] ;  /* 0x0111000003b37984 */ /* 0x000e660000000800 */
[C---:B--2---:R-:W-:Y:S01]  /*217a0*/  HMMA.1688.F32.TF32 R4, R180.reuse, R76, R164 ;  /* 0x0000004cb404723c */ /* 0x044fe200000810a4 */
[----:B------:R-:W-:Y:S04]  /*217b0*/  LDS R164, [R2+0x10200] ;  /* 0x0102000002a47984 */ /* 0x000fe80000000800 */
[----:B------:R-:W-:Y:S03]  /*217c0*/  LDS R166, [R2+0x11200] ;  /* 0x0112000002a67984 */ /* 0x000fe60000000800 */
[C---:B------:R-:W-:Y:S01]  /*217d0*/  HMMA.1688.F32.TF32 R12, R180.reuse, R156, R172 ;  /* 0x0000009cb40c723c */ /* 0x040fe200000810ac */
[----:B------:R-:W-:Y:S04]  /*217e0*/  LDS R165, [R3+0x10200] ;  /* 0x0102000003a57984 */ /* 0x000fe80000000800 */
[----:B------:R-:W2:Y:S03]  /*217f0*/  LDS R167, [R3+0x11200] ;  /* 0x0112000003a77984 */ /* 0x000ea60000000800 */
[C---:B---3--:R-:W-:Y:S01]  /*21800*/  HMMA.1688.F32.TF32 R168, R180.reuse, R32, R168 ;  /* 0x00000020b4a8723c */ /* 0x048fe200000810a8 */
[----:B------:R-:W-:Y:S04]  /*21810*/  LDS R160, [R2+0x10300] ;  /* 0x0103000002a07984 */ /* 0x000fe80000000800 */
[----:B------:R-:W-:Y:S03]  /*21820*/  LDS R162, [R2+0x11300] ;  /* 0x0113000002a27984 */ /* 0x000fe60000000800 */
[C---:B----4-:R-:W-:Y:S01]  /*21830*/  HMMA.1688.F32.TF32 R152, R180.reuse, R28, R152 ;  /* 0x0000001cb498723c */ /* 0x050fe20000081098 */
[----:B------:R-:W-:Y:S04]  /*21840*/  LDS R161, [R3+0x10300] ;  /* 0x0103000003a17984 */ /* 0x000fe80000000800 */
[----:B------:R-:W3:Y:S03]  /*21850*/  LDS R163, [R3+0x11300] ;  /* 0x0113000003a37984 */ /* 0x000ee60000000800 */
[----:B-----5:R-:W-:Y:S01]  /*21860*/  HMMA.1688.F32.TF32 R148, R180, R24, R148 ;  /* 0x00000018b494723c */ /* 0x020fe20000081094 */
        /* <DEDUP_REMOVED lines=26> */
[C---:B---3--:R-:W-:Y:S01]  /*21a10*/  HMMA.1688.F32.TF32 R40, R160.reuse, R156, R40 ;  /* 0x0000009ca028723c */ /* 0x048fe20000081028 */
        /* <DEDUP_REMOVED lines=46> */
[----:B------:R-:W-:Y:S04]  /*21d00*/  LDSM.16.M88.4 R156, [R201+0x80100] ;  /* 0x08010000c99c783b */ /* 0x000fe80000000200 */
[----:B------:R-:W-:Y:S03]  /*21d10*/  LDS R165, [R3+0x14000] ;  /* 0x0140000003a57984 */ /* 0x000fe60000000800 */
[C---:B------:R-:W-:Y:S01]  /*21d20*/  HMMA.1688.F32.TF32 R48, R160.reuse, R82, R48 ;  /* 0x00000052a030723c */ /* 0x040fe20000081030 */
[----:B------:R-:W-:Y:S04]  /*21d30*/  LDSM.16.M88.4 R80, [R201+0x81100] ;  /* 0x08110000c950783b */ /* 0x000fe80000000200 */
[----:B------:R-:W1:Y:S03]  /*21d40*/  LDS R167, [R3+0x15000] ;  /* 0x0150000003a77984 */ /* 0x000e660000000800 */
[C---:B------:R-:W-:Y:S01]  /*21d50*/  HMMA.1688.F32.TF32 R52, R160.reuse, R78, R52 ;  /* 0x0000004ea034723c */ /* 0x040fe20000081034 */
[----:B------:R-:W2:Y:S07]  /*21d60*/  LDSM.16.M88.4 R76, [R201+0x82100] ;  /* 0x08210000c94c783b */ /* 0x000eae0000000200 */
        /* <DEDUP_REMOVED lines=14> */
[C---:B------:R-:W-:Y:S01]  /*21e50*/  HMMA.1688.F32.TF32 R8, R164.reuse, R80, R8 ;  /* 0x00000050a408723c */ /* 0x040fe20000081008 */
[----:B------:R-:W1:Y:S07]  /*21e60*/  LDSM.16.M88.4 R16, [R201+0x87100] ;  /* 0x08710000c910783b */ /* 0x000e6e0000000200 */
[C---:B--2---:R-:W-:Y:S08]  /*21e70*/  HMMA.1688.F32.TF32 R4, R164.reuse, R76, R4 ;  /* 0x0000004ca404723c */ /* 0x044ff00000081004 */
[C---:B---3--:R-:W-:Y:S08]  /*21e80*/  HMMA.1688.F32.TF32 R168, R164.reuse, R32, R168 ;  /* 0x00000020a4a8723c */ /* 0x048ff000000810a8 */
[C---:B----4-:R-:W-:Y:S08]  /*21e90*/  HMMA.1688.F32.TF32 R152, R164.reuse, R28, R152 ;  /* 0x0000001ca498723c */ /* 0x050ff00000081098 */
[----:B-----5:R-:W-:Y:S08]  /*21ea0*/  HMMA.1688.F32.TF32 R148, R164, R24, R148 ;  /* 0x00000018a494723c */ /* 0x020ff00000081094 */
        /* <DEDUP_REMOVED lines=13> */
[----:B------:R-:W-:Y:S01]  /*21f80*/  HMMA.1688.F32.TF32 R140, R164, R16, R140 ;  /* 0x00000010a48c723c */ /* 0x000fe2000008108c */
[----:B------:R-:W-:Y:S04]  /*21f90*/  LDS R164, [R2+0x14200] ;  /* 0x0142000002a47984 */ /* 0x000fe80000000800 */
[----:B------:R-:W-:Y:S03]  /*21fa0*/  LDS R166, [R2+0x15200] ;  /* 0x0152000002a67984 */ /* 0x000fe60000000800 */
[C---:B------:R-:W-:Y:S01]  /*21fb0*/  HMMA.1688.F32.TF32 R184, R192.reuse, R34, R168 ;  /* 0x00000022c0b8723c */ /* 0x040fe200000810a8 */
[----:B------:R-:W-:Y:S04]  /*21fc0*/  LDS R165, [R3+0x14200] ;  /* 0x0142000003a57984 */ /* 0x000fe80000000800 */
[----:B------:R-:W2:Y:S03]  /*21fd0*/  LDS R167, [R3+0x15200] ;  /* 0x0152000003a77984 */ /* 0x000ea60000000800 */
[C---:B------:R-:W-:Y:S08]  /*21fe0*/  HMMA.1688.F32.TF32 R176, R192.reuse, R26, R148 ;  /* 0x0000001ac0b0723c */ /* 0x040ff00000081094 */
[C---:B------:R-:W-:Y:S01]  /*21ff0*/  HMMA.1688.F32.TF32 R148, R192.reuse, R22, R144 ;  /* 0x00000016c094723c */ /* 0x040fe20000081090 */
[----:B------:R-:W-:Y:S07]  /*22000*/  LDSM.16.M88.4 R144, [R200+0x81180] ;  /* 0x08118000c890783b */ /* 0x000fee0000000200 */
        /* <DEDUP_REMOVED lines=27> */
[----:B-1----:R-:W-:Y:S01]  /*221c0*/  HMMA.1688.F32.TF32 R48, R160, R82, R48 ;  /* 0x00000052a030723c */ /* 0x002fe20000081030 */
[----:B------:R-:W-:Y:S04]  /*221d0*/  LDS R165, [R3+0x16200] ;  /* 0x0162000003a57984 */ /* 0x000fe80000000800 */
[----:B------:R-:W1:Y:S03]  /*221e0*/  LDS R167, [R3+0x17200] ;  /* 0x0172000003a77984 */ /* 0x000e660000000800 */
        /* <DEDUP_REMOVED lines=9> */
[----:B-1----:R-:W-:Y:S01]  /*22280*/  HMMA.1688.F32.TF32 R152, R164, R82, R100 ;  /* 0x00000052a498723c */ /* 0x002fe20000081064 */
[----:B------:R-:W-:Y:S04]  /*22290*/  LDS R100, [R2+0x18100] ;  /* 0x0181000002647984 */ /* 0x000fe80000000800 */
[----:B------:R-:W-:Y:S03]  /*222a0*/  LDS R102, [R2+0x19100] ;  /* 0x0191000002667984 */ /* 0x000fe60000000800 */
[----:B------:R-:W-:Y:S01]  /*222b0*/  HMMA.1688.F32.TF32 R188, R192, R78, R4 ;  /* 0x0000004ec0bc723c */ /* 0x000fe20000081004 */
[----:B------:R-:W-:Y:S04]  /*222c0*/  LDS R101, [R3+0x18100] ;  /* 0x0181000003657984 */ /* 0x000fe80000000800 */
[----:B------:R-:W1:Y:S03]  /*222d0*/  LDS R103, [R3+0x19100] ;  /* 0x0191000003677984 */ /* 0x000e660000000800 */
[C---:B------:R-:W-:Y:S01]  /*222e0*/  HMMA.1688.F32.TF32 R172, R164.reuse, R158, R104 ;  /* 0x0000009ea4ac723c */ /* 0x040fe20000081068 */
[----:B------:R-:W-:Y:S04]  /*222f0*/  LDS R104, [R2+0x18000] ;  /* 0x0180000002687984 */ /* 0x000fe80000000800 */
[----:B------:R-:W-:Y:S03]  /*22300*/  LDS R106, [R2+0x19000] ;  /* 0x01900000026a7984 */ /* 0x000fe60000000800 */
[C---:B------:R-:W-:Y:S01]  /*22310*/  HMMA.1688.F32.TF32 R96, R164.reuse, R78, R96 ;  /* 0x0000004ea460723c */ /* 0x040fe20000081060 */
[----:B------:R-:W-:Y:S04]  /*22320*/  LDS R105, [R3+0x18000] ;  /* 0x0180000003697984 */ /* 0x000fe80000000800 */
[----:B------:R-:W-:Y:S03]  /*22330*/  LDS R107, [R3+0x19000] ;  /* 0x01900000036b7984 */ /* 0x000fe60000000800 */
[C---:B------:R-:W-:Y:S01]  /*22340*/  HMMA.1688.F32.TF32 R92, R164.reuse, R34, R92 ;  /* 0x00000022a45c723c */ /* 0x040fe2000008105c */
[----:B------:R-:W2:Y:S07]  /*22350*/  LDSM.16.M88.4 R4, [R200+0x80180] ;  /* 0x08018000c804783b */ /* 0x000eae0000000200 */
[C---:B------:R-:W-:Y:S08]  /*22360*/  HMMA.1688.F32.TF32 R88, R164.reuse, R30, R88 ;  /* 0x0000001ea458723c */ /* 0x040ff00000081058 */
[----:B------:R-:W-:Y:S08]  /*22370*/  HMMA.1688.F32.TF32 R72, R164, R22, R72 ;  /* 0x00000016a448723c */ /* 0x000ff00000081048 */
[C---:B------:R-:W-:Y:S01]  /*22380*/  HMMA.1688.F32.TF32 R52, R160.reuse, R78, R52 ;  /* 0x0000004ea034723c */ /* 0x040fe20000081034 */
[----:B------:R-:W-:Y:S07]  /*22390*/  LDSM.16.M88.4 R76, [R200+0x83180] ;  /* 0x08318000c84c783b */ /* 0x000fee0000000200 */
[C---:B------:R-:W-:Y:S01]  /*223a0*/  HMMA.1688.F32.TF32 R56, R160.reuse, R34, R56 ;  /* 0x00000022a038723c */ /* 0x040fe20000081038 */
[----:B------:R-:W-:Y:S07]  /*223b0*/  LDSM.16.M88.4 R32, [R200+0x86180] ;  /* 0x08618000c820783b */ /* 0x000fee0000000200 */
[C---:B------:R-:W-:Y:S01]  /*223c0*/  HMMA.1688.F32.TF32 R60, R160.reuse, R30, R60 ;  /* 0x0000001ea03c723c */ /* 0x040fe2000008103c */
[----:B------:R-:W-:Y:S07]  /*223d0*/  LDSM.16.M88.4 R28, [R200+0x85180] ;  /* 0x08518000c81c783b */ /* 0x000fee0000000200 */
[----:B------:R-:W-:Y:S01]  /*223e0*/  HMMA.1688.F32.TF32 R36, R160, R22, R36 ;  /* 0x00000016a024723c */ /* 0x000fe20000081024 */
[----:B------:R-:W3:Y:S07]  /*223f0*/  LDSM.16.M88.4 R20, [R200+0x82180] ;  /* 0x08218000c814783b */ /* 0x000eee0000000200 */
[----:B------:R-:W-:Y:S01]  /*22400*/  HMMA.1688.F32.TF32 R196, R140, R144, R48 ;  /* 0x000000908cc4723c */ /* 0x000fe20000081030 */
[----:B------:R-:W4:Y:S07]  /*22410*/  LDSM.16.M88.4 R48, [R200+0x84180] ;  /* 0x08418000c830783b */ /* 0x000f2e0000000200 */
[C---:B------:R-:W-:Y:S08]  /*22420*/  HMMA.1688.F32.TF32 R12, R192.reuse, R158, R12 ;  /* 0x0000009ec00c723c */ /* 0x040ff0000008100c */
[----:B------:R-:W-:Y:S08]  /*22430*/  HMMA.1688.F32.TF32 R8, R192, R82, R8 ;  /* 0x00000052c008723c */ /* 0x000ff00000081008 */
[-C--:B------:R-:W-:Y:S08]  /*22440*/  HMMA.1688.F32.TF32 R84, R164, R26.reuse, R84 ;  /* 0x0000001aa454723c */ /* 0x080ff00000081054 */
[C---:B------:R-:W-:Y:S01]  /*22450*/  HMMA.1688.F32.TF32 R68, R160.reuse, R26, R68 ;  /* 0x0000001aa044723c */ /* 0x040fe20000081044 */
[----:B------:R5:W3:Y:S07]  /*22460*/  LDSM.16.M88.4 R24, [R200+0x87180] ;  /* 0x08718000c818783b */ /* 0x000aee0000000200 */
[----:B------:R-:W-:Y:S01]  /*22470*/  HMMA.1688.F32.TF32 R192, R160, R158, R40 ;  /* 0x0000009ea0c0723c */ /* 0x000fe20000081028 */
[----:B------:R-:W-:Y:S04]  /*22480*/  LDS R40, [R2+0x18200] ;  /* 0x0182000002287984 */ /* 0x000fe80000000800 */
[----:B------:R-:W-:Y:S03]  /*22490*/  LDS R42, [R2+0x19200] ;  /* 0x01920000022a7984 */ /* 0x000fe60000000800 */
[-C--:B------:R-:W-:Y:S01]  /*224a0*/  HMMA.1688.F32.TF32 R44, R164, R18.reuse, R44 ;  /* 0x00000012a42c723c */ /* 0x080fe2000008102c */
[----:B------:R-:W-:Y:S04]  /*224b0*/  LDS R41, [R3+0x18200] ;  /* 0x0182000003297984 */ /* 0x000fe80000000800 */
[----:B------:R-:W4:Y:S03]  /*224c0*/  LDS R43, [R3+0x19200] ;  /* 0x01920000032b7984 */ /* 0x000f260000000800 */
[----:B------:R-:W-:Y:S01]  /*224d0*/  HMMA.1688.F32.TF32 R64, R160, R18, R64 ;  /* 0x00000012a040723c */ /* 0x000fe20000081040 */
[----:B-----5:R-:W5:Y:S07]  /*224e0*/  LDL.LU R200, [R1+0x90c] ;  /* 0x00090c0001c87983 */ /* 0x020f6e0000300800 */
[----:B-1----:R-:W-:Y:S08]  /*224f0*/  HMMA.1688.F32.TF32 R164, R100, R144, R132 ;  /* 0x0000009064a4723c */ /* 0x002ff00000081084 */
[C---:B--2---:R-:W-:Y:S08]  /*22500*/  HMMA.1688.F32.TF32 R12, R104.reuse, R4, R12 ;  /* 0x00000004680c723c */ /* 0x044ff0000008100c */
[C---:B------:R-:W-:Y:S08]  /*22510*/  HMMA.1688.F32.TF32 R8, R104.reuse, R144, R8 ;  /* 0x000000906808723c */ /* 0x040ff00000081008 */
[C---:B---3--:R-:W-:Y:S01]  /*22520*/  HMMA.1688.F32.TF32 R160, R104.reuse, R20, R188 ;  /* 0x0000001468a0723c */ /* 0x048fe200000810bc */
[----:B------:R-:W2:Y:S04]  /*22530*/  LDL.LU R188, [R1+0x948] ;  /* 0x0009480001bc7983 */ /* 0x000ea80000300800 */
[----:B------:R-:W3:Y:S03]  /*22540*/  LDL.LU R189, [R1+0x938] ;  /* 0x0009380001bd7983 */ /* 0x000ee60000300800 */
[C---:B------:R-:W-:Y:S01]  /*22550*/  HMMA.1688.F32.TF32 R156, R104.reuse, R76, R184 ;  /* 0x0000004c689c723c */ /* 0x040fe200000810b8 */
[----:B------:R-:W2:Y:S04]  /*22560*/  LDL.LU R190, [R1+0x944] ;  /* 0x0009440001be7983 */ /* 0x000ea80000300800 */
[----:B------:R-:W2:Y:S03]  /*22570*/  LDL.LU R191, [R1+0x900] ;  /* 0x0009000001bf7983 */ /* 0x000ea60000300800 */
[C---:B----4-:R-:W-:Y:S08]  /*22580*/  HMMA.1688.F32.TF32 R80, R104.reuse, R48, R180 ;  /* 0x000000306850723c */ /* 0x050ff000000810b4 */
[C---:B------:R-:W-:Y:S08]  /*22590*/  HMMA.1688.F32.TF32 R132, R104.reuse, R28, R176 ;  /* 0x0000001c6884723c */ /* 0x040ff000000810b0 */
[C---:B------:R-:W-:Y:S08]  /*225a0*/  HMMA.1688.F32.TF32 R148, R104.reuse, R32, R148 ;  /* 0x000000206894723c */ /* 0x040ff00000081094 */
[----:B------:R-:W-:Y:S01]  /*225b0*/  HMMA.1688.F32.TF32 R104, R104, R24, R168 ;  /* 0x000000186868723c */ /* 0x000fe200000810a8 */
[----:B------:R-:W-:Y:S04]  /*225c0*/  LDS R168, [R2+0x1a000] ;  /* 0x01a0000002a87984 */ /* 0x000fe80000000800 */
[----:B------:R-:W-:Y:S03]  /*225d0*/  LDS R170, [R2+0x1b000] ;  /* 0x01b0000002aa7984 */ /* 0x000fe60000000800 */
[-C--:B------:R-:W-:Y:S01]  /*225e0*/  HMMA.1688.F32.TF32 R136, R100, R4.reuse, R136 ;  /* 0x000000046488723c */ /* 0x080fe20000081088 */
[----:B------:R-:W-:Y:S04]  /*225f0*/  LDS R169, [R3+0x1a000] ;  /* 0x01a0000003a97984 */ /* 0x000fe80000000800 */
[----:B------:R-:W1:Y:S03]  /*22600*/  LDS R171, [R3+0x1b000] ;  /* 0x01b0000003ab7984 */ /* 0x000e660000000800 */
[-C--:B------:R-:W-:Y:S08]  /*22610*/  HMMA.1688.F32.TF32 R16, R40, R4.reuse, R172 ;  /* 0x000000042810723c */ /* 0x080ff000000810ac */
[----:B------:R-:W-:Y:S08]  /*22620*/  HMMA.1688.F32.TF32 R192, R140, R4, R192 ;  /* 0x000000048cc0723c */ /* 0x000ff000000810c0 */
[----:B------:R-:W-:Y:S08]  /*22630*/  HMMA.1688.F32.TF32 R152, R40, R144, R152 ;  /* 0x000000902898723c */ /* 0x000ff00000081098 */
        /* <DEDUP_REMOVED lines=27> */
[----:B------:R-:W-:Y:S04]  /*227f0*/  LDS R142, [R2+0x1b100] ;  /* 0x01b10000028e7984 */ /* 0x000fe80000000800 */
[----:B------:R-:W-:Y:S04]  /*22800*/  LDS R141, [R3+0x1a100] ;  /* 0x01a10000038d7984 */ /* 0x000fe80000000800 */
[----:B------:R-:W4:Y:S01]  /*22810*/  LDS R143, [R3+0x1b100] ;  /* 0x01b10000038f7984 */ /* 0x000f220000000800 */
[C---:B-1----:R-:W-:Y:S08]  /*22820*/  HMMA.1688.F32.TF32 R12, R168.reuse, R6, R12 ;  /* 0x00000006a80c723c */ /* 0x042ff0000008100c */
[C---:B------:R-:W-:Y:S08]  /*22830*/  HMMA.1688.F32.TF32 R8, R168.reuse, R146, R8 ;  /* 0x00000092a808723c */ /* 0x040ff00000081008 */
[C---:B------:R-:W-:Y:S08]  /*22840*/  HMMA.1688.F32.TF32 R176, R168.reuse, R22, R160 ;  /* 0x00000016a8b0723c */ /* 0x040ff000000810a0 */
[C---:B------:R-:W-:Y:S01]  /*22850*/  HMMA.1688.F32.TF32 R172, R168.reuse, R78, R156 ;  /* 0x0000004ea8ac723c */ /* 0x040fe2000008109c */
[----:B------:R-:W-:Y:S04]  /*22860*/  LDS R156, [R2+0x1c000] ;  /* 0x01c00000029c7984 */ /* 0x000fe80000000800 */
[----:B------:R-:W-:Y:S03]  /*22870*/  LDS R158, [R2+0x1d000] ;  /* 0x01d00000029e7984 */ /* 0x000fe60000000800 */
[C---:B------:R-:W-:Y:S01]  /*22880*/  HMMA.1688.F32.TF32 R80, R168.reuse, R50, R80 ;  /* 0x00000032a850723c */ /* 0x040fe20000081050 */
[----:B------:R-:W-:Y:S04]  /*22890*/  LDS R157, [R3+0x1c000] ;  /* 0x01c00000039d7984 */ /* 0x000fe80000000800 */
[----:B------:R-:W-:Y:S03]  /*228a0*/  LDS R159, [R3+0x1d000] ;  /* 0x01d00000039f7984 */ /* 0x000fe60000000800 */
        /* <DEDUP_REMOVED lines=23> */
[----:B------:R-:W-:Y:S07]  /*22a20*/  LDSM.16.M88.4 R16, [R201+0x81180] ;  /* 0x08118000c910783b */ /* 0x000fee0000000200 */
        /* <DEDUP_REMOVED lines=10> */
[----:B------:R-:W1:Y:S04]  /*22ad0*/  LDSM.16.M88.4 R4, [R201+0x80180] ;  /* 0x08018000c904783b */ /* 0x000e680000000200 */
[----:B------:R-:W-:Y:S03]  /*22ae0*/  LDSM.16.M88.4 R144, [R201+0x86180] ;  /* 0x08618000c990783b */ /* 0x000fe60000000200 */
[C---:B------:R-:W-:Y:S01]  /*22af0*/  HMMA.1688.F32.TF32 R52, R40.reuse, R22, R52 ;  /* 0x000000162834723c */ /* 0x040fe20000081034 */
[----:B------:R-:W-:Y:S04]  /*22b00*/  LDSM.16.M88.4 R20, [R201+0x85180] ;  /* 0x08518000c914783b */ /* 0x000fe80000000200 */
[----:B------:R-:W4:Y:S03]  /*22b10*/  LDL.LU R195, [R1+0x940] ;  /* 0x0009400001c37983 */ /* 0x000f260000300800 */
[C---:B------:R-:W-:Y:S01]  /*22b20*/  HMMA.1688.F32.TF32 R56, R40.reuse, R78, R56 ;  /* 0x0000004e2838723c */ /* 0x040fe20000081038 */
[----:B------:R-:W-:Y:S07]  /*22b30*/  LDSM.16.M88.4 R76, [R201+0x87180] ;  /* 0x08718000c94c783b */ /* 0x000fee0000000200 */
[C---:B------:R-:W-:Y:S01]  /*22b40*/  HMMA.1688.F32.TF32 R68, R40.reuse, R30, R68 ;  /* 0x0000001e2844723c */ /* 0x040fe20000081044 */
[----:B------:R-:W-:Y:S07]  /*22b50*/  LDSM.16.M88.4 R28, [R201+0x83180] ;  /* 0x08318000c91c783b */ /* 0x000fee0000000200 */
[C---:B------:R-:W-:Y:S01]  /*22b60*/  HMMA.1688.F32.TF32 R36, R40.reuse, R34, R36 ;  /* 0x000000222824723c */ /* 0x040fe20000081024 */
[----:B------:R-:W2:Y:S07]  /*22b70*/  LDSM.16.M88.4 R32, [R201+0x82180] ;  /* 0x08218000c920783b */ /* 0x000eae0000000200 */
[C---:B------:R-:W-:Y:S01]  /*22b80*/  HMMA.1688.F32.TF32 R64, R40.reuse, R26, R64 ;  /* 0x0000001a2840723c */ /* 0x040fe20000081040 */
[----:B------:R-:W2:Y:S07]  /*22b90*/  LDSM.16.M88.4 R24, [R201+0x84180] ;  /* 0x08418000c918783b */ /* 0x000eae0000000200 */
[----:B------:R-:W-:Y:S08]  /*22ba0*/  HMMA.1688.F32.TF32 R60, R40, R50, R60 ;  /* 0x00000032283c723c */ /* 0x000ff0000008103c */
[-C--:B-1----:R-:W-:Y:S08]  /*22bb0*/  HMMA.1688.F32.TF32 R12, R156, R4.reuse, R12 ;  /* 0x000000049c0c723c */ /* 0x082ff0000008100c */
[-C--:B------:R-:W-:Y:S08]  /*22bc0*/  HMMA.1688.F32.TF32 R136, R152, R4.reuse, R136 ;  /* 0x000000049888723c */ /* 0x080ff00000081088 */
[-C--:B------:R-:W-:Y:S08]  /*22bd0*/  HMMA.1688.F32.TF32 R168, R140, R4.reuse, R168 ;  /* 0x000000048ca8723c */ /* 0x080ff000000810a8 */
[----:B------:R-:W-:Y:S08]  /*22be0*/  HMMA.1688.F32.TF32 R184, R100, R4, R184 ;  /* 0x0000000464b8723c */ /* 0x000ff000000810b8 */
[-C--:B------:R-:W-:Y:S08]  /*22bf0*/  HMMA.1688.F32.TF32 R8, R156, R16.reuse, R8 ;  /* 0x000000109c08723c */ /* 0x080ff00000081008 */
[-C--:B------:R-:W-:Y:S08]  /*22c00*/  HMMA.1688.F32.TF32 R164, R152, R16.reuse, R164 ;  /* 0x0000001098a4723c */ /* 0x080ff000000810a4 */
[-C--:B------:R-:W-:Y:S08]  /*22c10*/  HMMA.1688.F32.TF32 R160, R140, R16.reuse, R160 ;  /* 0x000000108ca0723c */ /* 0x080ff000000810a0 */
[----:B------:R-:W-:Y:S08]  /*22c20*/  HMMA.1688.F32.TF32 R180, R100, R16, R180 ;  /* 0x0000001064b4723c */ /* 0x000ff000000810b4 */
[C---:B--2---:R-:W-:Y:S08]  /*22c30*/  HMMA.1688.F32.TF32 R40, R156.reuse, R32, R176 ;  /* 0x000000209c28723c */ /* 0x044ff000000810b0 */
        /* <DEDUP_REMOVED lines=38> */
[----:B------:R-:W3:Y:S01]  /*22ea0*/  LDS R101, [R3+0x1e300] ;  /* 0x01e3000003657984 */ /* 0x000ee20000000800 */
[-C--:B-1----:R-:W-:Y:S08]  /*22eb0*/  HMMA.1688.F32.TF32 R132, R156, R22.reuse, R132 ;  /* 0x000000169c84723c */ /* 0x082ff00000081084 */
[-C--:B--2---:R-:W-:Y:S08]  /*22ec0*/  HMMA.1688.F32.TF32 R116, R152, R22.reuse, R116 ;  /* 0x000000169874723c */ /* 0x084ff00000081074 */
[----:B------:R-:W-:Y:S08]  /*22ed0*/  HMMA.1688.F32.TF32 R84, R140, R22, R84 ;  /* 0x000000168c54723c */ /* 0x000ff00000081054 */
[-C--:B------:R-:W-:Y:S08]  /*22ee0*/  HMMA.1688.F32.TF32 R12, R156, R6.reuse, R12 ;  /* 0x000000069c0c723c */ /* 0x080ff0000008100c */
[----:B------:R-:W-:Y:S08]  /*22ef0*/  HMMA.1688.F32.TF32 R136, R152, R6, R136 ;  /* 0x000000069888723c */ /* 0x000ff00000081088 */
[----:B---3--:R-:W-:Y:S01]  /*22f00*/  HMMA.1688.F32.TF32 R68, R100, R22, R68 ;  /* 0x000000166444723c */ /* 0x008fe20000081044 */
[----:B------:R-:W2:Y:S07]  /*22f10*/  LDL.LU R22, [R1+0x8f8] ;  /* 0x0008f80001167983 */ /* 0x000eae0000300800 */
[-C--:B------:R-:W-:Y:S08]  /*22f20*/  HMMA.1688.F32.TF32 R168, R140, R6.reuse, R168 ;  /* 0x000000068ca8723c */ /* 0x080ff000000810a8 */
[----:B------:R-:W-:Y:S01]  /*22f30*/  HMMA.1688.F32.TF32 R176, R100, R6, R184 ;  /* 0x0000000664b0723c */ /* 0x000fe200000810b8 */
[----:B------:R-:W3:Y:S04]  /*22f40*/  LDL.LU R7, [R1+0x904] ;  /* 0x0009040001077983 */ /* 0x000ee80000300800 */
[----:B------:R-:W2:Y:S04]  /*22f50*/  LDL.LU R21, [R1+0x8c0] ;  /* 0x0008c00001157983 */ /* 0x000ea80000300800 */
[----:B------:R-:W2:Y:S01]  /*22f60*/  LDL.LU R20, [R1+0x8cc] ;  /* 0x0008cc0001147983 */ /* 0x000ea20000300800 */
[----:B------:R-:W-:-:S02]  /*22f70*/  IMAD.MOV.U32 R194, RZ, RZ, 0x7f ;  /* 0x0000007fffc27424 */ /* 0x000fc400078e00ff */
[----:B------:R-:W-:-:S03]  /*22f80*/  IMAD.MOV.U32 R193, RZ, RZ, c[0x0][0x180] ;  /* 0x00006000ffc17624 */ /* 0x000fc600078e00ff */
[----:B------:R-:W-:Y:S02]  /*22f90*/  IADD3 R192, R194, c[0x0][0x180], RZ ;  /* 0x00006000c2c07a10 */ /* 0x000fe40007ffe0ff */
[----:B------:R-:W-:Y:S02]  /*22fa0*/  IADD3 R193, R193, -0x200, RZ ;  /* 0xfffffe00c1c17810 */ /* 0x000fe40007ffe0ff */
[----:B------:R-:W-:-:S04]  /*22fb0*/  SHF.R.S32.HI R194, RZ, 0x1f, R192 ;  /* 0x0000001fffc27819 */ /* 0x000fc800000114c0 */
[----:B------:R-:W-:Y:S01]  /*22fc0*/  LEA.HI R194, R194, R192, RZ, 0x7 ;  /* 0x000000c0c2c27211 */ /* 0x000fe200078f38ff */
[----:B------:R-:W-:-:S03]  /*22fd0*/  IMAD R2, R204, -0x80, R193 ;  /* 0xffffff80cc027824 */ /* 0x000fc600078e02c1 */
[----:B------:R-:W-:Y:S02]  /*22fe0*/  SHF.R.S32.HI R194, RZ, 0x7, R194 ;  /* 0x00000007ffc27819 */ /* 0x000fe400000114c2 */
[----:B------:R-:W-:Y:S02]  /*22ff0*/  ISETP.GT.AND P1, PT, R2, RZ, PT ;  /* 0x000000ff0200720c */ /* 0x000fe40003f24270 */
[----:B------:R-:W-:Y:S01]  /*23000*/  IADD3 R194, R194, -0x4, RZ ;  /* 0xfffffffcc2c27810 */ /* 0x000fe20007ffe0ff */
[----:B------:R-:W-:Y:S01]  /*23010*/  UIADD3 UR5, UR5, 0x1, URZ ;  /* 0x0000000105057890 */ /* 0x000fe2000fffe03f */
[----:B------:R-:W-:Y:S02]  /*23020*/  SEL R3, RZ, 0x4, !P1 ;  /* 0x00000004ff037807 */ /* 0x000fe40004800000 */
[----:B------:R-:W-:Y:S01]  /*23030*/  ISETP.GE.AND P0, PT, R204, R194, PT ;  /* 0x000000c2cc00720c */ /* 0x000fe20003f06270 */
[----:B------:R-:W-:Y:S01]  /*23040*/  UISETP.GT.AND UP0, UPT, UR5, 0x3, UPT ;  /* 0x000000030500788c */ /* 0x000fe2000bf04270 */
[----:B------:R-:W-:-:S02]  /*23050*/  IADD3 R188, P1, R188, R202, RZ ;  /* 0x000000cabcbc7210 */ /* 0x000fc40007f3e0ff */
[----:B------:R-:W-:Y:S01]  /*23060*/  SEL R3, R3, RZ, !P0 ;  /* 0x000000ff03037207 */ /* 0x000fe20004000000 */
[----:B------:R-:W-:-:S03]  /*23070*/  USEL UR5, UR5, URZ, !UP0 ;  /* 0x0000003f05057287 */ /* 0x000fc6000c000000 */
[----:B------:R-:W-:Y:S01]  /*23080*/  ISETP.NE.U32.AND P2, PT, R3, RZ, PT ;  /* 0x000000ff0300720c */ /* 0x000fe20003f45070 */
[----:B----4-:R-:W-:Y:S02]  /*23090*/  IMAD.X R195, R195, 0x1, R0, P1 ;  /* 0x00000001c3c37824 */ /* 0x010fe400008e0600 */
[----:B------:R-:W-:Y:S01]  /*230a0*/  IMAD.U32 R3, RZ, RZ, UR5 ;  /* 0x00000005ff037e24 */ /* 0x000fe2000f8e00ff */
[-C--:B------:R-:W-:Y:S01]  /*230b0*/  IADD3 R190, P3, R190, R202.reuse, RZ ;  /* 0x000000cabebe7210 */ /* 0x080fe20007f7e0ff */
[----:B------:R-:W-:Y:S01]  /*230c0*/  IMAD.MOV.U32 R4, RZ, RZ, R188 ;  /* 0x000000ffff047224 */ /* 0x000fe200078e00bc */
[----:B------:R-:W-:Y:S01]  /*230d0*/  MOV R5, R195 ;  /* 0x000000c300057202 */ /* 0x000fe20000000f00 */
[----:B------:R-:W-:Y:S01]  /*230e0*/  IMAD R3, R3, 0x20000, R203 ;  /* 0x0002000003037824 */ /* 0x000fe200078e02cb */
[----:B------:R-:W-:Y:S01]  /*230f0*/  BAR.SYNC.DEFER_BLOCKING 0x0 ;  /* 0x0000000000007b1d */ /* 0x000fe20000010000 */
[----:B------:R-:W-:Y:S01]  /*23100*/  ISETP.GT.AND P1, PT, R2, 0x4, PT ;  /* 0x000000040200780c */ /* 0x000fe20003f24270 */
[----:B------:R-:W-:Y:S01]  /*23110*/  HMMA.1688.F32.TF32 R164, R152, R18, R164 ;  /* 0x0000001298a4723c */ /* 0x000fe200000810a4 */
[----:B------:R-:W-:Y:S01]  /*23120*/  IMAD.X R189, R189, 0x1, R0, P3 ;  /* 0x00000001bdbd7824 */ /* 0x000fe200018e0600 */
[----:B-----5:R-:W-:-:S02]  /*23130*/  IADD3 R200, P4, R200, R202, RZ ;  /* 0x000000cac8c87210 */ /* 0x020fc40007f9e0ff */
[----:B------:R-:W-:Y:S04]  /*23140*/  STL [R1+0x948], R188 ;  /* 0x000948bc01007387 */ /* 0x000fe80000100800 */
[C---:B------:R-:W-:Y:S01]  /*23150*/  HMMA.1688.F32.TF32 R128, R152.reuse, R34, R128 ;  /* 0x000000229880723c */ /* 0x040fe20000081080 */
[----:B------:R-:W-:Y:S07]  /*23160*/  STL [R1+0x940], R195 ;  /* 0x000940c301007387 */ /* 0x000fee0000100800 */
[C---:B------:R-:W-:Y:S01]  /*23170*/  HMMA.1688.F32.TF32 R124, R152.reuse, R30, R124 ;  /* 0x0000001e987c723c */ /* 0x040fe2000008107c */
[----:B------:R-:W-:Y:S01]  /*23180*/  @!PT LDS RZ, [RZ] ;  /* 0x00000000fffff984 */ /* 0x000fe20000000800 */
[----:B------:R-:W-:Y:S01]  /*23190*/  @!PT LDS RZ, [RZ] ;  /* 0x00000000fffff984 */ /* 0x000fe20000000800 */
[----:B------:R-:W-:Y:S01]  /*231a0*/  @!PT LDS RZ, [RZ] ;  /* 0x00000000fffff984 */ /* 0x000fe20000000800 */
[----:B------:R1:W-:Y:S07]  /*231b0*/  LDGSTS.E [R3], [R4.64], P2 ;  /* 0x0000000004037fae */ /* 0x0003ee0009121848 */
[----:B------:R-:W-:Y:S01]  /*231c0*/  HMMA.1688.F32.TF32 R120, R152, R26, R120 ;  /* 0x0000001a9878723c */ /* 0x000fe20000081078 */
[----:B------:R-:W-:-:S07]  /*231d0*/  IMAD.X R191, R191, 0x1, R0, P4 ;  /* 0x00000001bfbf7824 */ /* 0x000fce00020e0600 */
[----:B------:R-:W-:Y:S01]  /*231e0*/  HMMA.1688.F32.TF32 R112, R152, R146, R112 ;  /* 0x000000929870723c */ /* 0x000fe20000081070 */
[----:B-1----:R-:W-:-:S07]  /*231f0*/  SEL R4, RZ, 0x4, !P1 ;  /* 0x00000004ff047807 */ /* 0x002fce0004800000 */
[----:B------:R-:W-:Y:S01]  /*23200*/  HMMA.1688.F32.TF32 R108, R152, R78, R108 ;  /* 0x0000004e986c723c */ /* 0x000fe2000008106c */
[----:B------:R-:W-:-:S07]  /*23210*/  SEL R4, R4, RZ, !P0 ;  /* 0x000000ff04047207 */ /* 0x000fce0004000000 */
[-C--:B------:R-:W-:Y:S08]  /*23220*/  HMMA.1688.F32.TF32 R8, R156, R18.reuse, R8 ;  /* 0x000000129c08723c */ /* 0x080ff00000081008 */
[-C--:B------:R-:W-:Y:S08]  /*23230*/  HMMA.1688.F32.TF32 R152, R140, R18.reuse, R160 ;  /* 0x000000128c98723c */ /* 0x080ff000000810a0 */
[----:B------:R-:W-:Y:S01]  /*23240*/  HMMA.1688.F32.TF32 R172, R100, R18, R180 ;  /* 0x0000001264ac723c */ /* 0x000fe200000810b4 */
[----:B------:R-:W4:Y:S04]  /*23250*/  LDL.LU R18, [R1+0x8c4] ;  /* 0x0008c40001127983 */ /* 0x000f280000300800 */
[----:B------:R-:W5:Y:S04]  /*23260*/  LDL.LU R16, [R1+0x88c] ;  /* 0x00088c0001107983 */ /* 0x000f680000300800 */
[----:B------:R-:W-:Y:S04]  /*23270*/  STL [R1+0x944], R190 ;  /* 0x000944be01007387 */ /* 0x000fe80000100800 */
[----:B------:R-:W-:Y:S01]  /*23280*/  STL [R1+0x938], R189 ;  /* 0x000938bd01007387 */ /* 0x000fe20000100800 */
[----:B------:R-:W-:-:S03]  /*23290*/  ISETP.NE.U32.AND P1, PT, R4, RZ, PT ;  /* 0x000000ff0400720c */ /* 0x000fc60003f25070 */
[----:B------:R-:W-:Y:S04]  /*232a0*/  STL [R1+0x90c], R200 ;  /* 0x00090cc801007387 */ /* 0x000fe80000100800 */
[----:B------:R-:W5:Y:S01]  /*232b0*/  LDL.LU R19, [R1+0x8b8] ;  /* 0x0008b80001137983 */ /* 0x000f620000300800 */
[----:B------:R-:W-:Y:S02]  /*232c0*/  IMAD.MOV.U32 R4, RZ, RZ, R190 ;  /* 0x000000ffff047224 */ /* 0x000fe400078e00be */
[----:B------:R-:W-:Y:S01]  /*232d0*/  IMAD.MOV.U32 R5, RZ, RZ, R189 ;  /* 0x000000ffff057224 */ /* 0x000fe200078e00bd */
[----:B------:R-:W-:Y:S04]  /*232e0*/  STL [R1+0x900], R191 ;  /* 0x000900bf01007387 */ /* 0x000fe80000100800 */
[----:B------:R-:W5:Y:S04]  /*232f0*/  LDL.LU R17, [R1+0x880] ;  /* 0x0008800001117983 */ /* 0x000f680000300800 */
[----:B------:R1:W-:Y:S01]  /*23300*/  LDGSTS.E [R3+0x200], [R4.64], P2 ;  /* 0x0020000004037fae */ /* 0x0003e20009121848 */
[----:B------:R-:W-:-:S03]  /*23310*/  ISETP.GT.AND P2, PT, R2, 0x8, PT ;  /* 0x000000080200780c */ /* 0x000fc60003f44270 */
[----:B------:R-:W5:Y:S04]  /*23320*/  LDL.LU R24, [R1+0x884] ;  /* 0x0008840001187983 */ /* 0x000f680000300800 */
[----:B------:R-:W5:Y:S01]  /*23330*/  LDL.LU R6, [R1+0x84c] ;  /* 0x00084c0001067983 */ /* 0x000f620000300800 */
[----:B-1----:R-:W-:Y:S02]  /*23340*/  IMAD.MOV.U32 R4, RZ, RZ, R200 ;  /* 0x000000ffff047224 */ /* 0x002fe400078e00c8 */
[----:B------:R-:W-:-:S05]  /*23350*/  IMAD.MOV.U32 R5, RZ, RZ, R191 ;  /* 0x000000ffff057224 */ /* 0x000fca00078e00bf */
[----:B------:R1:W-:Y:S02]  /*23360*/  LDGSTS.E [R3+0x1000], [R4.64], P1 ;  /* 0x0100000004037fae */ /* 0x0003e40008921848 */
[----:B-1----:R-:W-:-:S04]  /*23370*/  SEL R4, RZ, 0x4, !P2 ;  /* 0x00000004ff047807 */ /* 0x002fc80005000000 */
[----:B------:R-:W-:-:S04]  /*23380*/  SEL R4, R4, RZ, !P0 ;  /* 0x000000ff04047207 */ /* 0x000fc80004000000 */
[----:B------:R-:W-:Y:S02]  /*23390*/  ISETP.NE.U32.AND P2, PT, R4, RZ, PT ;  /* 0x000000ff0400720c */ /* 0x000fe40003f45070 */
[----:B---3--:R-:W-:-:S05]  /*233a0*/  IADD3 R7, P3, R7, R202, RZ ;  /* 0x000000ca07077210 */ /* 0x008fca0007f7e0ff */
[--C-:B--2---:R-:W-:Y:S01]  /*233b0*/  IMAD.X R22, R22, 0x1, R0.reuse, P3 ;  /* 0x0000000116167824 */ /* 0x104fe200018e0600 */
[----:B------:R-:W-:Y:S01]  /*233c0*/  IADD3 R20, P4, R20, R202, RZ ;  /* 0x000000ca14147210 */ /* 0x000fe20007f9e0ff */
[----:B------:R1:W-:Y:S04]  /*233d0*/  STL [R1+0x904], R7 ;  /* 0x0009040701007387 */ /* 0x0003e80000100800 */
[----:B------:R2:W-:Y:S01]  /*233e0*/  STL [R1+0x8f8], R22 ;  /* 0x0008f81601007387 */ /* 0x0005e20000100800 */
[----:B------:R-:W-:-:S03]  /*233f0*/  IMAD.X R21, R21, 0x1, R0, P4 ;  /* 0x0000000115157824 */ /* 0x000fc600020e0600 */
[----:B------:R-:W-:Y:S04]  /*23400*/  STL [R1+0x8cc], R20 ;  /* 0x0008cc1401007387 */ /* 0x000fe80000100800 */
[----:B------:R-:W3:Y:S01]  /*23410*/  LDL.LU R25, [R1+0x878] ;  /* 0x0008780001197983 */ /* 0x000ee20000300800 */
[----:B------:R-:W-:-:S03]  /*23420*/  IMAD.MOV.U32 R4, RZ, RZ, R7 ;  /* 0x000000ffff047224 */ /* 0x000fc600078e0007 */
[----:B------:R2:W-:Y:S04]  /*23430*/  STL [R1+0x8c0], R21 ;  /* 0x0008c01501007387 */ /* 0x0005e80000100800 */
[----:B-1----:R-:W3:Y:S01]  /*23440*/  LDL.LU R7, [R1+0x840] ;  /* 0x0008400001077983 */ /* 0x002ee20000300800 */
[----:B------:R-:W-:-:S03]  /*23450*/  MOV R5, R22 ;  /* 0x0000001600057202 */ /* 0x000fc60000000f00 */
[----:B------:R-:W3:Y:S04]  /*23460*/  LDL.LU R23, [R1+0x838] ;  /* 0x0008380001177983 */ /* 0x000ee80000300800 */
[----:B------:R1:W-:Y:S01]  /*23470*/  LDGSTS.E [R3+0x1200], [R4.64], P1 ;  /* 0x0120000004037fae */ /* 0x0003e20008921848 */
[----:B------:R-:W-:-:S03]  /*23480*/  ISETP.GT.AND P1, PT, R2, 0xc, PT ;  /* 0x0000000c0200780c */ /* 0x000fc60003f24270 */
[----:B--2---:R-:W2:Y:S01]  /*23490*/  LDL.LU R22, [R1+0x844] ;  /* 0x0008440001167983 */ /* 0x004ea20000300800 */
[----:B-1----:R-:W-:Y:S02]  /*234a0*/  IMAD.MOV.U32 R4, RZ, RZ, R20 ;  /* 0x000000ffff047224 */ /* 0x002fe400078e0014 */
[----:B------:R-:W-:Y:S02]  /*234b0*/  IMAD.MOV.U32 R5, RZ, RZ, R21 ;  /* 0x000000ffff057224 */ /* 0x000fe400078e0015 */
[----:B------:R-:W2:Y:S04]  /*234c0*/  LDL.LU R21, [R1+0x800] ;  /* 0x0008000001157983 */ /* 0x000ea80000300800 */
[----:B------:R1:W-:Y:S04]  /*234d0*/  LDGSTS.E [R3+0x2000], [R4.64], P2 ;  /* 0x0200000004037fae */ /* 0x0003e80009121848 */
[----:B------:R-:W2:Y:S01]  /*234e0*/  LDL.LU R20, [R1+0x80c] ;  /* 0x00080c0001147983 */ /* 0x000ea20000300800 */
[----:B-1----:R-:W-:-:S04]  /*234f0*/  SEL R4, RZ, 0x4, !P1 ;  /* 0x00000004ff047807 */ /* 0x002fc80004800000 */
[----:B------:R-:W-:-:S04]  /*23500*/  SEL R4, R4, RZ, !P0 ;  /* 0x000000ff04047207 */ /* 0x000fc80004000000 */
[----:B------:R-:W-:Y:S02]  /*23510*/  ISETP.NE.U32.AND P1, PT, R4, RZ, PT ;  /* 0x000000ff0400720c */ /* 0x000fe40003f25070 */
[-C--:B----4-:R-:W-:Y:S02]  /*23520*/  IADD3 R18, P3, R18, R202.reuse, RZ ;  /* 0x000000ca12127210 */ /* 0x090fe40007f7e0ff */
[----:B-----5:R-:W-:-:S03]  /*23530*/  IADD3 R16, P4, R16, R202, RZ ;  /* 0x000000ca10107210 */ /* 0x020fc60007f9e0ff */
[----:B------:R-:W-:Y:S02]  /*23540*/  IMAD.MOV.U32 R4, RZ, RZ, R18 ;  /* 0x000000ffff047224 */ /* 0x000fe400078e0012 */
[----:B------:R-:W-:-:S04]  /*23550*/  IMAD.X R19, R19, 0x1, R0, P3 ;  /* 0x0000000113137824 */ /* 0x000fc800018e0600 */
[----:B------:R-:W-:Y:S02]  /*23560*/  IMAD.MOV.U32 R5, RZ, RZ, R19 ;  /* 0x000000ffff057224 */ /* 0x000fe400078e0013 */
[----:B------:R-:W-:-:S03]  /*23570*/  IMAD.X R17, R17, 0x1, R0, P4 ;  /* 0x0000000111117824 */ /* 0x000fc600020e0600 */
[----:B------:R1:W-:Y:S01]  /*23580*/  LDGSTS.E [R3+0x2200], [R4.64], P2 ;  /* 0x0220000004037fae */ /* 0x0003e20009121848 */
[----:B------:R-:W-:-:S03]  /*23590*/  ISETP.GT.AND P2, PT, R2, 0x10, PT ;  /* 0x000000100200780c */ /* 0x000fc60003f44270 */
[----:B------:R-:W-:Y:S01]  /*235a0*/  STL [R1+0x8c4], R18 ;  /* 0x0008c41201007387 */ /* 0x000fe20000100800 */
[----:B-1----:R-:W-:Y:S02]  /*235b0*/  IMAD.MOV.U32 R4, RZ, RZ, R16 ;  /* 0x000000ffff047224 */ /* 0x002fe400078e0010 */
[----:B------:R-:W-:Y:S01]  /*235c0*/  IMAD.MOV.U32 R5, RZ, RZ, R17 ;  /* 0x000000ffff057224 */ /* 0x000fe200078e0011 */
[----:B------:R-:W-:-:S04]  /*235d0*/  IADD3 R24, P3, R24, R202, RZ ;  /* 0x000000ca18187210 */ /* 0x000fc80007f7e0ff */
[----:B------:R1:W-:Y:S01]  /*235e0*/  LDGSTS.E [R3+0x3000], [R4.64], P1 ;  /* 0x0300000004037fae */ /* 0x0003e20008921848 */
[----:B------:R-:W-:-:S03]  /*235f0*/  IADD3 R6, P4, R6, R202, RZ ;  /* 0x000000ca06067210 */ /* 0x000fc60007f9e0ff */
[----:B------:R4:W-:Y:S04]  /*23600*/  STL [R1+0x8b8], R19 ;  /* 0x0008b81301007387 */ /* 0x0009e80000100800 */
[----:B------:R-:W-:Y:S01]  /*23610*/  STL [R1+0x88c], R16 ;  /* 0x00088c1001007387 */ /* 0x000fe20000100800 */
[----:B-1----:R-:W-:-:S03]  /*23620*/  SEL R4, RZ, 0x4, !P2 ;  /* 0x00000004ff047807 */ /* 0x002fc60005000000 */
[----:B------:R1:W-:Y:S01]  /*23630*/  STL [R1+0x880], R17 ;  /* 0x0008801101007387 */ /* 0x0003e20000100800 */
[----:B------:R-:W-:-:S03]  /*23640*/  SEL R4, R4, RZ, !P0 ;  /* 0x000000ff04047207 */ /* 0x000fc60004000000 */
[----:B----4-:R-:W4:Y:S01]  /*23650*/  LDL.LU R19, [R1+0x7f8] ;  /* 0x0007f80001137983 */ /* 0x010f220000300800 */
[----:B------:R-:W-:-:S03]  /*23660*/  ISETP.NE.U32.AND P2, PT, R4, RZ, PT ;  /* 0x000000ff0400720c */ /* 0x000fc60003f45070 */
[----:B------:R-:W5:Y:S01]  /*23670*/  LDL.LU R18, [R1+0x804] ;  /* 0x0008040001127983 */ /* 0x000f620000300800 */
[----:B------:R-:W-:-:S03]  /*23680*/  IMAD.MOV.U32 R4, RZ, RZ, R24 ;  /* 0x000000ffff047224 */ /* 0x000fc600078e0018 */
[----:B-1----:R-:W4:Y:S04]  /*23690*/  LDL.LU R17, [R1+0x7c0] ;  /* 0x0007c00001117983 */ /* 0x002f280000300800 */
[----:B------:R-:W4:Y:S04]  /*236a0*/  LDL.LU R16, [R1+0x7cc] ;  /* 0x0007cc0001107983 */ /* 0x000f280000300800 */
[----:B------:R-:W-:Y:S01]  /*236b0*/  STL [R1+0x884], R24 ;  /* 0x0008841801007387 */ /* 0x000fe20000100800 */
[----:B---3--:R-:W-:-:S04]  /*236c0*/  IMAD.X R25, R25, 0x1, R0, P3 ;  /* 0x0000000119197824 */ /* 0x008fc800018e0600 */
[----:B------:R-:W-:Y:S01]  /*236d0*/  IMAD.MOV.U32 R5, RZ, RZ, R25 ;  /* 0x000000ffff057224 */ /* 0x000fe200078e0019 */
[----:B------:R-:W-:Y:S01]  /*236e0*/  STL [R1+0x878], R25 ;  /* 0x0008781901007387 */ /* 0x000fe20000100800 */
[----:B------:R-:W-:-:S03]  /*236f0*/  IADD3.X R7, R7, R0, RZ, P4, !PT ;  /* 0x0000000007077210 */ /* 0x000fc600027fe4ff */
[----:B------:R-:W-:Y:S04]  /*23700*/  STL [R1+0x84c], R6 ;  /* 0x00084c0601007387 */ /* 0x000fe80000100800 */
[----:B------:R1:W-:Y:S04]  /*23710*/  LDGSTS.E [R3+0x3200], [R4.64], P1 ;  /* 0x0320000004037fae */ /* 0x0003e80008921848 */
[----:B------:R3:W-:Y:S01]  /*23720*/  STL [R1+0x840], R7 ;  /* 0x0008400701007387 */ /* 0x0007e20000100800 */
[----:B-1----:R-:W-:Y:S02]  /*23730*/  IMAD.MOV.U32 R5, RZ, RZ, R7 ;  /* 0x000000ffff057224 */ /* 0x002fe400078e0007 */
[----:B------:R-:W-:Y:S01]  /*23740*/  IMAD.MOV.U32 R4, RZ, RZ, R6 ;  /* 0x000000ffff047224 */ /* 0x000fe200078e0006 */
[----:B---3--:R-:W3:Y:S04]  /*23750*/  LDL.LU R7, [R1+0x7b8] ;  /* 0x0007b80001077983 */ /* 0x008ee80000300800 */
[----:B------:R-:W3:Y:S01]  /*23760*/  LDL.LU R6, [R1+0x7c4] ;  /* 0x0007c40001067983 */ /* 0x000ee20000300800 */
[----:B------:R-:W-:-:S03]  /*23770*/  ISETP.GT.AND P1, PT, R2, 0x14, PT ;  /* 0x000000140200780c */ /* 0x000fc60003f24270 */
[----:B------:R1:W-:Y:S01]  /*23780*/  LDGSTS.E [R3+0x4000], [R4.64], P2 ;  /* 0x0400000004037fae */ /* 0x0003e20009121848 */
[-C--:B--2---:R-:W-:Y:S02]  /*23790*/  IADD3 R22, P3, R22, R202.reuse, RZ ;  /* 0x000000ca16167210 */ /* 0x084fe40007f7e0ff */
[----:B------:R-:W-:-:S03]  /*237a0*/  IADD3 R20, P4, R20, R202, RZ ;  /* 0x000000ca14147210 */ /* 0x000fc60007f9e0ff */
[----:B------:R-:W-:Y:S01]  /*237b0*/  IMAD.X R23, R23, 0x1, R0, P3 ;  /* 0x0000000117177824 */ /* 0x000fe200018e0600 */
[----:B-1----:R-:W-:-:S04]  /*237c0*/  SEL R4, RZ, 0x4, !P1 ;  /* 0x00000004ff047807 */ /* 0x002fc80004800000 */
[----:B------:R-:W-:Y:S01]  /*237d0*/  SEL R4, R4, RZ, !P0 ;  /* 0x000000ff04047207 */ /* 0x000fe20004000000 */
[----:B------:R-:W-:-:S03]  /*237e0*/  IMAD.MOV.U32 R5, RZ, RZ, R23 ;  /* 0x000000ffff057224 */ /* 0x000fc600078e0017 */
[----:B------:R-:W-:Y:S01]  /*237f0*/  ISETP.NE.U32.AND P1, PT, R4, RZ, PT ;  /* 0x000000ff0400720c */ /* 0x000fe20003f25070 */
[----:B------:R-:W-:Y:S02]  /*23800*/  IMAD.MOV.U32 R4, RZ, RZ, R22 ;  /* 0x000000ffff047224 */ /* 0x000fe400078e0016 */
[----:B------:R-:W-:-:S03]  /*23810*/  IMAD.X R21, R21, 0x1, R0, P4 ;  /* 0x0000000115157824 */ /* 0x000fc600020e0600 */
[----:B------:R1:W-:Y:S01]  /*23820*/  LDGSTS.E [R3+0x4200], [R4.64], P2 ;  /* 0x0420000004037fae */ /* 0x0003e20009121848 */
[----:B------:R-:W-:Y:S01]  /*23830*/  ISETP.GT.AND P2, PT, R2, 0x18, PT ;  /* 0x000000180200780c */ /* 0x000fe20003f44270 */
[----:B-1----:R-:W-:Y:S01]  /*23840*/  IMAD.MOV.U32 R4, RZ, RZ, R20 ;  /* 0x000000ffff047224 */ /* 0x002fe200078e0014 */
[----:B------:R-:W-:-:S05]  /*23850*/  MOV R5, R21 ;  /* 0x0000001500057202 */ /* 0x000fca0000000f00 */
[----:B------:R1:W-:Y:S02]  /*23860*/  LDGSTS.E [R3+0x5000], [R4.64], P1 ;  /* 0x0500000004037fae */ /* 0x0003e40008921848 */
[----:B-1----:R-:W-:-:S04]  /*23870*/  SEL R4, RZ, 0x4, !P2 ;  /* 0x00000004ff047807 */ /* 0x002fc80005000000 */
[----:B------:R-:W-:-:S04]  /*23880*/  SEL R4, R4, RZ, !P0 ;  /* 0x000000ff04047207 */ /* 0x000fc80004000000 */
[----:B------:R-:W-:Y:S01]  /*23890*/  ISETP.NE.U32.AND P2, PT, R4, RZ, PT ;  /* 0x000000ff0400720c */ /* 0x000fe20003f45070 */
[----:B------:R-:W-:Y:S04]  /*238a0*/  STL [R1+0x844], R22 ;  /* 0x0008441601007387 */ /* 0x000fe80000100800 */
[----:B------:R-:W-:Y:S04]  /*238b0*/  STL [R1+0x838], R23 ;  /* 0x0008381701007387 */ /* 0x000fe80000100800 */
[----:B------:R-:W-:Y:S04]  /*238c0*/  STL [R1+0x80c], R20 ;  /* 0x00080c1401007387 */ /* 0x000fe80000100800 */
[----:B------:R-:W-:Y:S01]  /*238d0*/  STL [R1+0x800], R21 ;  /* 0x0008001501007387 */ /* 0x000fe20000100800 */
[----:B-----5:R-:W-:-:S05]  /*238e0*/  IADD3 R18, P3, R18, R202, RZ ;  /* 0x000000ca12127210 */ /* 0x020fca0007f7e0ff */
[----:B----4-:R-:W-:Y:S01]  /*238f0*/  IMAD.X R19, R19, 0x1, R0, P3 ;  /* 0x0000000113137824 */ /* 0x010fe200018e0600 */
[----:B------:R-:W-:Y:S01]  /*23900*/  IADD3 R16, P4, R16, R202, RZ ;  /* 0x000000ca10107210 */ /* 0x000fe20007f9e0ff */
[----:B------:R-:W-:Y:S02]  /*23910*/  IMAD.MOV.U32 R4, RZ, RZ, R18 ;  /* 0x000000ffff047224 */ /* 0x000fe400078e0012 */
[----:B------:R-:W-:Y:S02]  /*23920*/  IMAD.MOV.U32 R5, RZ, RZ, R19 ;  /* 0x000000ffff057224 */ /* 0x000fe400078e0013 */
[----:B------:R-:W-:Y:S01]  /*23930*/  IMAD.X R17, R17, 0x1, R0, P4 ;  /* 0x0000000111117824 */ /* 0x000fe200020e0600 */
[----:B------:R1:W-:Y:S04]  /*23940*/  STL [R1+0x804], R18 ;  /* 0x0008041201007387 */ /* 0x0003e80000100800 */
[----:B------:R2:W-:Y:S04]  /*23950*/  LDGSTS.E [R3+0x5200], [R4.64], P1 ;  /* 0x0520000004037fae */ /* 0x0005e80008921848 */
[----:B------:R-:W-:Y:S04]  /*23960*/  STL [R1+0x7f8], R19 ;  /* 0x0007f81301007387 */ /* 0x000fe80000100800 */
[----:B------:R-:W-:Y:S01]  /*23970*/  STL [R1+0x7cc], R16 ;  /* 0x0007cc1001007387 */ /* 0x000fe20000100800 */
[----:B--2---:R-:W-:-:S02]  /*23980*/  IMAD.MOV.U32 R4, RZ, RZ, R16 ;  /* 0x000000ffff047224 */ /* 0x004fc400078e0010 */
[----:B------:R-:W-:Y:S01]  /*23990*/  IMAD.MOV.U32 R5, RZ, RZ, R17 ;  /* 0x000000ffff057224 */ /* 0x000fe200078e0011 */
[----:B------:R-:W-:Y:S04]  /*239a0*/  STL [R1+0x7c0], R17 ;  /* 0x0007c01101007387 */ /* 0x000fe80000100800 */
[----:B------:R2:W-:Y:S01]  /*239b0*/  LDGSTS.E [R3+0x6000], [R4.64], P2 ;  /* 0x0600000004037fae */ /* 0x0005e20009121848 */
[----:B---3--:R-:W-:-:S05]  /*239c0*/  IADD3 R6, P3, R6, R202, RZ ;  /* 0x000000ca06067210 */ /* 0x008fca0007f7e0ff */
[----:B------:R-:W-:Y:S01]  /*239d0*/  IMAD.X R7, R7, 0x1, R0, P3 ;  /* 0x0000000107077824 */ /* 0x000fe200018e0600 */
[----:B------:R-:W-:Y:S04]  /*239e0*/  STL [R1+0x7c4], R6 ;  /* 0x0007c40601007387 */ /* 0x000fe80000100800 */
[----:B------:R3:W-:Y:S01]  /*239f0*/  STL [R1+0x7b8], R7 ;  /* 0x0007b80701007387 */ /* 0x0007e20000100800 */
[----:B--2---:R-:W-:-:S03]  /*23a00*/  MOV R5, R7 ;  /* 0x0000000700057202 */ /* 0x004fc60000000f00 */
[----:B-1----:R-:W2:Y:S04]  /*23a10*/  LDL.LU R18, [R1+0x34] ;  /* 0x0000340001127983 */ /* 0x002ea80000300800 */
[----:B---3--:R-:W3:Y:S01]  /*23a20*/  LDL.LU R7, [R1+0x38] ;  /* 0x0000380001077983 */ /* 0x008ee20000300800 */
[----:B------:R-:W-:Y:S02]  /*23a30*/  ISETP.GT.AND P1, PT, R2, 0x1c, PT ;  /* 0x0000001c0200780c */ /* 0x000fe40003f24270 */
[----:B------:R-:W-:Y:S01]  /*23a40*/  IADD3 R217, P4, R217, R202, RZ ;  /* 0x000000cad9d97210 */ /* 0x000fe20007f9e0ff */
[----:B------:R-:W4:Y:S01]  /*23a50*/  LDL.LU R22, [R1+0x3c] ;  /* 0x00003c0001167983 */ /* 0x000f220000300800 */
[----:B------:R-:W-:-:S03]  /*23a60*/  SEL R4, RZ, 0x4, !P1 ;  /* 0x00000004ff047807 */ /* 0x000fc60004800000 */
[----:B------:R-:W-:Y:S01]  /*23a70*/  IMAD.X R216, R216, 0x1, R0, P4 ;  /* 0x00000001d8d87824 */ /* 0x000fe200020e0600 */
[----:B------:R-:W-:Y:S01]  /*23a80*/  SEL R4, R4, RZ, !P0 ;  /* 0x000000ff04047207 */ /* 0x000fe20004000000 */
[----:B------:R-:W5:Y:S03]  /*23a90*/  LDL.LU R21, [R1+0x40] ;  /* 0x0000400001157983 */ /* 0x000f660000300800 */
[----:B------:R-:W-:Y:S01]  /*23aa0*/  ISETP.NE.U32.AND P1, PT, R4, RZ, PT ;  /* 0x000000ff0400720c */ /* 0x000fe20003f25070 */
[----:B------:R-:W-:Y:S01]  /*23ab0*/  IMAD.MOV.U32 R4, RZ, RZ, R6 ;  /* 0x000000ffff047224 */ /* 0x000fe200078e0006 */
[-C--:B------:R-:W-:Y:S01]  /*23ac0*/  IADD3 R219, P3, R219, R202.reuse, RZ ;  /* 0x000000cadbdb7210 */ /* 0x080fe20007f7e0ff */
[----:B------:R-:W4:Y:S04]  /*23ad0*/  LDL.LU R17, [R1+0x78] ;  /* 0x0000780001117983 */ /* 0x000f280000300800 */
[----:B------:R1:W-:Y:S01]  /*23ae0*/  LDGSTS.E [R3+0x6200], [R4.64], P2 ;  /* 0x0620000004037fae */ /* 0x0003e20009121848 */
[----:B------:R-:W-:Y:S01]  /*23af0*/  ISETP.GT.AND P2, PT, R2, 0x20, PT ;  /* 0x000000200200780c */ /* 0x000fe20003f44270 */
[----:B------:R-:W-:Y:S01]  /*23b00*/  IMAD.X R218, R218, 0x1, R0, P3 ;  /* 0x00000001dada7824 */ /* 0x000fe200018e0600 */
[----:B------:R-:W-:Y:S01]  /*23b10*/  IADD3 R233, P4, R233, R202, RZ ;  /* 0x000000cae9e97210 */ /* 0x000fe20007f9e0ff */
[----:B------:R-:W4:Y:S01]  /*23b20*/  LDL.LU R16, [R1+0x7c] ;  /* 0x00007c0001107983 */ /* 0x000f220000300800 */
[----:B-1----:R-:W-:-:S02]  /*23b30*/  IMAD.MOV.U32 R4, RZ, RZ, R217 ;  /* 0x000000ffff047224 */ /* 0x002fc400078e00d9 */
[----:B------:R-:W-:Y:S01]  /*23b40*/  IMAD.MOV.U32 R5, RZ, RZ, R216 ;  /* 0x000000ffff057224 */ /* 0x000fe200078e00d8 */
[-C--:B------:R-:W-:Y:S01]  /*23b50*/  IADD3 R235, P3, R235, R202.reuse, RZ ;  /* 0x000000caebeb7210 */ /* 0x080fe20007f7e0ff */
[--C-:B------:R-:W-:Y:S01]  /*23b60*/  IMAD.X R232, R232, 0x1, R0.reuse, P4 ;  /* 0x00000001e8e87824 */ /* 0x100fe200020e0600 */
[----:B------:R-:W4:Y:S04]  /*23b70*/  LDL.LU R25, [R1+0x80] ;  /* 0x0000800001197983 */ /* 0x000f280000300800 */
[----:B------:R1:W-:Y:S01]  /*23b80*/  LDGSTS.E [R3+0x7000], [R4.64], P1 ;  /* 0x0700000004037fae */ /* 0x0003e20008921848 */
[----:B------:R-:W-:Y:S01]  /*23b90*/  IMAD.X R234, R234, 0x1, R0, P3 ;  /* 0x00000001eaea7824 */ /* 0x000fe200018e0600 */
[----:B------:R-:W-:Y:S02]  /*23ba0*/  IADD3 R249, P4, R249, R202, RZ ;  /* 0x000000caf9f97210 */ /* 0x000fe40007f9e0ff */
[----:B------:R-:W4:Y:S01]  /*23bb0*/  LDL.LU R24, [R1+0x84] ;  /* 0x0000840001187983 */ /* 0x000f220000300800 */
[----:B-1----:R-:W-:Y:S01]  /*23bc0*/  SEL R4, RZ, 0x4, !P2 ;  /* 0x00000004ff047807 */ /* 0x002fe20005000000 */
[----:B------:R-:W-:Y:S01]  /*23bd0*/  IMAD.MOV.U32 R5, RZ, RZ, R218 ;  /* 0x000000ffff057224 */ /* 0x000fe200078e00da */
[----:B------:R-:W-:Y:S01]  /*23be0*/  IADD3.X R248, R248, R0, RZ, P4, !PT ;  /* 0x00000000f8f87210 */ /* 0x000fe200027fe4ff */
[----:B------:R-:W4:Y:S01]  /*23bf0*/  LDL.LU R19, [R1+0xb8] ;  /* 0x0000b80001137983 */ /* 0x000f220000300800 */
[----:B------:R-:W-:-:S02]  /*23c00*/  SEL R4, R4, RZ, !P0 ;  /* 0x000000ff04047207 */ /* 0x000fc40004000000 */
[----:B------:R-:W-:Y:S01]  /*23c10*/  IADD3 R251, P3, R251, R202, RZ ;  /* 0x000000cafbfb7210 */ /* 0x000fe20007f7e0ff */
[----:B------:R-:W4:Y:S01]  /*23c20*/  LDL.LU R6, [R1+0xbc] ;  /* 0x0000bc0001067983 */ /* 0x000f220000300800 */
[----:B------:R-:W-:Y:S01]  /*23c30*/  ISETP.NE.U32.AND P2, PT, R4, RZ, PT ;  /* 0x000000ff0400720c */ /* 0x000fe20003f45070 */
[----:B------:R-:W-:-:S05]  /*23c40*/  IMAD.MOV.U32 R4, RZ, RZ, R219 ;  /* 0x000000ffff047224 */ /* 0x000fca00078e00db */
[----:B------:R1:W-:Y:S01]  /*23c50*/  LDGSTS.E [R3+0x7200], [R4.64], P1 ;  /* 0x0720000004037fae */ /* 0x0003e20008921848 */
[----:B------:R-:W-:Y:S01]  /*23c60*/  ISETP.GT.AND P1, PT, R2, 0x24, PT ;  /* 0x000000240200780c */ /* 0x000fe20003f24270 */
[----:B-1----:R-:W-:Y:S02]  /*23c70*/  IMAD.MOV.U32 R4, RZ, RZ, R233 ;  /* 0x000000ffff047224 */ /* 0x002fe400078e00e9 */
[----:B------:R-:W-:-:S05]  /*23c80*/  IMAD.MOV.U32 R5, RZ, RZ, R232 ;  /* 0x000000ffff057224 */ /* 0x000fca00078e00e8 */
[----:B------:R1:W-:Y:S02]  /*23c90*/  LDGSTS.E [R3+0x8000], [R4.64], P2 ;  /* 0x0800000004037fae */ /* 0x0003e40009121848 */
[----:B-1----:R-:W-:-:S04]  /*23ca0*/  SEL R4, RZ, 0x4, !P1 ;  /* 0x00000004ff047807 */ /* 0x002fc80004800000 */
[----:B------:R-:W-:Y:S01]  /*23cb0*/  SEL R4, R4, RZ, !P0 ;  /* 0x000000ff04047207 */ /* 0x000fe20004000000 */
[----:B------:R-:W-:-:S03]  /*23cc0*/  IMAD.MOV.U32 R5, RZ, RZ, R234 ;  /* 0x000000ffff057224 */ /* 0x000fc600078e00ea */
[----:B------:R-:W-:Y:S01]  /*23cd0*/  ISETP.NE.U32.AND P1, PT, R4, RZ, PT ;  /* 0x000000ff0400720c */ /* 0x000fe20003f25070 */
[----:B------:R-:W-:-:S05]  /*23ce0*/  IMAD.MOV.U32 R4, RZ, RZ, R235 ;  /* 0x000000ffff047224 */ /* 0x000fca00078e00eb */
[----:B------:R1:W-:Y:S01]  /*23cf0*/  LDGSTS.E [R3+0x8200], [R4.64], P2 ;  /* 0x0820000004037fae */ /* 0x0003e20009121848 */
[----:B------:R-:W-:Y:S01]  /*23d00*/  ISETP.GT.AND P2, PT, R2, 0x28, PT ;  /* 0x000000280200780c */ /* 0x000fe20003f44270 */
[----:B-1----:R-:W-:Y:S02]  /*23d10*/  IMAD.MOV.U32 R4, RZ, RZ, R249 ;  /* 0x000000ffff047224 */ /* 0x002fe400078e00f9 */
[----:B------:R-:W-:-:S05]  /*23d20*/  IMAD.MOV.U32 R5, RZ, RZ, R248 ;  /* 0x000000ffff057224 */ /* 0x000fca00078e00f8 */
[----:B------:R1:W-:Y:S01]  /*23d30*/  LDGSTS.E [R3+0x9000], [R4.64], P1 ;  /* 0x0900000004037fae */ /* 0x0003e20008921848 */
[----:B------:R-:W-:Y:S01]  /*23d40*/  IMAD.X R250, R250, 0x1, R0, P3 ;  /* 0x00000001fafa7824 */ /* 0x000fe200018e0600 */
[----:B-1----:R-:W-:-:S04]  /*23d50*/  SEL R4, RZ, 0x4, !P2 ;  /* 0x00000004ff047807 */ /* 0x002fc80005000000 */
[----:B------:R-:W-:Y:S01]  /*23d60*/  SEL R4, R4, RZ, !P0 ;  /* 0x000000ff04047207 */ /* 0x000fe20004000000 */
[----:B------:R-:W-:-:S03]  /*23d70*/  IMAD.MOV.U32 R5, RZ, RZ, R250 ;  /* 0x000000ffff057224 */ /* 0x000fc600078e00fa */
[----:B------:R-:W-:Y:S01]  /*23d80*/  ISETP.NE.U32.AND P2, PT, R4, RZ, PT ;  /* 0x000000ff0400720c */ /* 0x000fe20003f45070 */
[----:B------:R-:W-:-:S05]  /*23d90*/  IMAD.MOV.U32 R4, RZ, RZ, R251 ;  /* 0x000000ffff047224 */ /* 0x000fca00078e00fb */
[----:B------:R1:W-:Y:S01]  /*23da0*/  LDGSTS.E [R3+0x9200], [R4.64], P1 ;  /* 0x0920000004037fae */ /* 0x0003e20008921848 */
[----:B---3--:R-:W-:-:S05]  /*23db0*/  IADD3 R7, P4, R7, R202, RZ ;  /* 0x000000ca07077210 */ /* 0x008fca0007f9e0ff */
[----:B--2---:R-:W-:Y:S01]  /*23dc0*/  IMAD.X R18, R18, 0x1, R0, P4 ;  /* 0x0000000112127824 */ /* 0x004fe200020e0600 */
[----:B------:R-:W-:Y:S04]  /*23dd0*/  STL [R1+0x38], R7 ;  /* 0x0000380701007387 */ /* 0x000fe80000100800 */
[----:B------:R2:W-:Y:S01]  /*23de0*/  STL [R1+0x34], R18 ;  /* 0x0000341201007387 */ /* 0x0005e20000100800 */
[----:B-1----:R-:W-:-:S03]  /*23df0*/  MOV R5, R18 ;  /* 0x0000001200057202 */ /* 0x002fc60000000f00 */
[----:B------:R-:W3:Y:S01]  /*23e00*/  LDL.LU R20, [R1+0xc0] ;  /* 0x0000c00001147983 */ /* 0x000ee20000300800 */
[----:B------:R-:W-:-:S03]  /*23e10*/  IMAD.MOV.U32 R4, RZ, RZ, R7 ;  /* 0x000000ffff047224 */ /* 0x000fc600078e0007 */
[----:B--2---:R-:W2:Y:S04]  /*23e20*/  LDL.LU R18, [R1+0xc4] ;  /* 0x0000c40001127983 */ /* 0x004ea80000300800 */
[----:B------:R-:W3:Y:S04]  /*23e30*/  LDL.LU R23, [R1+0xf8] ;  /* 0x0000f80001177983 */ /* 0x000ee80000300800 */
[----:B------:R-:W3:Y:S01]  /*23e40*/  LDL.LU R7, [R1+0xfc] ;  /* 0x0000fc0001077983 */ /* 0x000ee20000300800 */
[----:B------:R-:W-:-:S03]  /*23e50*/  ISETP.GT.AND P1, PT, R2, 0x2c, PT ;  /* 0x0000002c0200780c */ /* 0x000fc60003f24270 */
[----:B------:R1:W-:Y:S01]  /*23e60*/  LDGSTS.E [R3+0xa000], [R4.64], P2 ;  /* 0x0a00000004037fae */ /* 0x0003e20009121848 */
[-C--:B-----5:R-:W-:Y:S02]  /*23e70*/  IADD3 R21, P3, R21, R202.reuse, RZ ;  /* 0x000000ca15157210 */ /* 0x0a0fe40007f7e0ff */
[----:B----4-:R-:W-:-:S03]  /*23e80*/  IADD3 R16, P4, R16, R202, RZ ;  /* 0x000000ca10107210 */ /* 0x010fc60007f9e0ff */
[----:B------:R-:W-:Y:S01]  /*23e90*/  IMAD.X R22, R22, 0x1, R0, P3 ;  /* 0x0000000116167824 */ /* 0x000fe200018e0600 */
[----:B-1----:R-:W-:-:S04]  /*23ea0*/  SEL R4, RZ, 0x4, !P1 ;  /* 0x00000004ff047807 */ /* 0x002fc80004800000 */
[----:B------:R-:W-:Y:S01]  /*23eb0*/  SEL R4, R4, RZ, !P0 ;  /* 0x000000ff04047207 */ /* 0x000fe20004000000 */
[----:B------:R-:W-:-:S03]  /*23ec0*/  IMAD.MOV.U32 R5, RZ, RZ, R22 ;  /* 0x000000ffff057224 */ /* 0x000fc600078e0016 */
[----:B------:R-:W-:Y:S01]  /*23ed0*/  ISETP.NE.U32.AND P1, PT, R4, RZ, PT ;  /* 0x000000ff0400720c */ /* 0x000fe20003f25070 */
[----:B------:R-:W-:Y:S02]  /*23ee0*/  IMAD.MOV.U32 R4, RZ, RZ, R21 ;  /* 0x000000ffff047224 */ /* 0x000fe400078e0015 */
[----:B------:R-:W-:Y:S01]  /*23ef0*/  IMAD.X R17, R17, 0x1, R0, P4 ;  /* 0x0000000111117824 */ /* 0x000fe200020e0600 */
[----:B------:R-:W-:Y:S04]  /*23f00*/  STL [R1+0x40], R21 ;  /* 0x0000401501007387 */ /* 0x000fe80000100800 */
[----:B------:R1:W-:Y:S04]  /*23f10*/  STL [R1+0x3c], R22 ;  /* 0x00003c1601007387 */ /* 0x0003e80000100800 */
[----:B------:R-:W-:Y:S04]  /*23f20*/  STL [R1+0x7c], R16 ;  /* 0x00007c1001007387 */ /* 0x000fe80000100800 */
[----:B------:R4:W-:Y:S01]  /*23f30*/  LDGSTS.E [R3+0xa200], [R4.64], P2 ;  /* 0x0a20000004037fae */ /* 0x0009e20009121848 */
[----:B------:R-:W-:-:S03]  /*23f40*/  ISETP.GT.AND P2, PT, R2, 0x30, PT ;  /* 0x000000300200780c */ /* 0x000fc60003f44270 */
[----:B------:R5:W-:Y:S04]  /*23f50*/  STL [R1+0x78], R17 ;  /* 0x0000781101007387 */ /* 0x000be80000100800 */
[----:B-1----:R-:W3:Y:S01]  /*23f60*/  LDL.LU R22, [R1+0x100] ;  /* 0x0001000001167983 */ /* 0x002ee20000300800 */
[----:B----4-:R-:W-:-:S03]  /*23f70*/  IMAD.MOV.U32 R4, RZ, RZ, R16 ;  /* 0x000000ffff047224 */ /* 0x010fc600078e0010 */
[----:B------:R-:W4:Y:S01]  /*23f80*/  LDL.LU R21, [R1+0x104] ;  /* 0x0001040001157983 */ /* 0x000f220000300800 */
[----:B------:R-:W-:Y:S01]  /*23f90*/  IMAD.MOV.U32 R5, RZ, RZ, R17 ;  /* 0x000000ffff057224 */ /* 0x000fe200078e0011 */
[----:B------:R-:W-:Y:S02]  /*23fa0*/  IADD3 R24, P3, R24, R202, RZ ;  /* 0x000000ca18187210 */ /* 0x000fe40007f7e0ff */
[----:B-----5:R-:W4:Y:S04]  /*23fb0*/  LDL.LU R17, [R1+0x138] ;  /* 0x0001380001117983 */ /* 0x020f280000300800 */
[----:B------:R1:W-:Y:S01]  /*23fc0*/  LDGSTS.E [R3+0xb000], [R4.64], P1 ;  /* 0x0b00000004037fae */ /* 0x0003e20008921848 */
[----:B------:R-:W-:-:S03]  /*23fd0*/  IMAD.X R25, R25, 0x1, R0, P3 ;  /* 0x0000000119197824 */ /* 0x000fc600018e0600 */
[----:B------:R-:W4:Y:S01]  /*23fe0*/  LDL.LU R16, [R1+0x13c] ;  /* 0x00013c0001107983 */ /* 0x000f220000300800 */
[----:B------:R-:W-:Y:S02]  /*23ff0*/  IADD3 R6, P4, R6, R202, RZ ;  /* 0x000000ca06067210 */ /* 0x000fe40007f9e0ff */
[----:B-1----:R-:W-:-:S04]  /*24000*/  SEL R4, RZ, 0x4, !P2 ;  /* 0x00000004ff047807 */ /* 0x002fc80005000000 */
[----:B------:R-:W-:Y:S02]  /*24010*/  SEL R4, R4, RZ, !P0 ;  /* 0x000000ff04047207 */ /* 0x000fe40004000000 */
[----:B------:R-:W-:Y:S02]  /*24020*/  MOV R5, R25 ;  /* 0x0000001900057202 */ /* 0x000fe40000000f00 */
[----:B------:R-:W-:Y:S01]  /*24030*/  ISETP.NE.U32.AND P2, PT, R4, RZ, PT ;  /* 0x000000ff0400720c */ /* 0x000fe20003f45070 */
[----:B------:R-:W-:Y:S02]  /*24040*/  IMAD.MOV.U32 R4, RZ, RZ, R24 ;  /* 0x000000ffff047224 */ /* 0x000fe400078e0018 */
[----:B------:R-:W-:-:S03]  /*24050*/  IMAD.X R19, R19, 0x1, R0, P4 ;  /* 0x0000000113137824 */ /* 0x000fc600020e0600 */
[----:B------:R1:W-:Y:S01]  /*24060*/  LDGSTS.E [R3+0xb200], [R4.64], P1 ;  /* 0x0b20000004037fae */ /* 0x0003e20008921848 */
[----:B------:R-:W-:-:S03]  /*24070*/  ISETP.GT.AND P1, PT, R2, 0x34, PT ;  /* 0x000000340200780c */ /* 0x000fc60003f24270 */
[----:B------:R-:W-:Y:S01]  /*24080*/  STL [R1+0x84], R24 ;  /* 0x0000841801007387 */ /* 0x000fe20000100800 */
[----:B-1----:R-:W-:Y:S02]  /*24090*/  IMAD.MOV.U32 R4, RZ, RZ, R6 ;  /* 0x000000ffff047224 */ /* 0x002fe400078e0006 */
[----:B------:R-:W-:Y:S01]  /*240a0*/  IMAD.MOV.U32 R5, RZ, RZ, R19 ;  /* 0x000000ffff057224 */ /* 0x000fe200078e0013 */
[----:B------:R-:W-:Y:S04]  /*240b0*/  STL [R1+0x80], R25 ;  /* 0x0000801901007387 */ /* 0x000fe80000100800 */
[----:B------:R1:W-:Y:S04]  /*240c0*/  LDGSTS.E [R3+0xc000], [R4.64], P2 ;  /* 0x0c00000004037fae */ /* 0x0003e80009121848 */
[----:B------:R-:W-:Y:S04]  /*240d0*/  STL [R1+0xbc], R6 ;  /* 0x0000bc0601007387 */ /* 0x000fe80000100800 */
[----:B------:R1:W-:Y:S02]  /*240e0*/  STL [R1+0xb8], R19 ;  /* 0x0000b81301007387 */ /* 0x0003e40000100800 */
[----:B-1----:R-:W-:-:S04]  /*240f0*/  SEL R4, RZ, 0x4, !P1 ;  /* 0x00000004ff047807 */ /* 0x002fc80004800000 */
[----:B------:R-:W-:Y:S01]  /*24100*/  SEL R4, R4, RZ, !P0 ;  /* 0x000000ff04047207 */ /* 0x000fe20004000000 */
[----:B------:R-:W4:Y:S04]  /*24110*/  LDL.LU R19, [R1+0x144] ;  /* 0x0001440001137983 */ /* 0x000f280000300800 */
[----:B------:R-:W4:Y:S01]  /*24120*/  LDL.LU R6, [R1+0x17c] ;  /* 0x00017c0001067983 */ /* 0x000f220000300800 */
[----:B------:R-:W-:Y:S02]  /*24130*/  ISETP.NE.U32.AND P1, PT, R4, RZ, PT ;  /* 0x000000ff0400720c */ /* 0x000fe40003f25070 */
[----:B--2---:R-:W-:-:S05]  /*24140*/  IADD3 R18, P3, R18, R202, RZ ;  /* 0x000000ca12127210 */ /* 0x004fca0007f7e0ff */
[----:B---3--:R-:W-:Y:S01]  /*24150*/  IMAD.X R20, R20, 0x1, R0, P3 ;  /* 0x0000000114147824 */ /* 0x008fe200018e0600 */
[----:B------:R-:W-:Y:S01]  /*24160*/  IADD3 R7, P4, R7, R202, RZ ;  /* 0x000000ca07077210 */ /* 0x000fe20007f9e0ff */
[----:B------:R-:W-:Y:S02]  /*24170*/  STL [R1+0xc4], R18 ;  /* 0x0000c41201007387 */ /* 0x000fe40000100800 */
[----:B------:R-:W-:Y:S02]  /*24180*/  IMAD.MOV.U32 R5, RZ, RZ, R20 ;  /* 0x000000ffff057224 */ /* 0x000fe400078e0014 */
[----:B------:R-:W-:Y:S01]  /*24190*/  IMAD.X R23, R23, 0x1, R0, P4 ;  /* 0x0000000117177824 */ /* 0x000fe200020e0600 */
[----:B------:R1:W-:Y:S01]  /*241a0*/  STL [R1+0xc0], R20 ;  /* 0x0000c01401007387 */ /* 0x0003e20000100800 */
[----:B------:R-:W-:-:S03]  /*241b0*/  IMAD.MOV.U32 R4, RZ, RZ, R18 ;  /* 0x000000ffff047224 */ /* 0x000fc600078e0012 */
[----:B------:R2:W-:Y:S04]  /*241c0*/  STL [R1+0xfc], R7 ;  /* 0x0000fc0701007387 */ /* 0x0005e80000100800 */
[----:B------:R3:W-:Y:S04]  /*241d0*/  LDGSTS.E [R3+0xc200], [R4.64], P2 ;  /* 0x0c20000004037fae */ /* 0x0007e80009121848 */
[----:B-1----:R-:W5:Y:S04]  /*241e0*/  LDL.LU R20, [R1+0x140] ;  /* 0x0001400001147983 */ /* 0x002f680000300800 */
[----:B------:R-:W-:Y:S04]  /*241f0*/  STL [R1+0xf8], R23 ;  /* 0x0000f81701007387 */ /* 0x000fe80000100800 */
[----:B------:R-:W5:Y:S01]  /*24200*/  LDL.LU R18, [R1+0x178] ;  /* 0x0001780001127983 */ /* 0x000f620000300800 */
[----:B---3--:R-:W-:-:S02]  /*24210*/  IMAD.MOV.U32 R4, RZ, RZ, R7 ;  /* 0x000000ffff047224 */ /* 0x008fc400078e0007 */
[----:B------:R-:W-:Y:S01]  /*24220*/  IMAD.MOV.U32 R5, RZ, RZ, R23 ;  /* 0x000000ffff057224 */ /* 0x000fe200078e0017 */
[----:B------:R-:W-:Y:S01]  /*24230*/  ISETP.GT.AND P2, PT, R2, 0x38, PT ;  /* 0x000000380200780c */ /* 0x000fe20003f44270 */
[----:B------:R-:W3:Y:S04]  /*24240*/  LDL.LU R24, [R1+0x184] ;  /* 0x0001840001187983 */ /* 0x000ee80000300800 */
[----:B------:R1:W-:Y:S04]  /*24250*/  LDGSTS.E [R3+0xd000], [R4.64], P1 ;  /* 0x0d00000004037fae */ /* 0x0003e80008921848 */
[----:B--2---:R-:W2:Y:S01]  /*24260*/  LDL.LU R7, [R1+0x1bc] ;  /* 0x0001bc0001077983 */ /* 0x004ea20000300800 */
[----:B-1----:R-:W-:-:S02]  /*24270*/  SEL R4, RZ, 0x4, !P2 ;  /* 0x00000004ff047807 */ /* 0x002fc40005000000 */
[----:B----4-:R-:W-:-:S05]  /*24280*/  IADD3 R21, P3, R21, R202, RZ ;  /* 0x000000ca15157210 */ /* 0x010fca0007f7e0ff */
[----:B------:R-:W-:Y:S01]  /*24290*/  IMAD.X R22, R22, 0x1, R0, P3 ;  /* 0x0000000116167824 */ /* 0x000fe200018e0600 */
[----:B------:R-:W-:Y:S01]  /*242a0*/  SEL R4, R4, RZ, !P0 ;  /* 0x000000ff04047207 */ /* 0x000fe20004000000 */
[----:B------:R1:W-:Y:S01]  /*242b0*/  STL [R1+0x104], R21 ;  /* 0x0001041501007387 */ /* 0x0003e20000100800 */
[----:B------:R-:W-:-:S03]  /*242c0*/  IADD3 R16, P4, R16, R202, RZ ;  /* 0x000000ca10107210 */ /* 0x000fc60007f9e0ff */
[----:B------:R4:W-:Y:S01]  /*242d0*/  STL [R1+0x100], R22 ;  /* 0x0001001601007387 */ /* 0x0009e20000100800 */
[----:B------:R-:W-:Y:S02]  /*242e0*/  ISETP.NE.U32.AND P2, PT, R4, RZ, PT ;  /* 0x000000ff0400720c */ /* 0x000fe40003f45070 */
[----:B------:R-:W-:Y:S01]  /*242f0*/  IADD3.X R17, R17, R0, RZ, P4, !PT ;  /* 0x0000000011117210 */ /* 0x000fe200027fe4ff */
[----:B------:R1:W-:Y:S01]  /*24300*/  STL [R1+0x13c], R16 ;  /* 0x00013c1001007387 */ /* 0x0003e20000100800 */
[----:B------:R-:W-:-:S03]  /*24310*/  IMAD.MOV.U32 R4, RZ, RZ, R21 ;  /* 0x000000ffff047224 */ /* 0x000fc600078e0015 */
[----:B------:R-:W2:Y:S01]  /*24320*/  LDL.LU R25, [R1+0x180] ;  /* 0x0001800001197983 */ /* 0x000ea20000300800 */
[----:B------:R-:W-:-:S03]  /*24330*/  IMAD.MOV.U32 R5, RZ, RZ, R22 ;  /* 0x000000ffff057224 */ /* 0x000fc600078e0016 */
[----:B------:R4:W-:Y:S04]  /*24340*/  STL [R1+0x138], R17 ;  /* 0x0001381101007387 */ /* 0x0009e80000100800 */
[----:B-1----:R-:W2:Y:S04]  /*24350*/  LDL.LU R21, [R1+0x1b8] ;  /* 0x0001b80001157983 */ /* 0x002ea80000300800 */
[----:B------:R1:W-:Y:S04]  /*24360*/  LDGSTS.E [R3+0xd200], [R4.64], P1 ;  /* 0x0d20000004037fae */ /* 0x0003e80008921848 */
[----:B----4-:R-:W2:Y:S01]  /*24370*/  LDL.LU R22, [R1+0x1c0] ;  /* 0x0001c00001167983 */ /* 0x010ea20000300800 */
[----:B-1----:R-:W-:-:S03]  /*24380*/  IMAD.MOV.U32 R4, RZ, RZ, R16 ;  /* 0x000000ffff047224 */ /* 0x002fc600078e0010 */
[----:B------:R-:W2:Y:S01]  /*24390*/  LDL.LU R16, [R1+0x1c4] ;  /* 0x0001c40001107983 */ /* 0x000ea20000300800 */
[----:B------:R-:W-:Y:S01]  /*243a0*/  IMAD.MOV.U32 R5, RZ, RZ, R17 ;  /* 0x000000ffff057224 */ /* 0x000fe200078e0011 */
[----:B------:R-:W-:Y:S02]  /*243b0*/  ISETP.GT.AND P1, PT, R2, 0x3c, PT ;  /* 0x0000003c0200780c */ /* 0x000fe40003f24270 */
[----:B------:R-:W2:Y:S04]  /*243c0*/  LDL.LU R23, [R1+0x1f8] ;  /* 0x0001f80001177983 */ /* 0x000ea80000300800 */
[----:B------:R-:W2:Y:S04]  /*243d0*/  LDL.LU R17, [R1+0x1fc] ;  /* 0x0001fc0001117983 */ /* 0x000ea80000300800 */
[----:B------:R1:W-:Y:S01]  /*243e0*/  LDGSTS.E [R3+0xe000], [R4.64], P2 ;  /* 0x0e00000004037fae */ /* 0x0003e20009121848 */
[----:B------:R-:W-:-:S02]  /*243f0*/  IADD3 R19, P3, R19, R202, RZ ;  /* 0x000000ca13137210 */ /* 0x000fc40007f7e0ff */
[----:B-1----:R-:W-:Y:S02]  /*24400*/  SEL R4, RZ, 0x4, !P1 ;  /* 0x00000004ff047807 */ /* 0x002fe40004800000 */
[----:B------:R-:W-:Y:S02]  /*24410*/  IADD3 R6, P4, R6, R202, RZ ;  /* 0x000000ca06067210 */ /* 0x000fe40007f9e0ff */
[----:B------:R-:W-:Y:S01]  /*24420*/  SEL R4, R4, RZ, !P0 ;  /* 0x000000ff04047207 */ /* 0x000fe20004000000 */
[----:B------:R-:W-:Y:S03]  /*24430*/  STL [R1+0x144], R19 ;  /* 0x0001441301007387 */ /* 0x000fe60000100800 */
[----:B------:R-:W-:Y:S01]  /*24440*/  ISETP.NE.U32.AND P1, PT, R4, RZ, PT ;  /* 0x000000ff0400720c */ /* 0x000fe20003f25070 */
[----:B------:R-:W-:Y:S02]  /*24450*/  IMAD.MOV.U32 R4, RZ, RZ, R19 ;  /* 0x000000ffff047224 */ /* 0x000fe400078e0013 */
[----:B-----5:R-:W-:-:S05]  /*24460*/  IMAD.X R20, R20, 0x1, R0, P3 ;  /* 0x0000000114147824 */ /* 0x020fca00018e0600 */
[----:B------:R1:W-:Y:S01]  /*24470*/  STL [R1+0x140], R20 ;  /* 0x0001401401007387 */ /* 0x0003e20000100800 */
[----:B------:R-:W-:-:S03]  /*24480*/  IMAD.X R18, R18, 0x1, R0, P4 ;  /* 0x0000000112127824 */ /* 0x000fc600020e0600 */
[----:B------:R-:W-:Y:S01]  /*24490*/  STL [R1+0x17c], R6 ;  /* 0x00017c0601007387 */ /* 0x000fe20000100800 */
[----:B------:R-:W-:-:S03]  /*244a0*/  IMAD.MOV.U32 R5, RZ, RZ, R20 ;  /* 0x000000ffff057224 */ /* 0x000fc600078e0014 */
[----:B------:R5:W-:Y:S04]  /*244b0*/  STL [R1+0x178], R18 ;  /* 0x0001781201007387 */ /* 0x000be80000100800 */
[----:B-1----:R-:W4:Y:S04]  /*244c0*/  LDL.LU R20, [R1+0x200] ;  /* 0x0002000001147983 */ /* 0x002f280000300800 */
[----:B------:R-:W4:Y:S04]  /*244d0*/  LDL.LU R19, [R1+0x204] ;  /* 0x0002040001137983 */ /* 0x000f280000300800 */
[----:B------:R1:W-:Y:S02]  /*244e0*/  LDGSTS.E [R3+0xe200], [R4.64], P2 ;  /* 0x0e20000004037fae */ /* 0x0003e40009121848 */
[----:B-1----:R-:W-:Y:S01]  /*244f0*/  MOV R5, R18 ;  /* 0x0000001200057202 */ /* 0x002fe20000000f00 */
[----:B------:R-:W-:Y:S01]  /*24500*/  IMAD.MOV.U32 R4, RZ, RZ, R6 ;  /* 0x000000ffff047224 */ /* 0x000fe200078e0006 */
[----:B-----5:R-:W5:Y:S04]  /*24510*/  LDL.LU R18, [R1+0x238] ;  /* 0x0002380001127983 */ /* 0x020f680000300800 */
[----:B------:R-:W5:Y:S01]  /*24520*/  LDL.LU R6, [R1+0x23c] ;  /* 0x00023c0001067983 */ /* 0x000f620000300800 */
[----:B------:R-:W-:-:S03]  /*24530*/  ISETP.GT.AND P2, PT, R2, 0x40, PT ;  /* 0x000000400200780c */ /* 0x000fc60003f44270 */
[----:B------:R1:W-:Y:S01]  /*24540*/  LDGSTS.E [R3+0xf000], [R4.64], P1 ;  /* 0x0f00000004037fae */ /* 0x0003e20008921848 */
[-C--:B---3--:R-:W-:Y:S02]  /*24550*/  IADD3 R24, P3, R24, R202.reuse, RZ ;  /* 0x000000ca18187210 */ /* 0x088fe40007f7e0ff */
[----:B--2---:R-:W-:Y:S02]  /*24560*/  IADD3 R7, P4, R7, R202, RZ ;  /* 0x000000ca07077210 */ /* 0x004fe40007f9e0ff */
[----:B-1----:R-:W-:Y:S01]  /*24570*/  SEL R4, RZ, 0x4, !P2 ;  /* 0x00000004ff047807 */ /* 0x002fe20005000000 */
[----:B------:R-:W-:-:S03]  /*24580*/  IMAD.X R25, R25, 0x1, R0, P3 ;  /* 0x0000000119197824 */ /* 0x000fc600018e0600 */
[----:B------:R-:W-:Y:S01]  /*24590*/  SEL R4, R4, RZ, !P0 ;  /* 0x000000ff04047207 */ /* 0x000fe20004000000 */
[----:B------:R-:W-:-:S03]  /*245a0*/  IMAD.MOV.U32 R5, RZ, RZ, R25 ;  /* 0x000000ffff057224 */ /* 0x000fc600078e0019 */
[----:B------:R-:W-:Y:S01]  /*245b0*/  ISETP.NE.U32.AND P2, PT, R4, RZ, PT ;  /* 0x000000ff0400720c */ /* 0x000fe20003f45070 */
[----:B------:R-:W-:Y:S02]  /*245c0*/  IMAD.MOV.U32 R4, RZ, RZ, R24 ;  /* 0x000000ffff047224 */ /* 0x000fe400078e0018 */
[----:B------:R-:W-:-:S03]  /*245d0*/  IMAD.X R21, R21, 0x1, R0, P4 ;  /* 0x0000000115157824 */ /* 0x000fc600020e0600 */
[----:B------:R1:W-:Y:S01]  /*245e0*/  LDGSTS.E [R3+0xf200], [R4.64], P1 ;  /* 0x0f20000004037fae */ /* 0x0003e20008921848 */
[----:B------:R-:W-:-:S03]  /*245f0*/  ISETP.GT.AND P1, PT, R2, 0x44, PT ;  /* 0x000000440200780c */ /* 0x000fc60003f24270 */
[----:B------:R-:W-:Y:S01]  /*24600*/  STL [R1+0x184], R24 ;  /* 0x0001841801007387 */ /* 0x000fe20000100800 */
[-C--:B------:R-:W-:Y:S01]  /*24610*/  IADD3 R16, P3, R16, R202.reuse, RZ ;  /* 0x000000ca10107210 */ /* 0x080fe20007f7e0ff */
[----:B-1----:R-:W-:Y:S02]  /*24620*/  IMAD.MOV.U32 R4, RZ, RZ, R7 ;  /* 0x000000ffff047224 */ /* 0x002fe400078e0007 */
[----:B------:R-:W-:Y:S01]  /*24630*/  IMAD.MOV.U32 R5, RZ, RZ, R21 ;  /* 0x000000ffff057224 */ /* 0x000fe200078e0015 */
[----:B------:R-:W-:Y:S01]  /*24640*/  STL [R1+0x180], R25 ;  /* 0x0001801901007387 */ /* 0x000fe20000100800 */
[--C-:B------:R-:W-:Y:S01]  /*24650*/  IMAD.X R22, R22, 0x1, R0.reuse, P3 ;  /* 0x0000000116167824 */ /* 0x100fe200018e0600 */
[----:B------:R-:W-:Y:S02]  /*24660*/  IADD3 R17, P4, R17, R202, RZ ;  /* 0x000000ca11117210 */ /* 0x000fe40007f9e0ff */
[----:B------:R-:W-:Y:S04]  /*24670*/  STL [R1+0x1bc], R7 ;  /* 0x0001bc0701007387 */ /* 0x000fe80000100800 */
[----:B------:R1:W-:Y:S04]  /*24680*/  STL [R1+0x1b8], R21 ;  /* 0x0001b81501007387 */ /* 0x0003e80000100800 */
[----:B------:R2:W-:Y:S01]  /*24690*/  LDGSTS.E [R3+0x10000], [R4.64], P2 ;  /* 0x1000000004037fae */ /* 0x0005e20009121848 */
[----:B------:R-:W-:-:S03]  /*246a0*/  IMAD.X R23, R23, 0x1, R0, P4 ;  /* 0x0000000117177824 */ /* 0x000fc600020e0600 */
[----:B-1----:R-:W3:Y:S04]  /*246b0*/  LDL.LU R21, [R1+0x244] ;  /* 0x0002440001157983 */ /* 0x002ee80000300800 */
[----:B------:R-:W3:Y:S01]  /*246c0*/  LDL.LU R7, [R1+0x27c] ;  /* 0x00027c0001077983 */ /* 0x000ee20000300800 */
[----:B--2---:R-:W-:-:S03]  /*246d0*/  SEL R4, RZ, 0x4, !P1 ;  /* 0x00000004ff047807 */ /* 0x004fc60004800000 */
[----:B------:R-:W-:Y:S01]  /*246e0*/  STL [R1+0x1c4], R16 ;  /* 0x0001c41001007387 */ /* 0x000fe20000100800 */
[----:B------:R-:W-:Y:S02]  /*246f0*/  MOV R5, R22 ;  /* 0x0000001600057202 */ /* 0x000fe40000000f00 */
[----:B------:R-:W-:Y:S01]  /*24700*/  SEL R4, R4, RZ, !P0 ;  /* 0x000000ff04047207 */ /* 0x000fe20004000000 */
[----:B------:R1:W-:Y:S04]  /*24710*/  STL [R1+0x1c0], R22 ;  /* 0x0001c01601007387 */ /* 0x0003e80000100800 */
[----:B------:R2:W-:Y:S01]  /*24720*/  STL [R1+0x1fc], R17 ;  /* 0x0001fc1101007387 */ /* 0x0005e20000100800 */
[----:B------:R-:W-:Y:S01]  /*24730*/  ISETP.NE.U32.AND P1, PT, R4, RZ, PT ;  /* 0x000000ff0400720c */ /* 0x000fe20003f25070 */
[----:B------:R-:W-:-:S02]  /*24740*/  IMAD.MOV.U32 R4, RZ, RZ, R16 ;  /* 0x000000ffff047224 */ /* 0x000fc400078e0010 */
[----:B-1----:R-:W3:Y:S04]  /*24750*/  LDL.LU R22, [R1+0x240] ;  /* 0x0002400001167983 */ /* 0x002ee80000300800 */
[----:B------:R-:W-:Y:S04]  /*24760*/  STL [R1+0x1f8], R23 ;  /* 0x0001f81701007387 */ /* 0x000fe80000100800 */
[----:B------:R-:W3:Y:S04]  /*24770*/  LDL.LU R16, [R1+0x278] ;  /* 0x0002780001107983 */ /* 0x000ee80000300800 */
[----:B------:R1:W-:Y:S01]  /*24780*/  LDGSTS.E [R3+0x10200], [R4.64], P2 ;  /* 0x1020000004037fae */ /* 0x0003e20009121848 */
[----:B------:R-:W-:-:S03]  /*24790*/  ISETP.GT.AND P2, PT, R2, 0x48, PT ;  /* 0x000000480200780c */ /* 0x000fc60003f44270 */
[----:B------:R-:W3:Y:S01]  /*247a0*/  LDL.LU R24, [R1+0x284] ;  /* 0x0002840001187983 */ /* 0x000ee20000300800 */
[----:B-1----:R-:W-:Y:S02]  /*247b0*/  IMAD.MOV.U32 R4, RZ, RZ, R17 ;  /* 0x000000ffff047224 */ /* 0x002fe400078e0011 */
[----:B------:R-:W-:Y:S01]  /*247c0*/  IMAD.MOV.U32 R5, RZ, RZ, R23 ;  /* 0x000000ffff057224 */ /* 0x000fe200078e0017 */
[----:B--2---:R-:W2:Y:S04]  /*247d0*/  LDL.LU R17, [R1+0x2bc] ;  /* 0x0002bc0001117983 */ /* 0x004ea80000300800 */
[----:B------:R1:W-:Y:S02]  /*247e0*/  LDGSTS.E [R3+0x11000], [R4.64], P1 ;  /* 0x1100000004037fae */ /* 0x0003e40008921848 */
[----:B-1----:R-:W-:-:S04]  /*247f0*/  SEL R4, RZ, 0x4, !P2 ;  /* 0x00000004ff047807 */ /* 0x002fc80005000000 */
[----:B------:R-:W-:-:S04]  /*24800*/  SEL R4, R4, RZ, !P0 ;  /* 0x000000ff04047207 */ /* 0x000fc80004000000 */
[----:B------:R-:W-:Y:S02]  /*24810*/  ISETP.NE.U32.AND P2, PT, R4, RZ, PT ;  /* 0x000000ff0400720c */ /* 0x000fe40003f45070 */
[----:B----4-:R-:W-:-:S05]  /*24820*/  IADD3 R19, P3, R19, R202, RZ ;  /* 0x000000ca13137210 */ /* 0x010fca0007f7e0ff */
[----:B------:R-:W-:Y:S01]  /*24830*/  IMAD.X R20, R20, 0x1, R0, P3 ;  /* 0x0000000114147824 */ /* 0x000fe200018e0600 */
[----:B------:R1:W-:Y:S04]  /*24840*/  STL [R1+0x204], R19 ;  /* 0x0002041301007387 */ /* 0x0003e80000100800 */
[----:B------:R4:W-:Y:S01]  /*24850*/  STL [R1+0x200], R20 ;  /* 0x0002001401007387 */ /* 0x0009e20000100800 */
[----:B------:R-:W-:Y:S01]  /*24860*/  IMAD.MOV.U32 R4, RZ, RZ, R19 ;  /* 0x000000ffff047224 */ /* 0x000fe200078e0013 */
[----:B-----5:R-:W-:-:S05]  /*24870*/  IADD3 R6, P4, R6, R202, RZ ;  /* 0x000000ca06067210 */ /* 0x020fca0007f9e0ff */
[----:B------:R-:W-:Y:S01]  /*24880*/  IMAD.X R18, R18, 0x1, R0, P4 ;  /* 0x0000000112127824 */ /* 0x000fe200020e0600 */
[----:B------:R-:W-:Y:S04]  /*24890*/  STL [R1+0x23c], R6 ;  /* 0x00023c0601007387 */ /* 0x000fe80000100800 */
[----:B------:R-:W5:Y:S01]  /*248a0*/  LDL.LU R25, [R1+0x280] ;  /* 0x0002800001197983 */ /* 0x000f620000300800 */
[----:B------:R-:W-:-:S03]  /*248b0*/  IMAD.MOV.U32 R5, RZ, RZ, R20 ;  /* 0x000000ffff057224 */ /* 0x000fc600078e0014 */
[----:B------:R4:W-:Y:S04]  /*248c0*/  STL [R1+0x238], R18 ;  /* 0x0002381201007387 */ /* 0x0009e80000100800 */
[----:B-1----:R-:W5:Y:S04]  /*248d0*/  LDL.LU R19, [R1+0x2b8] ;  /* 0x0002b80001137983 */ /* 0x002f680000300800 */
[----:B------:R1:W-:Y:S04]  /*248e0*/  LDGSTS.E [R3+0x11200], [R4.64], P1 ;  /* 0x1120000004037fae */ /* 0x0003e80008921848 */
[----:B----4-:R-:W4:Y:S01]  /*248f0*/  LDL.LU R20, [R1+0x2c0] ;  /* 0x0002c00001147983 */ /* 0x010f220000300800 */
[----:B-1----:R-:W-:-:S03]  /*24900*/  IMAD.MOV.U32 R5, RZ, RZ, R18 ;  /* 0x000000ffff057224 */ /* 0x002fc600078e0012 */
[----:B------:R-:W4:Y:S01]  /*24910*/  LDL.LU R18, [R1+0x2c4] ;  /* 0x0002c40001127983 */ /* 0x000f220000300800 */
[----:B------:R-:W-:-:S03]  /*24920*/  IMAD.MOV.U32 R4, RZ, RZ, R6 ;  /* 0x000000ffff047224 */ /* 0x000fc600078e0006 */
[----:B------:R-:W4:Y:S04]  /*24930*/  LDL.LU R23, [R1+0x2f8] ;  /* 0x0002f80001177983 */ /* 0x000f280000300800 */
[----:B------:R-:W4:Y:S01]  /*24940*/  LDL.LU R6, [R1+0x2fc] ;  /* 0x0002fc0001067983 */ /* 0x000f220000300800 */
[----:B------:R-:W-:-:S03]  /*24950*/  ISETP.GT.AND P1, PT, R2, 0x4c, PT ;  /* 0x0000004c0200780c */ /* 0x000fc60003f24270 */
[----:B------:R1:W-:Y:S02]  /*24960*/  LDGSTS.E [R3+0x12000], [R4.64], P2 ;  /* 0x1200000004037fae */ /* 0x0003e40009121848 */
[----:B-1----:R-:W-:Y:S02]  /*24970*/  SEL R4, RZ, 0x4, !P1 ;  /* 0x00000004ff047807 */ /* 0x002fe40004800000 */
[-C--:B---3--:R-:W-:Y:S02]  /*24980*/  IADD3 R21, P3, R21, R202.reuse, RZ ;  /* 0x000000ca15157210 */ /* 0x088fe40007f7e0ff */
[----:B------:R-:W-:Y:S02]  /*24990*/  SEL R4, R4, RZ, !P0 ;  /* 0x000000ff04047207 */ /* 0x000fe40004000000 */
[----:B------:R-:W-:Y:S02]  /*249a0*/  IADD3 R7, P4, R7, R202, RZ ;  /* 0x000000ca07077210 */ /* 0x000fe40007f9e0ff */
[----:B------:R-:W-:Y:S01]  /*249b0*/  ISETP.NE.U32.AND P1, PT, R4, RZ, PT ;  /* 0x000000ff0400720c */ /* 0x000fe20003f25070 */
[----:B------:R-:W-:Y:S01]  /*249c0*/  IMAD.MOV.U32 R4, RZ, RZ, R21 ;  /* 0x000000ffff047224 */ /* 0x000fe200078e0015 */
[----:B------:R-:W-:Y:S01]  /*249d0*/  STL [R1+0x244], R21 ;  /* 0x0002441501007387 */ /* 0x000fe20000100800 */
[----:B------:R-:W-:-:S04]  /*249e0*/  IMAD.X R22, R22, 0x1, R0, P3 ;  /* 0x0000000116167824 */ /* 0x000fc800018e0600 */
[----:B------:R-:W-:Y:S01]  /*249f0*/  IMAD.MOV.U32 R5, RZ, RZ, R22 ;  /* 0x000000ffff057224 */ /* 0x000fe200078e0016 */
[----:B------:R-:W-:-:S04]  /*24a00*/  IADD3.X R16, R16, R0, RZ, P4, !PT ;  /* 0x0000000010107210 */ /* 0x000fc800027fe4ff */
[----:B------:R1:W-:Y:S01]  /*24a10*/  LDGSTS.E [R3+0x12200], [R4.64], P2 ;  /* 0x1220000004037fae */ /* 0x0003e20009121848 */
[----:B------:R-:W-:-:S03]  /*24a20*/  ISETP.GT.AND P2, PT, R2, 0x50, PT ;  /* 0x000000500200780c */ /* 0x000fc60003f44270 */
[----:B------:R3:W-:Y:S04]  /*24a30*/  STL [R1+0x240], R22 ;  /* 0x0002401601007387 */ /* 0x0007e80000100800 */
[----:B------:R-:W-:Y:S01]  /*24a40*/  STL [R1+0x27c], R7 ;  /* 0x00027c0701007387 */ /* 0x000fe20000100800 */
[----:B-1----:R-:W-:Y:S02]  /*24a50*/  IMAD.MOV.U32 R4, RZ, RZ, R7 ;  /* 0x000000ffff047224 */ /* 0x002fe400078e0007 */
[----:B------:R-:W-:Y:S01]  /*24a60*/  IMAD.MOV.U32 R5, RZ, RZ, R16 ;  /* 0x000000ffff057224 */ /* 0x000fe200078e0010 */
[----:B------:R1:W-:Y:S04]  /*24a70*/  STL [R1+0x278], R16 ;  /* 0x0002781001007387 */ /* 0x0003e80000100800 */
[----:B---3--:R-:W3:Y:S01]  /*24a80*/  LDL.LU R22, [R1+0x300] ;  /* 0x0003000001167983 */ /* 0x008ee20000300800 */
[----:B------:R-:W-:-:S03]  /*24a90*/  IADD3 R24, P3, R24, R202, RZ ;  /* 0x000000ca18187210 */ /* 0x000fc60007f7e0ff */
[----:B------:R-:W3:Y:S04]  /*24aa0*/  LDL.LU R21, [R1+0x304] ;  /* 0x0003040001157983 */ /* 0x000ee80000300800 */
[----:B------:R1:W-:Y:S01]  /*24ab0*/  LDGSTS.E [R3+0x13000], [R4.64], P1 ;  /* 0x1300000004037fae */ /* 0x0003e20008921848 */
[----:B--2---:R-:W-:-:S03]  /*24ac0*/  IADD3 R17, P4, R17, R202, RZ ;  /* 0x000000ca11117210 */ /* 0x004fc60007f9e0ff */
[----:B-1----:R-:W2:Y:S04]  /*24ad0*/  LDL.LU R16, [R1+0x338] ;  /* 0x0003380001107983 */ /* 0x002ea80000300800 */
[----:B------:R-:W2:Y:S01]  /*24ae0*/  LDL.LU R7, [R1+0x33c] ;  /* 0x00033c0001077983 */ /* 0x000ea20000300800 */
[----:B------:R-:W-:-:S04]  /*24af0*/  SEL R4, RZ, 0x4, !P2 ;  /* 0x00000004ff047807 */ /* 0x000fc80005000000 */
[----:B------:R-:W-:-:S04]  /*24b00*/  SEL R4, R4, RZ, !P0 ;  /* 0x000000ff04047207 */ /* 0x000fc80004000000 */
[----:B------:R-:W-:Y:S01]  /*24b10*/  ISETP.NE.U32.AND P2, PT, R4, RZ, PT ;  /* 0x000000ff0400720c */ /* 0x000fe20003f45070 */
[----:B------:R-:W-:Y:S01]  /*24b20*/  IMAD.MOV.U32 R4, RZ, RZ, R24 ;  /* 0x000000ffff047224 */ /* 0x000fe200078e0018 */
[----:B------:R-:W-:Y:S01]  /*24b30*/  STL [R1+0x284], R24 ;  /* 0x0002841801007387 */ /* 0x000fe20000100800 */
[----:B-----5:R-:W-:-:S04]  /*24b40*/  IMAD.X R25, R25, 0x1, R0, P3 ;  /* 0x0000000119197824 */ /* 0x020fc800018e0600 */
[----:B------:R-:W-:Y:S02]  /*24b50*/  IMAD.MOV.U32 R5, RZ, RZ, R25 ;  /* 0x000000ffff057224 */ /* 0x000fe400078e0019 */
[----:B------:R-:W-:-:S03]  /*24b60*/  IMAD.X R19, R19, 0x1, R0, P4 ;  /* 0x0000000113137824 */ /* 0x000fc600020e0600 */
[----:B------:R1:W-:Y:S01]  /*24b70*/  LDGSTS.E [R3+0x13200], [R4.64], P1 ;  /* 0x1320000004037fae */ /* 0x0003e20008921848 */
[----:B------:R-:W-:-:S03]  /*24b80*/  ISETP.GT.AND P1, PT, R2, 0x54, PT ;  /* 0x000000540200780c */ /* 0x000fc60003f24270 */
[----:B------:R-:W-:Y:S01]  /*24b90*/  STL [R1+0x280], R25 ;  /* 0x0002801901007387 */ /* 0x000fe20000100800 */
[----:B-1----:R-:W-:Y:S01]  /*24ba0*/  IMAD.MOV.U32 R4, RZ, RZ, R17 ;  /* 0x000000ffff047224 */ /* 0x002fe200078e0011 */
[----:B------:R-:W-:Y:S02]  /*24bb0*/  MOV R5, R19 ;  /* 0x0000001300057202 */ /* 0x000fe40000000f00 */
[----:B----4-:R-:W-:-:S03]  /*24bc0*/  IADD3 R18, P3, R18, R202, RZ ;  /* 0x000000ca12127210 */ /* 0x010fc60007f7e0ff */
[----:B------:R1:W-:Y:S04]  /*24bd0*/  LDGSTS.E [R3+0x14000], [R4.64], P2 ;  /* 0x1400000004037fae */ /* 0x0003e80009121848 */
[----:B------:R-:W-:Y:S01]  /*24be0*/  STL [R1+0x2bc], R17 ;  /* 0x0002bc1101007387 */ /* 0x000fe20000100800 */
[--C-:B------:R-:W-:Y:S01]  /*24bf0*/  IMAD.X R20, R20, 0x1, R0.reuse, P3 ;  /* 0x0000000114147824 */ /* 0x100fe200018e0600 */
[----:B------:R-:W-:Y:S02]  /*24c00*/  IADD3 R6, P4, R6, R202, RZ ;  /* 0x000000ca06067210 */ /* 0x000fe40007f9e0ff */
[----:B------:R4:W-:Y:S01]  /*24c10*/  STL [R1+0x2b8], R19 ;  /* 0x0002b81301007387 */ /* 0x0009e20000100800 */
[----:B-1----:R-:W-:Y:S02]  /*24c20*/  SEL R4, RZ, 0x4, !P1 ;  /* 0x00000004ff047807 */ /* 0x002fe40004800000 */
[----:B------:R-:W-:-:S02]  /*24c30*/  IMAD.X R23, R23, 0x1, R0, P4 ;  /* 0x0000000117177824 */ /* 0x000fc400020e0600 */
[----:B------:R-:W-:Y:S01]  /*24c40*/  SEL R4, R4, RZ, !P0 ;  /* 0x000000ff04047207 */ /* 0x000fe20004000000 */
[----:B----4-:R-:W4:Y:S01]  /*24c50*/  LDL.LU R19, [R1+0x344] ;  /* 0x0003440001137983 */ /* 0x010f220000300800 */
[----:B------:R-:W-:-:S03]  /*24c60*/  IMAD.MOV.U32 R5, RZ, RZ, R20 ;  /* 0x000000ffff057224 */ /* 0x000fc600078e0014 */
[----:B------:R-:W5:Y:S01]  /*24c70*/  LDL.LU R17, [R1+0x37c] ;  /* 0x00037c0001117983 */ /* 0x000f620000300800 */
[----:B------:R-:W-:-:S03]  /*24c80*/  ISETP.NE.U32.AND P1, PT, R4, RZ, PT ;  /* 0x000000ff0400720c */ /* 0x000fc60003f25070 */
[----:B------:R-:W-:Y:S01]  /*24c90*/  STL [R1+0x2c4], R18 ;  /* 0x0002c41201007387 */ /* 0x000fe20000100800 */
[----:B------:R-:W-:-:S03]  /*24ca0*/  IMAD.MOV.U32 R4, RZ, RZ, R18 ;  /* 0x000000ffff047224 */ /* 0x000fc600078e0012 */
[----:B------:R1:W-:Y:S04]  /*24cb0*/  STL [R1+0x2c0], R20 ;  /* 0x0002c01401007387 */ /* 0x0003e80000100800 */
[----:B------:R1:W-:Y:S04]  /*24cc0*/  STL [R1+0x2fc], R6 ;  /* 0x0002fc0601007387 */ /* 0x0003e80000100800 */
[----:B------:R1:W-:Y:S04]  /*24cd0*/  LDGSTS.E [R3+0x14200], [R4.64], P2 ;  /* 0x1420000004037fae */ /* 0x0003e80009121848 */
[----:B-1----:R-:W5:Y:S04]  /*24ce0*/  LDL.LU R20, [R1+0x340] ;  /* 0x0003400001147983 */ /* 0x002f680000300800 */
[----:B------:R-:W-:Y:S04]  /*24cf0*/  STL [R1+0x2f8], R23 ;  /* 0x0002f81701007387 */ /* 0x000fe80000100800 */
[----:B------:R-:W5:Y:S01]  /*24d00*/  LDL.LU R18, [R1+0x378] ;  /* 0x0003780001127983 */ /* 0x000f620000300800 */
[----:B------:R-:W-:-:S02]  /*24d10*/  IMAD.MOV.U32 R4, RZ, RZ, R6 ;  /* 0x000000ffff047224 */ /* 0x000fc400078e0006 */
[----:B------:R-:W-:Y:S01]  /*24d20*/  IMAD.MOV.U32 R5, RZ, RZ, R23 ;  /* 0x000000ffff057224 */ /* 0x000fe200078e0017 */
[----:B------:R-:W-:Y:S01]  /*24d30*/  ISETP.GT.AND P2, PT, R2, 0x58, PT ;  /* 0x000000580200780c */ /* 0x000fe20003f44270 */
[----:B------:R-:W5:Y:S04]  /*24d40*/  LDL.LU R24, [R1+0x384] ;  /* 0x0003840001187983 */ /* 0x000f680000300800 */
[----:B------:R1:W-:Y:S04]  /*24d50*/  LDGSTS.E [R3+0x15000], [R4.64], P1 ;  /* 0x1500000004037fae */ /* 0x0003e80008921848 */
[----:B------:R-:W5:Y:S01]  /*24d60*/  LDL.LU R6, [R1+0x3bc] ;  /* 0x0003bc0001067983 */ /* 0x000f620000300800 */
[----:B-1----:R-:W-:-:S02]  /*24d70*/  SEL R4, RZ, 0x4, !P2 ;  /* 0x00000004ff047807 */ /* 0x002fc40005000000 */
[----:B---3--:R-:W-:Y:S02]  /*24d80*/  IADD3 R21, P3, R21, R202, RZ ;  /* 0x000000ca15157210 */ /* 0x008fe40007f7e0ff */
[----:B------:R-:W-:-:S03]  /*24d90*/  SEL R4, R4, RZ, !P0 ;  /* 0x000000ff04047207 */ /* 0x000fc60004000000 */
[--C-:B------:R-:W-:Y:S01]  /*24da0*/  IMAD.X R22, R22, 0x1, R0.reuse, P3 ;  /* 0x0000000116167824 */ /* 0x100fe200018e0600 */
[----:B------:R-:W-:Y:S01]  /*24db0*/  STL [R1+0x304], R21 ;  /* 0x0003041501007387 */ /* 0x000fe20000100800 */
[----:B------:R-:W-:Y:S02]  /*24dc0*/  ISETP.NE.U32.AND P2, PT, R4, RZ, PT ;  /* 0x000000ff0400720c */ /* 0x000fe40003f45070 */
[----:B--2---:R-:W-:Y:S01]  /*24dd0*/  IADD3 R7, P4, R7, R202, RZ ;  /* 0x000000ca07077210 */ /* 0x004fe20007f9e0ff */
[----:B------:R1:W-:Y:S01]  /*24de0*/  STL [R1+0x300], R22 ;  /* 0x0003001601007387 */ /* 0x0003e20000100800 */
[----:B------:R-:W-:Y:S01]  /*24df0*/  IMAD.MOV.U32 R4, RZ, RZ, R21 ;  /* 0x000000ffff047224 */ /* 0x000fe200078e0015 */
[----:B------:R-:W-:Y:S02]  /*24e00*/  MOV R5, R22 ;  /* 0x0000001600057202 */ /* 0x000fe40000000f00 */
[----:B------:R-:W-:Y:S01]  /*24e10*/  IMAD.X R16, R16, 0x1, R0, P4 ;  /* 0x0000000110107824 */ /* 0x000fe200020e0600 */
[----:B------:R-:W-:Y:S04]  /*24e20*/  STL [R1+0x33c], R7 ;  /* 0x00033c0701007387 */ /* 0x000fe80000100800 */
[----:B------:R-:W2:Y:S04]  /*24e30*/  LDL.LU R25, [R1+0x380] ;  /* 0x0003800001197983 */ /* 0x000ea80000300800 */
[----:B------:R3:W-:Y:S04]  /*24e40*/  STL [R1+0x338], R16 ;  /* 0x0003381001007387 */ /* 0x0007e80000100800 */
[----:B-1----:R-:W2:Y:S04]  /*24e50*/  LDL.LU R22, [R1+0x3b8] ;  /* 0x0003b80001167983 */ /* 0x002ea80000300800 */
[----:B------:R1:W-:Y:S04]  /*24e60*/  LDGSTS.E [R3+0x15200], [R4.64], P1 ;  /* 0x1520000004037fae */ /* 0x0003e80008921848 */
[----:B------:R-:W2:Y:S01]  /*24e70*/  LDL.LU R23, [R1+0x3c0] ;  /* 0x0003c00001177983 */ /* 0x000ea20000300800 */
[----:B-1----:R-:W-:-:S03]  /*24e80*/  IMAD.MOV.U32 R5, RZ, RZ, R16 ;  /* 0x000000ffff057224 */ /* 0x002fc600078e0010 */
[----:B---3--:R-:W3:Y:S01]  /*24e90*/  LDL.LU R16, [R1+0x3c4] ;  /* 0x0003c40001107983 */ /* 0x008ee20000300800 */
[----:B------:R-:W-:Y:S01]  /*24ea0*/  IMAD.MOV.U32 R4, RZ, RZ, R7 ;  /* 0x000000ffff047224 */ /* 0x000fe200078e0007 */
[----:B------:R-:W-:Y:S02]  /*24eb0*/  ISETP.GT.AND P1, PT, R2, 0x5c, PT ;  /* 0x0000005c0200780c */ /* 0x000fe40003f24270 */
[----:B------:R-:W3:Y:S04]  /*24ec0*/  LDL.LU R21, [R1+0x3f8] ;  /* 0x0003f80001157983 */ /* 0x000ee80000300800 */
[----:B------:R-:W3:Y:S04]  /*24ed0*/  LDL.LU R7, [R1+0x3fc] ;  /* 0x0003fc0001077983 */ /* 0x000ee80000300800 */
[----:B------:R1:W-:Y:S02]  /*24ee0*/  LDGSTS.E [R3+0x16000], [R4.64], P2 ;  /* 0x1600000004037fae */ /* 0x0003e40009121848 */
[----:B-1----:R-:W-:-:S04]  /*24ef0*/  SEL R4, RZ, 0x4, !P1 ;  /* 0x00000004ff047807 */ /* 0x002fc80004800000 */
[----:B------:R-:W-:-:S04]  /*24f00*/  SEL R4, R4, RZ, !P0 ;  /* 0x000000ff04047207 */ /* 0x000fc80004000000 */
[----:B------:R-:W-:Y:S02]  /*24f10*/  ISETP.NE.U32.AND P1, PT, R4, RZ, PT ;  /* 0x000000ff0400720c */ /* 0x000fe40003f25070 */
[-C--:B----4-:R-:W-:Y:S02]  /*24f20*/  IADD3 R19, P3, R19, R202.reuse, RZ ;  /* 0x000000ca13137210 */ /* 0x090fe40007f7e0ff */
[----:B-----5:R-:W-:-:S03]  /*24f30*/  IADD3 R17, P4, R17, R202, RZ ;  /* 0x000000ca11117210 */ /* 0x020fc60007f9e0ff */
[----:B------:R-:W-:Y:S01]  /*24f40*/  STL [R1+0x344], R19 ;  /* 0x0003441301007387 */ /* 0x000fe20000100800 */
[----:B------:R-:W-:Y:S02]  /*24f50*/  IMAD.MOV.U32 R4, RZ, RZ, R19 ;  /* 0x000000ffff047224 */ /* 0x000fe400078e0013 */
[----:B------:R-:W-:-:S05]  /*24f60*/  IMAD.X R20, R20, 0x1, R0, P3 ;  /* 0x0000000114147824 */ /* 0x000fca00018e0600 */
[----:B------:R1:W-:Y:S01]  /*24f70*/  STL [R1+0x340], R20 ;  /* 0x0003401401007387 */ /* 0x0003e20000100800 */
[----:B------:R-:W-:-:S03]  /*24f80*/  IMAD.X R18, R18, 0x1, R0, P4 ;  /* 0x0000000112127824 */ /* 0x000fc600020e0600 */
[----:B------:R-:W-:Y:S01]  /*24f90*/  STL [R1+0x37c], R17 ;  /* 0x00037c1101007387 */ /* 0x000fe20000100800 */
[----:B------:R-:W-:-:S03]  /*24fa0*/  IMAD.MOV.U32 R5, RZ, RZ, R20 ;  /* 0x000000ffff057224 */ /* 0x000fc600078e0014 */
[----:B------:R4:W-:Y:S04]  /*24fb0*/  STL [R1+0x378], R18 ;  /* 0x0003781201007387 */ /* 0x0009e80000100800 */
[----:B-1----:R-:W5:Y:S04]  /*24fc0*/  LDL.LU R20, [R1+0x400] ;  /* 0x0004000001147983 */ /* 0x002f680000300800 */
[----:B------:R-:W5:Y:S04]  /*24fd0*/  LDL.LU R19, [R1+0x404] ;  /* 0x0004040001137983 */ /* 0x000f680000300800 */
[----:B------:R1:W-:Y:S02]  /*24fe0*/  LDGSTS.E [R3+0x16200], [R4.64], P2 ;  /* 0x1620000004037fae */ /* 0x0003e40009121848 */
[----:B-1----:R-:W-:-:S02]  /*24ff0*/  IMAD.MOV.U32 R5, RZ, RZ, R18 ;  /* 0x000000ffff057224 */ /* 0x002fc400078e0012 */
[----:B------:R-:W-:Y:S01]  /*25000*/  IMAD.MOV.U32 R4, RZ, RZ, R17 ;  /* 0x000000ffff047224 */ /* 0x000fe200078e0011 */
[----:B----4-:R-:W4:Y:S04]  /*25010*/  LDL.LU R18, [R1+0x438] ;  /* 0x0004380001127983 */ /* 0x010f280000300800 */
[----:B------:R-:W4:Y:S01]  /*25020*/  LDL.LU R17, [R1+0x43c] ;  /* 0x00043c0001117983 */ /* 0x000f220000300800 */
[----:B------:R-:W-:-:S03]  /*25030*/  ISETP.GT.AND P2, PT, R2, 0x60, PT ;  /* 0x000000600200780c */ /* 0x000fc60003f44270 */
[----:B------:R1:W-:Y:S01]  /*25040*/  LDGSTS.E [R3+0x17000], [R4.64], P1 ;  /* 0x1700000004037fae */ /* 0x0003e20008921848 */
[-C--:B------:R-:W-:Y:S02]  /*25050*/  IADD3 R24, P3, R24, R202.reuse, RZ ;  /* 0x000000ca18187210 */ /* 0x080fe40007f7e0ff */
[----:B------:R-:W-:Y:S02]  /*25060*/  IADD3 R6, P4, R6, R202, RZ ;  /* 0x000000ca06067210 */ /* 0x000fe40007f9e0ff */
[----:B-1----:R-:W-:Y:S01]  /*25070*/  SEL R4, RZ, 0x4, !P2 ;  /* 0x00000004ff047807 */ /* 0x002fe20005000000 */
[----:B--2---:R-:W-:-:S03]  /*25080*/  IMAD.X R25, R25, 0x1, R0, P3 ;  /* 0x0000000119197824 */ /* 0x004fc600018e0600 */
[----:B------:R-:W-:Y:S01]  /*25090*/  SEL R4, R4, RZ, !P0 ;  /* 0x000000ff04047207 */ /* 0x000fe20004000000 */
[----:B------:R-:W-:-:S03]  /*250a0*/  IMAD.MOV.U32 R5, RZ, RZ, R25 ;  /* 0x000000ffff057224 */ /* 0x000fc600078e0019 */
[----:B------:R-:W-:Y:S01]  /*250b0*/  ISETP.NE.U32.AND P2, PT, R4, RZ, PT ;  /* 0x000000ff0400720c */ /* 0x000fe20003f45070 */
[----:B------:R-:W-:Y:S01]  /*250c0*/  IMAD.MOV.U32 R4, RZ, RZ, R24 ;  /* 0x000000ffff047224 */ /* 0x000fe200078e0018 */
[----:B------:R-:W-:Y:S01]  /*250d0*/  IADD3.X R22, R22, R0, RZ, P4, !PT ;  /* 0x0000000016167210 */ /* 0x000fe200027fe4ff */
[----:B------:R-:W-:Y:S04]  /*250e0*/  STL [R1+0x384], R24 ;  /* 0x0003841801007387 */ /* 0x000fe80000100800 */
[----:B------:R1:W-:Y:S01]  /*250f0*/  LDGSTS.E [R3+0x17200], [R4.64], P1 ;  /* 0x1720000004037fae */ /* 0x0003e20008921848 */
[----:B------:R-:W-:-:S03]  /*25100*/  ISETP.GT.AND P1, PT, R2, 0x64, PT ;  /* 0x000000640200780c */ /* 0x000fc60003f24270 */
[----:B------:R-:W-:Y:S01]  /*25110*/  STL [R1+0x380], R25 ;  /* 0x0003801901007387 */ /* 0x000fe20000100800 */
[----:B---3--:R-:W-:Y:S01]  /*25120*/  IADD3 R16, P3, R16, R202, RZ ;  /* 0x000000ca10107210 */ /* 0x008fe20007f7e0ff */
[----:B-1----:R-:W-:Y:S02]  /*25130*/  IMAD.MOV.U32 R4, RZ, RZ, R6 ;  /* 0x000000ffff047224 */ /* 0x002fe400078e0006 */
[----:B------:R-:W-:Y:S01]  /*25140*/  IMAD.MOV.U32 R5, RZ, RZ, R22 ;  /* 0x000000ffff057224 */ /* 0x000fe200078e0016 */
[----:B------:R-:W-:Y:S01]  /*25150*/  STL [R1+0x3bc], R6 ;  /* 0x0003bc0601007387 */ /* 0x000fe20000100800 */
[----:B------:R-:W-:-:S03]  /*25160*/  IMAD.X R23, R23, 0x1, R0, P3 ;  /* 0x0000000117177824 */ /* 0x000fc600018e0600 */
[----:B------:R1:W-:Y:S01]  /*25170*/  STL [R1+0x3b8], R22 ;  /* 0x0003b81601007387 */ /* 0x0003e20000100800 */
[----:B------:R-:W-:-:S03]  /*25180*/  IADD3 R7, P4, R7, R202, RZ ;  /* 0x000000ca07077210 */ /* 0x000fc60007f9e0ff */
[----:B------:R2:W-:Y:S04]  /*25190*/  LDGSTS.E [R3+0x18000], [R4.64], P2 ;  /* 0x1800000004037fae */ /* 0x0005e80009121848 */
[----:B-1----:R-:W3:Y:S04]  /*251a0*/  LDL.LU R22, [R1+0x444] ;  /* 0x0004440001167983 */ /* 0x002ee80000300800 */
[----:B------:R-:W3:Y:S01]  /*251b0*/  LDL.LU R6, [R1+0x47c] ;  /* 0x00047c0001067983 */ /* 0x000ee20000300800 */
[----:B--2---:R-:W-:-:S03]  /*251c0*/  SEL R4, RZ, 0x4, !P1 ;  /* 0x00000004ff047807 */ /* 0x004fc60004800000 */
[----:B------:R-:W-:Y:S01]  /*251d0*/  STL [R1+0x3c4], R16 ;  /* 0x0003c41001007387 */ /* 0x000fe20000100800 */
[----:B------:R-:W-:-:S03]  /*251e0*/  IMAD.MOV.U32 R5, RZ, RZ, R23 ;  /* 0x000000ffff057224 */ /* 0x000fc600078e0017 */
[----:B------:R1:W-:Y:S01]  /*251f0*/  STL [R1+0x3c0], R23 ;  /* 0x0003c01701007387 */ /* 0x0003e20000100800 */
[----:B------:R-:W-:Y:S01]  /*25200*/  SEL R4, R4, RZ, !P0 ;  /* 0x000000ff04047207 */ /* 0x000fe20004000000 */
[----:B------:R-:W-:Y:S02]  /*25210*/  IMAD.X R21, R21, 0x1, R0, P4 ;  /* 0x0000000115157824 */ /* 0x000fe400020e0600 */
[----:B------:R2:W-:Y:S01]  /*25220*/  STL [R1+0x3fc], R7 ;  /* 0x0003fc0701007387 */ /* 0x0005e20000100800 */
[----:B------:R-:W-:-:S03]  /*25230*/  ISETP.NE.U32.AND P1, PT, R4, RZ, PT ;  /* 0x000000ff0400720c */ /* 0x000fc60003f25070 */
[----:B-1----:R-:W3:Y:S01]  /*25240*/  LDL.LU R23, [R1+0x440] ;  /* 0x0004400001177983 */ /* 0x002ee20000300800 */
[----:B------:R-:W-:-:S03]  /*25250*/  IMAD.MOV.U32 R4, RZ, RZ, R16 ;  /* 0x000000ffff047224 */ /* 0x000fc600078e0010 */
[----:B------:R1:W-:Y:S04]  /*25260*/  STL [R1+0x3f8], R21 ;  /* 0x0003f81501007387 */ /* 0x0003e80000100800 */
[----:B------:R-:W3:Y:S04]  /*25270*/  LDL.LU R16, [R1+0x478] ;  /* 0x0004780001107983 */ /* 0x000ee80000300800 */
[----:B------:R1:W-:Y:S04]  /*25280*/  LDGSTS.E [R3+0x18200], [R4.64], P2 ;  /* 0x1820000004037fae */ /* 0x0003e80009121848 */
[----:B------:R-:W3:Y:S01]  /*25290*/  LDL.LU R24, [R1+0x484] ;  /* 0x0004840001187983 */ /* 0x000ee20000300800 */
[----:B-1----:R-:W-:-:S03]  /*252a0*/  IMAD.MOV.U32 R4, RZ, RZ, R7 ;  /* 0x000000ffff047224 */ /* 0x002fc600078e0007 */
[----:B--2---:R-:W3:Y:S01]  /*252b0*/  LDL.LU R7, [R1+0x4bc] ;  /* 0x0004bc0001077983 */ /* 0x004ee20000300800 */
[----:B------:R-:W-:Y:S02]  /*252c0*/  MOV R5, R21 ;  /* 0x0000001500057202 */ /* 0x000fe40000000f00 */
[----:B-----5:R-:W-:-:S03]  /*252d0*/  IADD3 R19, P3, R19, R202, RZ ;  /* 0x000000ca13137210 */ /* 0x020fc60007f7e0ff */
[----:B------:R1:W-:Y:S02]  /*252e0*/  LDGSTS.E [R3+0x19000], [R4.64], P1 ;  /* 0x1900000004037fae */ /* 0x0003e40008921848 */
[----:B------:R-:W-:Y:S02]  /*252f0*/  IMAD.X R20, R20, 0x1, R0, P3 ;  /* 0x0000000114147824 */ /* 0x000fe400018e0600 */
[----:B------:R5:W-:Y:S04]  /*25300*/  STL [R1+0x404], R19 ;  /* 0x0004041301007387 */ /* 0x000be80000100800 */
[----:B------:R-:W-:Y:S01]  /*25310*/  STL [R1+0x400], R20 ;  /* 0x0004001401007387 */ /* 0x000fe20000100800 */
[----:B----4-:R-:W-:-:S05]  /*25320*/  IADD3 R17, P4, R17, R202, RZ ;  /* 0x000000ca11117210 */ /* 0x010fca0007f9e0ff */
[----:B------:R-:W-:Y:S01]  /*25330*/  IMAD.X R18, R18, 0x1, R0, P4 ;  /* 0x0000000112127824 */ /* 0x000fe200020e0600 */
[----:B------:R4:W-:Y:S04]  /*25340*/  STL [R1+0x43c], R17 ;  /* 0x00043c1101007387 */ /* 0x0009e80000100800 */
[----:B------:R-:W2:Y:S04]  /*25350*/  LDL.LU R25, [R1+0x480] ;  /* 0x0004800001197983 */ /* 0x000ea80000300800 */
[----:B------:R3:W-:Y:S04]  /*25360*/  STL [R1+0x438], R18 ;  /* 0x0004381201007387 */ /* 0x0007e80000100800 */
[----:B------:R-:W2:Y:S01]  /*25370*/  LDL.LU R21, [R1+0x4b8] ;  /* 0x0004b80001157983 */ /* 0x000ea20000300800 */
[----:B------:R-:W-:-:S04]  /*25380*/  ISETP.GT.AND P2, PT, R2, 0x68, PT ;  /* 0x000000680200780c */ /* 0x000fc80003f44270 */
[----:B-1----:R-:W-:-:S04]  /*25390*/  SEL R4, RZ, 0x4, !P2 ;  /* 0x00000004ff047807 */ /* 0x002fc80005000000 */
[----:B------:R-:W-:Y:S01]  /*253a0*/  SEL R4, R4, RZ, !P0 ;  /* 0x000000ff04047207 */ /* 0x000fe20004000000 */
[----:B------:R-:W-:-:S03]  /*253b0*/  IMAD.MOV.U32 R5, RZ, RZ, R20 ;  /* 0x000000ffff057224 */ /* 0x000fc600078e0014 */
[----:B------:R-:W-:Y:S01]  /*253c0*/  ISETP.NE.U32.AND P2, PT, R4, RZ, PT ;  /* 0x000000ff0400720c */ /* 0x000fe20003f45070 */
[----:B------:R-:W-:Y:S02]  /*253d0*/  IMAD.MOV.U32 R4, RZ, RZ, R19 ;  /* 0x000000ffff047224 */ /* 0x000fe400078e0013 */
[----:B-----5:R-:W5:Y:S04]  /*253e0*/  LDL.LU R19, [R1+0x4c0] ;  /* 0x0004c00001137983 */ /* 0x020f680000300800 */
[----:B------:R1:W-:Y:S01]  /*253f0*/  LDGSTS.E [R3+0x19200], [R4.64], P1 ;  /* 0x1920000004037fae */ /* 0x0003e20008921848 */
[----:B------:R-:W-:Y:S01]  /*25400*/  ISETP.GT.AND P1, PT, R2, 0x6c, PT ;  /* 0x0000006c0200780c */ /* 0x000fe20003f24270 */
[----:B-1----:R-:W-:Y:S02]  /*25410*/  IMAD.MOV.U32 R4, RZ, RZ, R17 ;  /* 0x000000ffff047224 */ /* 0x002fe400078e0011 */
[----:B------:R-:W-:Y:S01]  /*25420*/  IMAD.MOV.U32 R5, RZ, RZ, R18 ;  /* 0x000000ffff057224 */ /* 0x000fe200078e0012 */
[----:B----4-:R-:W4:Y:S04]  /*25430*/  LDL.LU R17, [R1+0x4c4] ;  /* 0x0004c40001117983 */ /* 0x010f280000300800 */
[----:B------:R1:W-:Y:S01]  /*25440*/  LDGSTS.E [R3+0x1a000], [R4.64], P2 ;  /* 0x1a00000004037fae */ /* 0x0003e20009121848 */
[----:B---3--:R-:W-:-:S03]  /*25450*/  IADD3 R22, P3, R22, R202, RZ ;  /* 0x000000ca16167210 */ /* 0x008fc60007f7e0ff */
[----:B------:R-:W3:Y:S04]  /*25460*/  LDL.LU R20, [R1+0x4f8] ;  /* 0x0004f80001147983 */ /* 0x000ee80000300800 */
[----:B------:R-:W3:Y:S01]  /*25470*/  LDL.LU R18, [R1+0x4fc] ;  /* 0x0004fc0001127983 */ /* 0x000ee20000300800 */
[----:B-1----:R-:W-:-:S04]  /*25480*/  SEL R4, RZ, 0x4, !P1 ;  /* 0x00000004ff047807 */ /* 0x002fc80004800000 */
[----:B------:R-:W-:Y:S02]  /*25490*/  SEL R4, R4, RZ, !P0 ;  /* 0x000000ff04047207 */ /* 0x000fe40004000000 */
[----:B------:R-:W-:Y:S02]  /*254a0*/  IADD3 R6, P4, R6, R202, RZ ;  /* 0x000000ca06067210 */ /* 0x000fe40007f9e0ff */
[----:B------:R-:W-:Y:S01]  /*254b0*/  ISETP.NE.U32.AND P1, PT, R4, RZ, PT ;  /* 0x000000ff0400720c */ /* 0x000fe20003f25070 */
[----:B------:R-:W-:Y:S02]  /*254c0*/  IMAD.X R23, R23, 0x1, R0, P3 ;  /* 0x0000000117177824 */ /* 0x000fe400018e0600 */
[----:B------:R-:W-:-:S03]  /*254d0*/  IMAD.MOV.U32 R4, RZ, RZ, R22 ;  /* 0x000000ffff047224 */ /* 0x000fc600078e0016 */
[----:B------:R-:W-:Y:S01]  /*254e0*/  MOV R5, R23 ;  /* 0x0000001700057202 */ /* 0x000fe20000000f00 */
[----:B------:R-:W-:Y:S01]  /*254f0*/  IMAD.X R16, R16, 0x1, R0, P4 ;  /* 0x0000000110107824 */ /* 0x000fe200020e0600 */
[----:B------:R-:W-:Y:S04]  /*25500*/  STL [R1+0x444], R22 ;  /* 0x0004441601007387 */ /* 0x000fe80000100800 */
[----:B------:R1:W-:Y:S01]  /*25510*/  LDGSTS.E [R3+0x1a200], [R4.64], P2 ;  /* 0x1a20000004037fae */ /* 0x0003e20009121848 */
[----:B------:R-:W-:-:S03]  /*25520*/  ISETP.GT.AND P2, PT, R2, 0x70, PT ;  /* 0x000000700200780c */ /* 0x000fc60003f44270 */
[----:B------:R1:W-:Y:S04]  /*25530*/  STL [R1+0x440], R23 ;  /* 0x0004401701007387 */ /* 0x0003e80000100800 */
[----:B------:R-:W-:Y:S01]  /*25540*/  STL [R1+0x47c], R6 ;  /* 0x00047c0601007387 */ /* 0x000fe20000100800 */
[----:B-1----:R-:W-:Y:S02]  /*25550*/  IMAD.MOV.U32 R4, RZ, RZ, R6 ;  /* 0x000000ffff047224 */ /* 0x002fe400078e0006 */
[----:B------:R-:W-:Y:S01]  /*25560*/  IMAD.MOV.U32 R5, RZ, RZ, R16 ;  /* 0x000000ffff057224 */ /* 0x000fe200078e0010 */
[----:B------:R1:W-:Y:S01]  /*25570*/  STL [R1+0x478], R16 ;  /* 0x0004781001007387 */ /* 0x0003e20000100800 */
[----:B------:R-:W-:-:S03]  /*25580*/  IADD3 R24, P3, R24, R202, RZ ;  /* 0x000000ca18187210 */ /* 0x000fc60007f7e0ff */
[----:B------:R-:W3:Y:S04]  /*25590*/  LDL.LU R23, [R1+0x500] ;  /* 0x0005000001177983 */ /* 0x000ee80000300800 */
[----:B------:R-:W3:Y:S04]  /*255a0*/  LDL.LU R22, [R1+0x504] ;  /* 0x0005040001167983 */ /* 0x000ee80000300800 */
[----:B------:R1:W-:Y:S01]  /*255b0*/  LDGSTS.E [R3+0x1b000], [R4.64], P1 ;  /* 0x1b00000004037fae */ /* 0x0003e20008921848 */
[----:B------:R-:W-:-:S03]  /*255c0*/  IADD3 R7, P4, R7, R202, RZ ;  /* 0x000000ca07077210 */ /* 0x000fc60007f9e0ff */
[----:B-1----:R-:W3:Y:S04]  /*255d0*/  LDL.LU R16, [R1+0x538] ;  /* 0x0005380001107983 */ /* 0x002ee80000300800 */
[----:B------:R-:W3:Y:S01]  /*255e0*/  LDL.LU R6, [R1+0x53c] ;  /* 0x00053c0001067983 */ /* 0x000ee20000300800 */
[----:B------:R-:W-:-:S04]  /*255f0*/  SEL R4, RZ, 0x4, !P2 ;  /* 0x00000004ff047807 */ /* 0x000fc80005000000 */
[----:B------:R-:W-:-:S04]  /*25600*/  SEL R4, R4, RZ, !P0 ;  /* 0x000000ff04047207 */ /* 0x000fc80004000000 */
[----:B------:R-:W-:Y:S01]  /*25610*/  ISETP.NE.U32.AND P2, PT, R4, RZ, PT ;  /* 0x000000ff0400720c */ /* 0x000fe20003f45070 */
[----:B------:R-:W-:Y:S01]  /*25620*/  IMAD.MOV.U32 R4, RZ, RZ, R24 ;  /* 0x000000ffff047224 */ /* 0x000fe200078e0018 */
[----:B------:R-:W-:Y:S01]  /*25630*/  STL [R1+0x484], R24 ;  /* 0x0004841801007387 */ /* 0x000fe20000100800 */
[----:B--2---:R-:W-:-:S04]  /*25640*/  IMAD.X R25, R25, 0x1, R0, P3 ;  /* 0x0000000119197824 */ /* 0x004fc800018e0600 */
[----:B------:R-:W-:Y:S01]  /*25650*/  IMAD.MOV.U32 R5, RZ, RZ, R25 ;  /* 0x000000ffff057224 */ /* 0x000fe200078e0019 */
[----:B------:R-:W-:Y:S01]  /*25660*/  STL [R1+0x480], R25 ;  /* 0x0004801901007387 */ /* 0x000fe20000100800 */
[----:B------:R-:W-:-:S03]  /*25670*/  IMAD.X R21, R21, 0x1, R0, P4 ;  /* 0x0000000115157824 */ /* 0x000fc600020e0600 */
[----:B------:R-:W-:Y:S04]  /*25680*/  STL [R1+0x4bc], R7 ;  /* 0x0004bc0701007387 */ /* 0x000fe80000100800 */
[----:B------:R1:W-:Y:S04]  /*25690*/  LDGSTS.E [R3+0x1b200], [R4.64], P1 ;  /* 0x1b20000004037fae */ /* 0x0003e80008921848 */
[----:B------:R2:W-:Y:S01]  /*256a0*/  STL [R1+0x4b8], R21 ;  /* 0x0004b81501007387 */ /* 0x0005e20000100800 */
[----:B-1----:R-:W-:Y:S02]  /*256b0*/  IMAD.MOV.U32 R5, RZ, RZ, R21 ;  /* 0x000000ffff057224 */ /* 0x002fe400078e0015 */
[----:B------:R-:W-:Y:S01]  /*256c0*/  IMAD.MOV.U32 R4, RZ, RZ, R7 ;  /* 0x000000ffff047224 */ /* 0x000fe200078e0007 */
[----:B--2---:R-:W2:Y:S04]  /*256d0*/  LDL.LU R21, [R1+0x540] ;  /* 0x0005400001157983 */ /* 0x004ea80000300800 */
[----:B------:R-:W2:Y:S01]  /*256e0*/  LDL.LU R7, [R1+0x544] ;  /* 0x0005440001077983 */ /* 0x000ea20000300800 */
[----:B------:R-:W-:-:S03]  /*256f0*/  ISETP.GT.AND P1, PT, R2, 0x74, PT ;  /* 0x000000740200780c */ /* 0x000fc60003f24270 */
[----:B------:R1:W-:Y:S01]  /*25700*/  LDGSTS.E [R3+0x1c000], [R4.64], P2 ;  /* 0x1c00000004037fae */ /* 0x0003e20009121848 */
[----:B----4-:R-:W-:Y:S02]  /*25710*/  IADD3 R17, P3, R17, R202, RZ ;  /* 0x000000ca11117210 */ /* 0x010fe40007f7e0ff */
[----:B-1----:R-:W-:-:S03]  /*25720*/  SEL R4, RZ, 0x4, !P1 ;  /* 0x00000004ff047807 */ /* 0x002fc60004800000 */
[----:B-----5:R-:W-:Y:S01]  /*25730*/  IMAD.X R19, R19, 0x1, R0, P3 ;  /* 0x0000000113137824 */ /* 0x020fe200018e0600 */
[----:B------:R-:W-:Y:S02]  /*25740*/  SEL R4, R4, RZ, !P0 ;  /* 0x000000ff04047207 */ /* 0x000fe40004000000 */
[----:B---3--:R-:W-:Y:S02]  /*25750*/  IADD3 R18, P4, R18, R202, RZ ;  /* 0x000000ca12127210 */ /* 0x008fe40007f9e0ff */
[----:B------:R-:W-:Y:S01]  /*25760*/  ISETP.NE.U32.AND P1, PT, R4, RZ, PT ;  /* 0x000000ff0400720c */ /* 0x000fe20003f25070 */
[----:B------:R-:W-:Y:S01]  /*25770*/  IMAD.MOV.U32 R4, RZ, RZ, R17 ;  /* 0x000000ffff047224 */ /* 0x000fe200078e0011 */
[----:B------:R-:W-:Y:S01]  /*25780*/  IADD3.X R20, R20, R0, RZ, P4, !PT ;  /* 0x0000000014147210 */ /* 0x000fe200027fe4ff */
[----:B------:R-:W-:Y:S01]  /*25790*/  IMAD.MOV.U32 R5, RZ, RZ, R19 ;  /* 0x000000ffff057224 */ /* 0x000fe200078e0013 */
[----:B------:R-:W-:Y:S04]  /*257a0*/  STL [R1+0x4c4], R17 ;  /* 0x0004c41101007387 */ /* 0x000fe80000100800 */
[----:B------:R1:W-:Y:S04]  /*257b0*/  STL [R1+0x4c0], R19 ;  /* 0x0004c01301007387 */ /* 0x0003e80000100800 */
[----:B------:R-:W-:Y:S04]  /*257c0*/  STL [R1+0x4fc], R18 ;  /* 0x0004fc1201007387 */ /* 0x000fe80000100800 */
[----:B------:R3:W-:Y:S04]  /*257d0*/  LDGSTS.E [R3+0x1c200], [R4.64], P2 ;  /* 0x1c20000004037fae */ /* 0x0007e80009121848 */
[----:B-1----:R-:W4:Y:S01]  /*257e0*/  LDL.LU R19, [R1+0x57c] ;  /* 0x00057c0001137983 */ /* 0x002f220000300800 */
[----:B------:R-:W-:-:S03]  /*257f0*/  ISETP.GT.AND P2, PT, R2, 0x78, PT ;  /* 0x000000780200780c */ /* 0x000fc60003f44270 */
[----:B------:R1:W-:Y:S04]  /*25800*/  STL [R1+0x4f8], R20 ;  /* 0x0004f81401007387 */ /* 0x0003e80000100800 */
[----:B------:R-:W5:Y:S01]  /*25810*/  LDL.LU R17, [R1+0x584] ;  /* 0x0005840001117983 */ /* 0x000f620000300800 */
[----:B---3--:R-:W-:Y:S02]  /*25820*/  IMAD.MOV.U32 R4, RZ, RZ, R18 ;  /* 0x000000ffff047224 */ /* 0x008fe400078e0012 */
[----:B------:R-:W-:Y:S02]  /*25830*/  IMAD.MOV.U32 R5, RZ, RZ, R20 ;  /* 0x000000ffff057224 */ /* 0x000fe400078e0014 */
[----:B-1----:R-:W5:Y:S04]  /*25840*/  LDL.LU R20, [R1+0x578] ;  /* 0x0005780001147983 */ /* 0x002f680000300800 */
[----:B------:R-:W5:Y:S04]  /*25850*/  LDL.LU R18, [R1+0x580] ;  /* 0x0005800001127983 */ /* 0x000f680000300800 */
[----:B------:R1:W-:Y:S01]  /*25860*/  LDGSTS.E [R3+0x1d000], [R4.64], P1 ;  /* 0x1d00000004037fae */ /* 0x0003e20008921848 */
[----:B------:R-:W-:-:S02]  /*25870*/  IADD3 R22, P3, R22, R202, RZ ;  /* 0x000000ca16167210 */ /* 0x000fc40007f7e0ff */
[----:B-1----:R-:W-:-:S03]  /*25880*/  SEL R4, RZ, 0x4, !P2 ;  /* 0x00000004ff047807 */ /* 0x002fc60005000000 */
[----:B------:R-:W-:Y:S01]  /*25890*/  IMAD.X R23, R23, 0x1, R0, P3 ;  /* 0x0000000117177824 */ /* 0x000fe200018e0600 */
[----:B------:R-:W-:Y:S02]  /*258a0*/  SEL R4, R4, RZ, !P0 ;  /* 0x000000ff04047207 */ /* 0x000fe40004000000 */
[----:B------:R-:W-:Y:S02]  /*258b0*/  IADD3 R6, P4, R6, R202, RZ ;  /* 0x000000ca06067210 */ /* 0x000fe40007f9e0ff */
[----:B------:R-:W-:Y:S01]  /*258c0*/  ISETP.NE.U32.AND P2, PT, R4, RZ, PT ;  /* 0x000000ff0400720c */ /* 0x000fe20003f45070 */
[----:B------:R-:W-:Y:S02]  /*258d0*/  IMAD.MOV.U32 R4, RZ, RZ, R22 ;  /* 0x000000ffff047224 */ /* 0x000fe400078e0016 */
[----:B------:R-:W-:Y:S02]  /*258e0*/  IMAD.MOV.U32 R5, RZ, RZ, R23 ;  /* 0x000000ffff057224 */ /* 0x000fe400078e0017 */
[----:B------:R-:W-:-:S03]  /*258f0*/  IMAD.X R16, R16, 0x1, R0, P4 ;  /* 0x0000000110107824 */ /* 0x000fc600020e0600 */
[----:B------:R1:W-:Y:S01]  /*25900*/  LDGSTS.E [R3+0x1d200], [R4.64], P1 ;  /* 0x1d20000004037fae */ /* 0x0003e20008921848 */
[----:B------:R-:W-:-:S03]  /*25910*/  ISETP.GT.AND P1, PT, R2, 0x7c, PT ;  /* 0x0000007c0200780c */ /* 0x000fc60003f24270 */
[----:B------:R-:W-:Y:S04]  /*25920*/  STL [R1+0x504], R22 ;  /* 0x0005041601007387 */ /* 0x000fe80000100800 */
[----:B------:R-:W-:Y:S01]  /*25930*/  STL [R1+0x500], R23 ;  /* 0x0005001701007387 */ /* 0x000fe20000100800 */
[----:B-1----:R-:W-:Y:S01]  /*25940*/  IMAD.MOV.U32 R4, RZ, RZ, R6 ;  /* 0x000000ffff047224 */ /* 0x002fe200078e0006 */
[----:B------:R-:W-:Y:S02]  /*25950*/  MOV R5, R16 ;  /* 0x0000001000057202 */ /* 0x000fe40000000f00 */
[----:B------:R-:W-:Y:S04]  /*25960*/  STL [R1+0x53c], R6 ;  /* 0x00053c0601007387 */ /* 0x000fe80000100800 */
[----:B------:R1:W-:Y:S04]  /*25970*/  LDGSTS.E [R3+0x1e000], [R4.64], P2 ;  /* 0x1e00000004037fae */ /* 0x0003e80009121848 */
[----:B------:R1:W-:Y:S02]  /*25980*/  STL [R1+0x538], R16 ;  /* 0x0005381001007387 */ /* 0x0003e40000100800 */
[----:B-1----:R-:W-:-:S02]  /*25990*/  SEL R4, RZ, 0x4, !P1 ;  /* 0x00000004ff047807 */ /* 0x002fc40004800000 */
[----:B------:R-:W5:Y:S02]  /*259a0*/  LDL.LU R16, [R1+0x930] ;  /* 0x0009300001107983 */ /* 0x000f640000300800 */
[----:B------:R-:W-:Y:S02]  /*259b0*/  SEL R4, R4, RZ, !P0 ;  /* 0x000000ff04047207 */ /* 0x000fe40004000000 */
[----:B------:R-:W5:Y:S02]  /*259c0*/  LDL.LU R6, [R1+0x93c] ;  /* 0x00093c0001067983 */ /* 0x000f640000300800 */
[----:B------:R-:W-:Y:S02]  /*259d0*/  ISETP.NE.U32.AND P1, PT, R4, RZ, PT ;  /* 0x000000ff0400720c */ /* 0x000fe40003f25070 */
[----:B--2---:R-:W-:-:S05]  /*259e0*/  IADD3 R7, P3, R7, R202, RZ ;  /* 0x000000ca07077210 */ /* 0x004fca0007f7e0ff */
[----:B------:R-:W-:Y:S01]  /*259f0*/  IMAD.X R21, R21, 0x1, R0, P3 ;  /* 0x0000000115157824 */ /* 0x000fe200018e0600 */
[----:B------:R1:W-:Y:S01]  /*25a00*/  STL [R1+0x544], R7 ;  /* 0x0005440701007387 */ /* 0x0003e20000100800 */
[----:B------:R-:W-:-:S03]  /*25a10*/  IMAD.MOV.U32 R4, RZ, RZ, R7 ;  /* 0x000000ffff047224 */ /* 0x000fc600078e0007 */
[----:B------:R2:W-:Y:S04]  /*25a20*/  STL [R1+0x540], R21 ;  /* 0x0005401501007387 */ /* 0x0005e80000100800 */
[----:B------:R-:W3:Y:S04]  /*25a30*/  LDL.LU R23, [R1+0x928] ;  /* 0x0009280001177983 */ /* 0x000ee80000300800 */
[----:B-1----:R-:W3:Y:S01]  /*25a40*/  LDL.LU R7, [R1+0x934] ;  /* 0x0009340001077983 */ /* 0x002ee20000300800 */
[----:B------:R-:W-:-:S03]  /*25a50*/  IMAD.MOV.U32 R5, RZ, RZ, R21 ;  /* 0x000000ffff057224 */ /* 0x000fc600078e0015 */
[----:B------:R-:W3:Y:S04]  /*25a60*/  LDL.LU R22, [R1+0x8f0] ;  /* 0x0008f00001167983 */ /* 0x000ee80000300800 */
[----:B--2---:R-:W2:Y:S04]  /*25a70*/  LDL.LU R21, [R1+0x8fc] ;  /* 0x0008fc0001157983 */ /* 0x004ea80000300800 */
[----:B------:R1:W-:Y:S01]  /*25a80*/  LDGSTS.E [R3+0x1e200], [R4.64], P2 ;  /* 0x1e20000004037fae */ /* 0x0003e20009121848 */
[-C--:B----4-:R-:W-:Y:S02]  /*25a90*/  IADD3 R19, P2, R19, R202.reuse, RZ ;  /* 0x000000ca13137210 */ /* 0x090fe40007f5e0ff */
[----:B-----5:R-:W-:-:S03]  /*25aa0*/  IADD3 R17, P3, R17, R202, RZ ;  /* 0x000000ca11117210 */ /* 0x020fc60007f7e0ff */
[----:B------:R-:W-:Y:S01]  /*25ab0*/  STL [R1+0x57c], R19 ;  /* 0x00057c1301007387 */ /* 0x000fe20000100800 */
[----:B-1----:R-:W-:Y:S02]  /*25ac0*/  IMAD.MOV.U32 R4, RZ, RZ, R19 ;  /* 0x000000ffff047224 */ /* 0x002fe400078e0013 */
[--C-:B------:R-:W-:Y:S02]  /*25ad0*/  IMAD.X R20, R20, 0x1, R0.reuse, P2 ;  /* 0x0000000114147824 */ /* 0x100fe400010e0600 */
[----:B------:R-:W-:-:S03]  /*25ae0*/  IMAD.X R18, R18, 0x1, R0, P3 ;  /* 0x0000000112127824 */ /* 0x000fc600018e0600 */
[----:B------:R1:W-:Y:S01]  /*25af0*/  STL [R1+0x578], R20 ;  /* 0x0005781401007387 */ /* 0x0003e20000100800 */
[----:B------:R-:W-:-:S03]  /*25b00*/  IMAD.MOV.U32 R5, RZ, RZ, R20 ;  /* 0x000000ffff057224 */ /* 0x000fc600078e0014 */
[----:B------:R-:W-:Y:S04]  /*25b10*/  STL [R1+0x584], R17 ;  /* 0x0005841101007387 */ /* 0x000fe80000100800 */
[----:B------:R4:W-:Y:S04]  /*25b20*/  STL [R1+0x580], R18 ;  /* 0x0005801201007387 */ /* 0x0009e80000100800 */
[----:B-1----:R-:W5:Y:S04]  /*25b30*/  LDL.LU R20, [R1+0x8e8] ;  /* 0x0008e80001147983 */ /* 0x002f680000300800 */
[----:B------:R1:W-:Y:S04]  /*25b40*/  LDGSTS.E [R3+0x1f000], [R4.64], P1 ;  /* 0x1f00000004037fae */ /* 0x0003e80008921848 */
[----:B------:R-:W5:Y:S01]  /*25b50*/  LDL.LU R19, [R1+0x8f4] ;  /* 0x0008f40001137983 */ /* 0x000f620000300800 */
[----:B-1----:R-:W-:-:S02]  /*25b60*/  IMAD.MOV.U32 R4, RZ, RZ, R17 ;  /* 0x000000ffff047224 */ /* 0x002fc400078e0011 */
[----:B------:R-:W-:Y:S02]  /*25b70*/  IMAD.MOV.U32 R5, RZ, RZ, R18 ;  /* 0x000000ffff057224 */ /* 0x000fe400078e0012 */
[----:B----4-:R-:W5:Y:S04]  /*25b80*/  LDL.LU R18, [R1+0x8b0] ;  /* 0x0008b00001127983 */ /* 0x010f680000300800 */
[----:B------:R-:W5:Y:S04]  /*25b90*/  LDL.LU R17, [R1+0x8bc] ;  /* 0x0008bc0001117983 */ /* 0x000f680000300800 */
[----:B------:R1:W-:Y:S01]  /*25ba0*/  LDGSTS.E [R3+0x1f200], [R4.64], P1 ;  /* 0x1f20000004037fae */ /* 0x0003e20008921848 */
[----:B------:R-:W-:Y:S01]  /*25bb0*/  ISETP.GT.AND P1, PT, R2, 0x1, PT ;  /* 0x000000010200780c */ /* 0x000fe20003f24270 */
[----:B------:R-:W-:Y:S03]  /*25bc0*/  HMMA.1688.F32.TF32 R80, R156, R26, R80 ;  /* 0x0000001a9c50723c */ /* 0x000fe60000081050 */
[----:B-1----:R-:W-:-:S04]  /*25bd0*/  SEL R3, RZ, 0x4, !P1 ;  /* 0x00000004ff037807 */ /* 0x002fc80004800000 */
[----:B------:R-:W-:Y:S01]  /*25be0*/  SEL R3, R3, RZ, !P0 ;  /* 0x000000ff03037207 */ /* 0x000fe20004000000 */
[----:B------:R-:W-:Y:S03]  /*25bf0*/  HMMA.1688.F32.TF32 R88, R140, R26, R88 ;  /* 0x0000001a8c58723c */ /* 0x000fe60000081058 */
[----:B------:R-:W-:Y:S02]  /*25c00*/  ISETP.NE.U32.AND P2, PT, R3, RZ, PT ;  /* 0x000000ff0300720c */ /* 0x000fe40003f45070 */
[----:B------:R-:W-:-:S03]  /*25c10*/  MOV R3, UR5 ;  /* 0x0000000500037c02 */ /* 0x000fc60008000f00 */
[----:B------:R-:W-:Y:S01]  /*25c20*/  HMMA.1688.F32.TF32 R60, R100, R26, R60 ;  /* 0x0000001a643c723c */ /* 0x000fe2000008103c */
[----:B------:R-:W-:-:S06]  /*25c30*/  IADD3 R6, P1, R6, R202, RZ ;  /* 0x000000ca06067210 */ /* 0x000fcc0007f3e0ff */
[----:B------:R-:W-:Y:S01]  /*25c40*/  LOP3.LUT R26, R203, 0x20, RZ, 0x3c, !PT ;  /* 0x00000020cb1a7812 */ /* 0x000fe200078e3cff */
[----:B------:R-:W-:-:S04]  /*25c50*/  IMAD.X R16, R16, 0x1, R0, P1 ;  /* 0x0000000110107824 */ /* 0x000fc800008e0600 */
[----:B------:R-:W-:Y:S02]  /*25c60*/  IMAD R3, R3, 0x20000, R26 ;  /* 0x0002000003037824 */ /* 0x000fe400078e021a */
[----:B------:R-:W-:Y:S02]  /*25c70*/  IMAD.MOV.U32 R4, RZ, RZ, R6 ;  /* 0x000000ffff047224 */ /* 0x000fe400078e0006 */
[----:B------:R-:W-:Y:S01]  /*25c80*/  IMAD.MOV.U32 R5, RZ, RZ, R16 ;  /* 0x000000ffff057224 */ /* 0x000fe200078e0010 */
[----:B------:R-:W-:Y:S01]  /*25c90*/  ISETP.GT.AND P1, PT, R2, 0x5, PT ;  /* 0x000000050200780c */ /* 0x000fe20003f24270 */
[----:B------:R-:W-:Y:S04]  /*25ca0*/  STL [R1+0x93c], R6 ;  /* 0x00093c0601007387 */ /* 0x000fe80000100800 */
[----:B------:R1:W-:Y:S04]  /*25cb0*/  STL [R1+0x930], R16 ;  /* 0x0009301001007387 */ /* 0x0003e80000100800 */
[----:B------:R1:W-:Y:S04]  /*25cc0*/  LDGSTS.E [R3+0x400], [R4.64], P2 ;  /* 0x0040000004037fae */ /* 0x0003e80009121848 */
[----:B-1----:R-:W5:Y:S04]  /*25cd0*/  LDL.LU R16, [R1+0x8b4] ;  /* 0x0008b40001107983 */ /* 0x002f680000300800 */
[----:B------:R-:W5:Y:S01]  /*25ce0*/  LDL.LU R6, [R1+0x87c] ;  /* 0x00087c0001067983 */ /* 0x000f620000300800 */
[----:B------:R-:W-:-:S04]  /*25cf0*/  SEL R4, RZ, 0x4, !P1 ;  /* 0x00000004ff047807 */ /* 0x000fc80004800000 */
[----:B------:R-:W-:-:S04]  /*25d00*/  SEL R4, R4, RZ, !P0 ;  /* 0x000000ff04047207 */ /* 0x000fc80004000000 */
[----:B------:R-:W-:Y:S02]  /*25d10*/  ISETP.NE.U32.AND P1, PT, R4, RZ, PT ;  /* 0x000000ff0400720c */ /* 0x000fe40003f25070 */
[----:B---3--:R-:W-:-:S05]  /*25d20*/  IADD3 R7, P3, R7, R202, RZ ;  /* 0x000000ca07077210 */ /* 0x008fca0007f7e0ff */
[--C-:B------:R-:W-:Y:S01]  /*25d30*/  IMAD.X R23, R23, 0x1, R0.reuse, P3 ;  /* 0x0000000117177824 */ /* 0x100fe200018e0600 */
[----:B--2---:R-:W-:Y:S01]  /*25d40*/  IADD3 R21, P4, R21, R202, RZ ;  /* 0x000000ca15157210 */ /* 0x004fe20007f9e0ff */
[----:B------:R1:W-:Y:S04]  /*25d50*/  STL [R1+0x934], R7 ;  /* 0x0009340701007387 */ /* 0x0003e80000100800 */
[----:B------:R2:W-:Y:S01]  /*25d60*/  STL [R1+0x928], R23 ;  /* 0x0009281701007387 */ /* 0x0005e20000100800 */
[----:B------:R-:W-:-:S03]  /*25d70*/  IMAD.X R22, R22, 0x1, R0, P4 ;  /* 0x0000000116167824 */ /* 0x000fc600020e0600 */
[----:B------:R3:W-:Y:S04]  /*25d80*/  STL [R1+0x8fc], R21 ;  /* 0x0008fc1501007387 */ /* 0x0007e80000100800 */
[----:B------:R-:W4:Y:S01]  /*25d90*/  LDL.LU R25, [R1+0x8a8] ;  /* 0x0008a80001197983 */ /* 0x000f220000300800 */
[----:B------:R-:W-:-:S03]  /*25da0*/  IMAD.MOV.U32 R4, RZ, RZ, R7 ;  /* 0x000000ffff047224 */ /* 0x000fc600078e0007 */
[----:B------:R3:W-:Y:S04]  /*25db0*/  STL [R1+0x8f0], R22 ;  /* 0x0008f01601007387 */ /* 0x0007e80000100800 */
[----:B-1----:R-:W4:Y:S01]  /*25dc0*/  LDL.LU R7, [R1+0x870] ;  /* 0x0008700001077983 */ /* 0x002f220000300800 */
[----:B------:R-:W-:-:S03]  /*25dd0*/  IMAD.MOV.U32 R5, RZ, RZ, R23 ;  /* 0x000000ffff057224 */ /* 0x000fc600078e0017 */
[----:B--2---:R-:W2:Y:S04]  /*25de0*/  LDL.LU R23, [R1+0x874] ;  /* 0x0008740001177983 */ /* 0x004ea80000300800 */
[----:B------:R1:W-:Y:S01]  /*25df0*/  LDGSTS.E [R3+0x600], [R4.64], P2 ;  /* 0x0060000004037fae */ /* 0x0003e20009121848 */
[----:B------:R-:W-:Y:S01]  /*25e00*/  ISETP.GT.AND P2, PT, R2, 0x9, PT ;  /* 0x000000090200780c */ /* 0x000fe20003f44270 */
[----:B-1----:R-:W-:Y:S01]  /*25e10*/  IMAD.MOV.U32 R4, RZ, RZ, R21 ;  /* 0x000000ffff047224 */ /* 0x002fe200078e0015 */
[----:B------:R-:W-:Y:S01]  /*25e20*/  MOV R5, R22 ;  /* 0x0000001600057202 */ /* 0x000fe20000000f00 */
[----:B---3--:R-:W3:Y:S04]  /*25e30*/  LDL.LU R21, [R1+0x83c] ;  /* 0x00083c0001157983 */ /* 0x008ee80000300800 */
[----:B------:R1:W-:Y:S01]  /*25e40*/  LDGSTS.E [R3+0x1400], [R4.64], P1 ;  /* 0x0140000004037fae */ /* 0x0003e20008921848 */
[----:B-----5:R-:W-:-:S05]  /*25e50*/  IADD3 R19, P3, R19, R202, RZ ;  /* 0x000000ca13137210 */ /* 0x020fca0007f7e0ff */
[----:B------:R-:W-:Y:S01]  /*25e60*/  IMAD.X R20, R20, 0x1, R0, P3 ;  /* 0x0000000114147824 */ /* 0x000fe200018e0600 */
[----:B------:R-:W-:Y:S01]  /*25e70*/  STL [R1+0x8f4], R19 ;  /* 0x0008f41301007387 */ /* 0x000fe20000100800 */
[----:B-1----:R-:W-:-:S03]  /*25e80*/  SEL R4, RZ, 0x4, !P2 ;  /* 0x00000004ff047807 */ /* 0x002fc60005000000 */
[----:B------:R1:W-:Y:S01]  /*25e90*/  STL [R1+0x8e8], R20 ;  /* 0x0008e81401007387 */ /* 0x0003e20000100800 */
[----:B------:R-:W-:-:S05]  /*25ea0*/  IADD3 R17, P4, R17, R202, RZ ;  /* 0x000000ca11117210 */ /* 0x000fca0007f9e0ff */
[----:B------:R-:W-:Y:S01]  /*25eb0*/  STL [R1+0x8bc], R17 ;  /* 0x0008bc1101007387 */ /* 0x000fe20000100800 */
[----:B------:R-:W-:-:S03]  /*25ec0*/  IMAD.X R18, R18, 0x1, R0, P4 ;  /* 0x0000000112127824 */ /* 0x000fc600020e0600 */
[----:B------:R-:W3:Y:S01]  /*25ed0*/  LDL.LU R24, [R1+0x868] ;  /* 0x0008680001187983 */ /* 0x000ee20000300800 */
[----:B------:R-:W-:-:S03]  /*25ee0*/  SEL R4, R4, RZ, !P0 ;  /* 0x000000ff04047207 */ /* 0x000fc60004000000 */
[----:B------:R1:W-:Y:S01]  /*25ef0*/  STL [R1+0x8b0], R18 ;  /* 0x0008b01201007387 */ /* 0x0003e20000100800 */
[----:B------:R-:W-:-:S03]  /*25f00*/  ISETP.NE.U32.AND P2, PT, R4, RZ, PT ;  /* 0x000000ff0400720c */ /* 0x000fc60003f45070 */
[----:B------:R-:W3:Y:S01]  /*25f10*/  LDL.LU R22, [R1+0x830] ;  /* 0x0008300001167983 */ /* 0x000ee20000300800 */
[----:B------:R-:W-:Y:S02]  /*25f20*/  IMAD.MOV.U32 R4, RZ, RZ, R19 ;  /* 0x000000ffff047224 */ /* 0x000fe400078e0013 */
[----:B------:R-:W-:Y:S02]  /*25f30*/  IMAD.MOV.U32 R5, RZ, RZ, R20 ;  /* 0x000000ffff057224 */ /* 0x000fe400078e0014 */
[----:B-1----:R-:W3:Y:S04]  /*25f40*/  LDL.LU R20, [R1+0x828] ;  /* 0x0008280001147983 */ /* 0x002ee80000300800 */
[----:B------:R1:W-:Y:S01]  /*25f50*/  LDGSTS.E [R3+0x1600], [R4.64], P1 ;  /* 0x0160000004037fae */ /* 0x0003e20008921848 */
[----:B------:R-:W-:-:S03]  /*25f60*/  ISETP.GT.AND P1, PT, R2, 0xd, PT ;  /* 0x0000000d0200780c */ /* 0x000fc60003f24270 */
[----:B------:R-:W3:Y:S01]  /*25f70*/  LDL.LU R19, [R1+0x834] ;  /* 0x0008340001137983 */ /* 0x000ee20000300800 */
[----:B-1----:R-:W-:Y:S02]  /*25f80*/  IMAD.MOV.U32 R4, RZ, RZ, R17 ;  /* 0x000000ffff047224 */ /* 0x002fe400078e0011 */
[----:B------:R-:W-:Y:S02]  /*25f90*/  IMAD.MOV.U32 R5, RZ, RZ, R18 ;  /* 0x000000ffff057224 */ /* 0x000fe400078e0012 */
[----:B------:R-:W3:Y:S04]  /*25fa0*/  LDL.LU R18, [R1+0x7f0] ;  /* 0x0007f00001127983 */ /* 0x000ee80000300800 */
[----:B------:R1:W-:Y:S04]  /*25fb0*/  LDGSTS.E [R3+0x2400], [R4.64], P2 ;  /* 0x0240000004037fae */ /* 0x0003e80009121848 */
[----:B------:R-:W3:Y:S01]  /*25fc0*/  LDL.LU R17, [R1+0x7fc] ;  /* 0x0007fc0001117983 */ /* 0x000ee20000300800 */
[----:B-1----:R-:W-:-:S02]  /*25fd0*/  SEL R4, RZ, 0x4, !P1 ;  /* 0x00000004ff047807 */ /* 0x002fc40004800000 */
[-C--:B------:R-:W-:Y:S02]  /*25fe0*/  IADD3 R16, P3, R16, R202.reuse, RZ ;  /* 0x000000ca10107210 */ /* 0x080fe40007f7e0ff */
[----:B------:R-:W-:Y:S02]  /*25ff0*/  SEL R4, R4, RZ, !P0 ;  /* 0x000000ff04047207 */ /* 0x000fe40004000000 */
[----:B------:R-:W-:Y:S02]  /*26000*/  IADD3 R6, P4, R6, R202, RZ ;  /* 0x000000ca06067210 */ /* 0x000fe40007f9e0ff */
[----:B------:R-:W-:Y:S01]  /*26010*/  ISETP.NE.U32.AND P1, PT, R4, RZ, PT ;  /* 0x000000ff0400720c */ /* 0x000fe20003f25070 */
[----:B------:R-:W-:Y:S01]  /*26020*/  IMAD.MOV.U32 R4, RZ, RZ, R16 ;  /* 0x000000ffff047224 */ /* 0x000fe200078e0010 */
[----:B------:R1:W-:Y:S01]  /*26030*/  STL [R1+0x8b4], R16 ;  /* 0x0008b41001007387 */ /* 0x0003e20000100800 */
[----:B----4-:R-:W-:-:S05]  /*26040*/  IMAD.X R25, R25, 0x1, R0, P3 ;  /* 0x0000000119197824 */ /* 0x010fca00018e0600 */
[----:B------:R-:W-:Y:S01]  /*26050*/  MOV R5, R25 ;  /* 0x0000001900057202 */ /* 0x000fe20000000f00 */
[----:B------:R-:W-:Y:S01]  /*26060*/  IMAD.X R7, R7, 0x1, R0, P4 ;  /* 0x0000000107077824 */ /* 0x000fe200020e0600 */
[----:B------:R-:W-:Y:S04]  /*26070*/  STL [R1+0x8a8], R25 ;  /* 0x0008a81901007387 */ /* 0x000fe80000100800 */
[----:B------:R-:W-:Y:S04]  /*26080*/  STL [R1+0x87c], R6 ;  /* 0x00087c0601007387 */ /* 0x000fe80000100800 */
[----:B------:R4:W-:Y:S04]  /*26090*/  LDGSTS.E [R3+0x2600], [R4.64], P2 ;  /* 0x0260000004037fae */ /* 0x0009e80009121848 */
[----:B------:R2:W-:Y:S04]  /*260a0*/  STL [R1+0x870], R7 ;  /* 0x0008700701007387 */ /* 0x0005e80000100800 */
[----:B-1----:R-:W5:Y:S01]  /*260b0*/  LDL.LU R16, [R1+0x7e8] ;  /* 0x0007e80001107983 */ /* 0x002f620000300800 */
[----:B----4-:R-:W-:-:S03]  /*260c0*/  IMAD.MOV.U32 R5, RZ, RZ, R7 ;  /* 0x000000ffff057224 */ /* 0x010fc600078e0007 */
[----:B--2---:R-:W2:Y:S01]  /*260d0*/  LDL.LU R7, [R1+0x7f4] ;  /* 0x0007f40001077983 */ /* 0x004ea20000300800 */
[----:B------:R-:W-:-:S03]  /*260e0*/  IMAD.MOV.U32 R4, RZ, RZ, R6 ;  /* 0x000000ffff047224 */ /* 0x000fc600078e0006 */
[----:B------:R-:W4:Y:S01]  /*260f0*/  LDL.LU R6, [R1+0x7bc] ;  /* 0x0007bc0001067983 */ /* 0x000f220000300800 */
[----:B------:R-:W-:-:S03]  /*26100*/  ISETP.GT.AND P2, PT, R2, 0x11, PT ;  /* 0x000000110200780c */ /* 0x000fc60003f44270 */
[----:B------:R1:W-:Y:S01]  /*26110*/  LDGSTS.E [R3+0x3400], [R4.64], P1 ;  /* 0x0340000004037fae */ /* 0x0003e20008921848 */
[-C--:B------:R-:W-:Y:S02]  /*26120*/  IADD3 R23, P3, R23, R202.reuse, RZ ;  /* 0x000000ca17177210 */ /* 0x080fe40007f7e0ff */
[----:B---3--:R-:W-:Y:S02]  /*26130*/  IADD3 R21, P4, R21, R202, RZ ;  /* 0x000000ca15157210 */ /* 0x008fe40007f9e0ff */
[----:B-1----:R-:W-:-:S04]  /*26140*/  SEL R4, RZ, 0x4, !P2 ;  /* 0x00000004ff047807 */ /* 0x002fc80005000000 */
[----:B------:R-:W-:-:S04]  /*26150*/  SEL R4, R4, RZ, !P0 ;  /* 0x000000ff04047207 */ /* 0x000fc80004000000 */
[----:B------:R-:W-:Y:S01]  /*26160*/  ISETP.NE.U32.AND P2, PT, R4, RZ, PT ;  /* 0x000000ff0400720c */ /* 0x000fe20003f45070 */
[----:B------:R-:W-:Y:S02]  /*26170*/  IMAD.MOV.U32 R4, RZ, RZ, R23 ;  /* 0x000000ffff047224 */ /* 0x000fe400078e0017 */
[----:B------:R-:W-:-:S04]  /*26180*/  IMAD.X R24, R24, 0x1, R0, P3 ;  /* 0x0000000118187824 */ /* 0x000fc800018e0600 */
[----:B------:R-:W-:Y:S02]  /*26190*/  IMAD.MOV.U32 R5, RZ, RZ, R24 ;  /* 0x000000ffff057224 */ /* 0x000fe400078e0018 */
[----:B------:R-:W-:-:S03]  /*261a0*/  IMAD.X R22, R22, 0x1, R0, P4 ;  /* 0x0000000116167824 */ /* 0x000fc600020e0600 */
[----:B------:R1:W-:Y:S01]  /*261b0*/  LDGSTS.E [R3+0x3600], [R4.64], P1 ;  /* 0x0360000004037fae */ /* 0x0003e20008921848 */
[----:B------:R-:W-:Y:S01]  /*261c0*/  ISETP.GT.AND P1, PT, R2, 0x15, PT ;  /* 0x000000150200780c */ /* 0x000fe20003f24270 */
[----:B-1----:R-:W-:Y:S02]  /*261d0*/  IMAD.MOV.U32 R4, RZ, RZ, R21 ;  /* 0x000000ffff047224 */ /* 0x002fe400078e0015 */
[----:B------:R-:W-:Y:S01]  /*261e0*/  IMAD.MOV.U32 R5, RZ, RZ, R22 ;  /* 0x000000ffff057224 */ /* 0x000fe200078e0016 */
[----:B------:R-:W-:-:S04]  /*261f0*/  IADD3 R19, P3, R19, R202, RZ ;  /* 0x000000ca13137210 */ /* 0x000fc80007f7e0ff */
[----:B------:R1:W-:Y:S01]  /*26200*/  LDGSTS.E [R3+0x4400], [R4.64], P2 ;  /* 0x0440000004037fae */ /* 0x0003e20009121848 */
[----:B------:R-:W-:Y:S01]  /*26210*/  IMAD.X R20, R20, 0x1, R0, P3 ;  /* 0x0000000114147824 */ /* 0x000fe200018e0600 */
[----:B-1----:R-:W-:-:S04]  /*26220*/  SEL R4, RZ, 0x4, !P1 ;  /* 0x00000004ff047807 */ /* 0x002fc80004800000 */
[----:B------:R-:W-:Y:S02]  /*26230*/  SEL R4, R4, RZ, !P0 ;  /* 0x000000ff04047207 */ /* 0x000fe40004000000 */
[----:B------:R-:W-:Y:S02]  /*26240*/  IADD3 R17, P4, R17, R202, RZ ;  /* 0x000000ca11117210 */ /* 0x000fe40007f9e0ff */
[----:B------:R-:W-:Y:S01]  /*26250*/  ISETP.NE.U32.AND P1, PT, R4, RZ, PT ;  /* 0x000000ff0400720c */ /* 0x000fe20003f25070 */
[----:B------:R-:W-:Y:S01]  /*26260*/  IMAD.MOV.U32 R4, RZ, RZ, R19 ;  /* 0x000000ffff047224 */ /* 0x000fe200078e0013 */
[----:B------:R-:W-:Y:S01]  /*26270*/  IADD3.X R18, R18, R0, RZ, P4, !PT ;  /* 0x0000000012127210 */ /* 0x000fe200027fe4ff */
[----:B------:R-:W-:-:S05]  /*26280*/  IMAD.MOV.U32 R5, RZ, RZ, R20 ;  /* 0x000000ffff057224 */ /* 0x000fca00078e0014 */
[----:B------:R1:W-:Y:S01]  /*26290*/  LDGSTS.E [R3+0x4600], [R4.64], P2 ;  /* 0x0460000004037fae */ /* 0x0003e20009121848 */
[----:B------:R-:W-:Y:S01]  /*262a0*/  ISETP.GT.AND P2, PT, R2, 0x19, PT ;  /* 0x000000190200780c */ /* 0x000fe20003f44270 */
[----:B-1----:R-:W-:Y:S02]  /*262b0*/  IMAD.MOV.U32 R4, RZ, RZ, R17 ;  /* 0x000000ffff047224 */ /* 0x002fe400078e0011 */
[----:B------:R-:W-:-:S05]  /*262c0*/  IMAD.MOV.U32 R5, RZ, RZ, R18 ;  /* 0x000000ffff057224 */ /* 0x000fca00078e0012 */
[----:B------:R1:W-:Y:S04]  /*262d0*/  LDGSTS.E [R3+0x5400], [R4.64], P1 ;  /* 0x0540000004037fae */ /* 0x0003e80008921848 */
[----:B------:R-:W-:Y:S01]  /*262e0*/  STL [R1+0x874], R23 ;  /* 0x0008741701007387 */ /* 0x000fe20000100800 */
[----:B-1----:R-:W-:-:S03]  /*262f0*/  SEL R4, RZ, 0x4, !P2 ;  /* 0x00000004ff047807 */ /* 0x002fc60005000000 */
[----:B------:R-:W-:Y:S01]  /*26300*/  STL [R1+0x868], R24 ;  /* 0x0008681801007387 */ /* 0x000fe20000100800 */
[----:B------:R-:W-:-:S03]  /*26310*/  SEL R4, R4, RZ, !P0 ;  /* 0x000000ff04047207 */ /* 0x000fc60004000000 */
[----:B------:R-:W-:Y:S01]  /*26320*/  STL [R1+0x83c], R21 ;  /* 0x00083c1501007387 */ /* 0x000fe20000100800 */
[----:B------:R-:W-:-:S03]  /*26330*/  ISETP.NE.U32.AND P2, PT, R4, RZ, PT ;  /* 0x000000ff0400720c */ /* 0x000fc60003f45070 */
[----:B------:R-:W-:Y:S04]  /*26340*/  STL [R1+0x830], R22 ;  /* 0x0008301601007387 */ /* 0x000fe80000100800 */
[----:B------:R-:W-:Y:S04]  /*26350*/  STL [R1+0x834], R19 ;  /* 0x0008341301007387 */ /* 0x000fe80000100800 */
[----:B------:R-:W-:Y:S04]  /*26360*/  STL [R1+0x828], R20 ;  /* 0x0008281401007387 */ /* 0x000fe80000100800 */
[----:B------:R-:W-:Y:S04]  /*26370*/  STL [R1+0x7fc], R17 ;  /* 0x0007fc1101007387 */ /* 0x000fe80000100800 */
[----:B------:R-:W-:Y:S01]  /*26380*/  STL [R1+0x7f0], R18 ;  /* 0x0007f01201007387 */ /* 0x000fe20000100800 */
[----:B--2---:R-:W-:-:S05]  /*26390*/  IADD3 R7, P3, R7, R202, RZ ;  /* 0x000000ca07077210 */ /* 0x004fca0007f7e0ff */
[----:B-----5:R-:W-:Y:S01]  /*263a0*/  IMAD.X R16, R16, 0x1, R0, P3 ;  /* 0x0000000110107824 */ /* 0x020fe200018e0600 */
[----:B----4-:R-:W-:Y:S01]  /*263b0*/  IADD3 R6, P4, R6, R202, RZ ;  /* 0x000000ca06067210 */ /* 0x010fe20007f9e0ff */
[----:B------:R-:W-:Y:S02]  /*263c0*/  IMAD.MOV.U32 R4, RZ, RZ, R7 ;  /* 0x000000ffff047224 */ /* 0x000fe400078e0007 */
[----:B------:R-:W-:Y:S01]  /*263d0*/  IMAD.MOV.U32 R5, RZ, RZ, R16 ;  /* 0x000000ffff057224 */ /* 0x000fe200078e0010 */
[----:B------:R-:W-:Y:S04]  /*263e0*/  STL [R1+0x7f4], R7 ;  /* 0x0007f40701007387 */ /* 0x000fe80000100800 */
[----:B------:R-:W-:Y:S04]  /*263f0*/  STL [R1+0x7e8], R16 ;  /* 0x0007e81001007387 */ /* 0x000fe80000100800 */
[----:B------:R1:W-:Y:S04]  /*26400*/  LDGSTS.E [R3+0x5600], [R4.64], P1 ;  /* 0x0560000004037fae */ /* 0x0003e80008921848 */
[----:B------:R2:W-:Y:S01]  /*26410*/  STL [R1+0x7bc], R6 ;  /* 0x0007bc0601007387 */ /* 0x0005e20000100800 */
[----:B-1----:R-:W-:-:S03]  /*26420*/  IMAD.MOV.U32 R4, RZ, RZ, R6 ;  /* 0x000000ffff047224 */ /* 0x002fc600078e0006 */
[----:B--2---:R-:W2:Y:S04]  /*26430*/  LDL.LU R6, [R1] ;  /* 0x0000000001067983 */ /* 0x004ea80000300800 */
[----:B------:R-:W3:Y:S04]  /*26440*/  LDL.LU R19, [R1+0x4] ;  /* 0x0000040001137983 */ /* 0x000ee80000300800 */
[----:B------:R-:W4:Y:S04]  /*26450*/  LDL.LU R18, [R1+0x10] ;  /* 0x0000100001127983 */ /* 0x000f280000300800 */
[----:B------:R-:W5:Y:S04]  /*26460*/  LDL.LU R17, [R1+0x44] ;  /* 0x0000440001117983 */ /* 0x000f680000300800 */
[----:B------:R-:W5:Y:S01]  /*26470*/  LDL.LU R7, [R1+0x48] ;  /* 0x0000480001077983 */ /* 0x000f620000300800 */
[----:B------:R-:W-:Y:S01]  /*26480*/  IMAD.X R205, R205, 0x1, R0, P4 ;  /* 0x00000001cdcd7824 */ /* 0x000fe200020e0600 */
[----:B------:R-:W-:-:S02]  /*26490*/  ISETP.GT.AND P1, PT, R2, 0x1d, PT ;  /* 0x0000001d0200780c */ /* 0x000fc40003f24270 */
[-C--:B------:R-:W-:Y:S01]  /*264a0*/  IADD3 R207, P3, R207, R202.reuse, RZ ;  /* 0x000000cacfcf7210 */ /* 0x080fe20007f7e0ff */
[----:B------:R-:W5:Y:S01]  /*264b0*/  LDL.LU R22, [R1+0x4c] ;  /* 0x00004c0001167983 */ /* 0x000f620000300800 */
[----:B------:R-:W-:Y:S02]  /*264c0*/  MOV R5, R205 ;  /* 0x000000cd00057202 */ /* 0x000fe40000000f00 */
[-C--:B------:R-:W-:Y:S01]  /*264d0*/  IADD3 R221, P4, R221, R202.reuse, RZ ;  /* 0x000000cadddd7210 */ /* 0x080fe20007f9e0ff */
[--C-:B------:R-:W-:Y:S01]  /*264e0*/  IMAD.X R206, R206, 0x1, R0.reuse, P3 ;  /* 0x00000001cece7824 */ /* 0x100fe200018e0600 */
[----:B------:R-:W5:Y:S04]  /*264f0*/  LDL.LU R21, [R1+0x54] ;  /* 0x0000540001157983 */ /* 0x000f680000300800 */
[----:B------:R1:W-:Y:S01]  /*26500*/  LDGSTS.E [R3+0x6400], [R4.64], P2 ;  /* 0x0640000004037fae */ /* 0x0003e20009121848 */
[----:B------:R-:W-:Y:S01]  /*26510*/  IMAD.X R220, R220, 0x1, R0, P4 ;  /* 0x00000001dcdc7824 */ /* 0x000fe200020e0600 */
[----:B------:R-:W-:-:S02]  /*26520*/  IADD3 R223, P3, R223, R202, RZ ;  /* 0x000000cadfdf7210 */ /* 0x000fc40007f7e0ff */
[----:B------:R-:W5:Y:S01]  /*26530*/  LDL.LU R20, [R1+0x88] ;  /* 0x0000880001147983 */ /* 0x000f620000300800 */
[----:B-1----:R-:W-:Y:S01]  /*26540*/  SEL R4, RZ, 0x4, !P1 ;  /* 0x00000004ff047807 */ /* 0x002fe20004800000 */
[----:B------:R-:W-:Y:S01]  /*26550*/  IMAD.MOV.U32 R5, RZ, RZ, R206 ;  /* 0x000000ffff057224 */ /* 0x000fe200078e00ce */
[----:B------:R-:W-:Y:S01]  /*26560*/  IADD3 R237, P4, R237, R202, RZ ;  /* 0x000000caeded7210 */ /* 0x000fe20007f9e0ff */
[----:B------:R-:W-:Y:S01]  /*26570*/  IMAD.X R222, R222, 0x1, R0, P3 ;  /* 0x00000001dede7824 */ /* 0x000fe200018e0600 */
[----:B------:R-:W-:Y:S01]  /*26580*/  SEL R4, R4, RZ, !P0 ;  /* 0x000000ff04047207 */ /* 0x000fe20004000000 */
[----:B------:R-:W5:Y:S03]  /*26590*/  LDL.LU R16, [R1+0x8c] ;  /* 0x00008c0001107983 */ /* 0x000f660000300800 */
        /* <DEDUP_REMOVED lines=8> */
[----:B------:R-:W-:Y:S02]  /*26620*/  SEL R4, R4, RZ, !P0 ;  /* 0x000000ff04047207 */ /* 0x000fe40004000000 */
[----:B------:R-:W-:Y:S02]  /*26630*/  MOV R5, R222 ;  /* 0x000000de00057202 */ /* 0x000fe40000000f00 */
[----:B------:R-:W-:Y:S01]  /*26640*/  ISETP.NE.U32.AND P2, PT, R4, RZ, PT ;  /* 0x000000ff0400720c */ /* 0x000fe20003f45070 */
[----:B------:R-:W-:Y:S02]  /*26650*/  IMAD.MOV.U32 R4, RZ, RZ, R223 ;  /* 0x000000ffff047224 */ /* 0x000fe400078e00df */
[----:B------:R-:W-:-:S03]  /*26660*/  IMAD.X R236, R236, 0x1, R0, P4 ;  /* 0x00000001ecec7824 */ /* 0x000fc600020e0600 */
[----:B------:R1:W-:Y:S01]  /*26670*/  LDGSTS.E [R3+0x7600], [R4.64], P1 ;  /* 0x0760000004037fae */ /* 0x0003e20008921848 */
[----:B------:R-:W-:Y:S02]  /*26680*/  ISETP.GT.AND P1, PT, R2, 0x25, PT ;  /* 0x000000250200780c */ /* 0x000fe40003f24270 */
[----:B------:R-:W-:Y:S01]  /*26690*/  IADD3 R239, P3, R239, R202, RZ ;  /* 0x000000caefef7210 */ /* 0x000fe20007f7e0ff */
        /* <DEDUP_REMOVED lines=10> */
[----:B------:R-:W-:Y:S02]  /*26740*/  ISETP.GT.AND P2, PT, R2, 0x29, PT ;  /* 0x000000290200780c */ /* 0x000fe40003f44270 */
[----:B--2---:R-:W-:-:S05]  /*26750*/  IADD3 R6, P4, R6, R202, RZ ;  /* 0x000000ca06067210 */ /* 0x004fca0007f9e0ff */
[----:B------:R-:W-:Y:S01]  /*26760*/  IMAD.X R252, R252, 0x1, R0, P4 ;  /* 0x00000001fcfc7824 */ /* 0x000fe200020e0600 */
[-C--:B----4-:R-:W-:Y:S01]  /*26770*/  IADD3 R18, P3, R18, R202.reuse, RZ ;  /* 0x000000ca12127210 */ /* 0x090fe20007f7e0ff */
[----:B-1----:R-:W-:Y:S02]  /*26780*/  IMAD.MOV.U32 R4, RZ, RZ, R6 ;  /* 0x000000ffff047224 */ /* 0x002fe400078e0006 */
[----:B------:R-:W-:Y:S01]  /*26790*/  IMAD.MOV.U32 R5, RZ, RZ, R252 ;  /* 0x000000ffff057224 */ /* 0x000fe200078e00fc */
[----:B------:R1:W-:Y:S01]  /*267a0*/  STL [R1], R6 ;  /* 0x0000000601007387 */ /* 0x0003e20000100800 */
[----:B---3--:R-:W-:Y:S01]  /*267b0*/  IMAD.X R19, R19, 0x1, R0, P3 ;  /* 0x0000000113137824 */ /* 0x008fe200018e0600 */
[----:B-----5:R-:W-:Y:S02]  /*267c0*/  IADD3 R7, P4, R7, R202, RZ ;  /* 0x000000ca07077210 */ /* 0x020fe40007f9e0ff */
[----:B------:R-:W2:Y:S04]  /*267d0*/  LDL.LU R24, [R1+0x94] ;  /* 0x0000940001187983 */ /* 0x000ea80000300800 */
[----:B------:R3:W-:Y:S04]  /*267e0*/  LDGSTS.E [R3+0x9400], [R4.64], P1 ;  /* 0x0940000004037fae */ /* 0x0007e80008921848 */
[----:B-1----:R-:W4:Y:S01]  /*267f0*/  LDL.LU R6, [R1+0xcc] ;  /* 0x0000cc0001067983 */ /* 0x002f220000300800 */
[----:B------:R-:W-:-:S03]  /*26800*/  IADD3.X R17, R17, R0, RZ, P4, !PT ;  /* 0x0000000011117210 */ /* 0x000fc600027fe4ff */
[----:B------:R1:W-:Y:S01]  /*26810*/  STL [R1+0x10], R18 ;  /* 0x0000101201007387 */ /* 0x0003e20000100800 */
[----:B---3--:R-:W-:-:S03]  /*26820*/  SEL R4, RZ, 0x4, !P2 ;  /* 0x00000004ff047807 */ /* 0x008fc60005000000 */
[----:B------:R3:W-:Y:S01]  /*26830*/  STL [R1+0x4], R19 ;  /* 0x0000041301007387 */ /* 0x0007e20000100800 */
[----:B------:R-:W-:-:S03]  /*26840*/  SEL R4, R4, RZ, !P0 ;  /* 0x000000ff04047207 */ /* 0x000fc60004000000 */
[----:B------:R-:W-:Y:S04]  /*26850*/  STL [R1+0x48], R7 ;  /* 0x0000480701007387 */ /* 0x000fe80000100800 */
[----:B------:R-:W5:Y:S01]  /*26860*/  LDL.LU R25, [R1+0x90] ;  /* 0x0000900001197983 */ /* 0x000f620000300800 */
[----:B------:R-:W-:Y:S01]  /*26870*/  ISETP.NE.U32.AND P2, PT, R4, RZ, PT ;  /* 0x000000ff0400720c */ /* 0x000fe20003f45070 */
[----:B------:R-:W-:Y:S02]  /*26880*/  IMAD.MOV.U32 R4, RZ, RZ, R18 ;  /* 0x000000ffff047224 */ /* 0x000fe400078e0012 */
[----:B------:R-:W-:Y:S01]  /*26890*/  IMAD.MOV.U32 R5, RZ, RZ, R19 ;  /* 0x000000ffff057224 */ /* 0x000fe200078e0013 */
[----:B------:R3:W-:Y:S04]  /*268a0*/  STL [R1+0x44], R17 ;  /* 0x0000441101007387 */ /* 0x0007e80000100800 */
[----:B-1----:R-:W5:Y:S04]  /*268b0*/  LDL.LU R18, [R1+0xc8] ;  /* 0x0000c80001127983 */ /* 0x002f680000300800 */
[----:B------:R1:W-:Y:S04]  /*268c0*/  LDGSTS.E [R3+0x9600], [R4.64], P1 ;  /* 0x0960000004037fae */ /* 0x0003e80008921848 */
[----:B---3--:R-:W3:Y:S01]  /*268d0*/  LDL.LU R19, [R1+0xd0] ;  /* 0x0000d00001137983 */ /* 0x008ee20000300800 */
[----:B-1----:R-:W-:-:S03]  /*268e0*/  IMAD.MOV.U32 R5, RZ, RZ, R17 ;  /* 0x000000ffff057224 */ /* 0x002fc600078e0011 */
[----:B------:R-:W3:Y:S01]  /*268f0*/  LDL.LU R17, [R1+0xd4] ;  /* 0x0000d40001117983 */ /* 0x000ee20000300800 */
[----:B------:R-:W-:-:S03]  /*26900*/  IMAD.MOV.U32 R4, RZ, RZ, R7 ;  /* 0x000000ffff047224 */ /* 0x000fc600078e0007 */
[----:B------:R-:W3:Y:S04]  /*26910*/  LDL.LU R23, [R1+0x108] ;  /* 0x0001080001177983 */ /* 0x000ee80000300800 */
[----:B------:R-:W3:Y:S01]  /*26920*/  LDL.LU R7, [R1+0x10c] ;  /* 0x00010c0001077983 */ /* 0x000ee20000300800 */
[----:B------:R-:W-:-:S03]  /*26930*/  ISETP.GT.AND P1, PT, R2, 0x2d, PT ;  /* 0x0000002d0200780c */ /* 0x000fc60003f24270 */
[----:B------:R1:W-:Y:S01]  /*26940*/  LDGSTS.E [R3+0xa400], [R4.64], P2 ;  /* 0x0a40000004037fae */ /* 0x0003e20009121848 */
[-C--:B------:R-:W-:Y:S02]  /*26950*/  IADD3 R21, P3, R21, R202.reuse, RZ ;  /* 0x000000ca15157210 */ /* 0x080fe40007f7e0ff */
[----:B------:R-:W-:-:S03]  /*26960*/  IADD3 R16, P4, R16, R202, RZ ;  /* 0x000000ca10107210 */ /* 0x000fc60007f9e0ff */
        /* <DEDUP_REMOVED lines=14> */
[----:B------:R-:W-:Y:S01]  /*26a50*/  IMAD.MOV.U32 R4, RZ, RZ, R16 ;  /* 0x000000ffff047224 */ /* 0x000fe200078e0010 */
[----:B------:R-:W-:Y:S02]  /*26a60*/  MOV R5, R20 ;  /* 0x0000001400057202 */ /* 0x000fe40000000f00 */
[----:B------:R-:W3:Y:S04]  /*26a70*/  LDL.LU R21, [R1+0x114] ;  /* 0x0001140001157983 */ /* 0x000ee80000300800 */
[----:B------:R1:W-:Y:S04]  /*26a80*/  LDGSTS.E [R3+0xb400], [R4.64], P1 ;  /* 0x0b40000004037fae */ /* 0x0003e80008921848 */
[----:B------:R-:W3:Y:S04]  /*26a90*/  LDL.LU R20, [R1+0x148] ;  /* 0x0001480001147983 */ /* 0x000ee80000300800 */
[----:B------:R-:W3:Y:S01]  /*26aa0*/  LDL.LU R16, [R1+0x14c] ;  /* 0x00014c0001107983 */ /* 0x000ee20000300800 */
[----:B-1----:R-:W-:-:S04]  /*26ab0*/  SEL R4, RZ, 0x4, !P2 ;  /* 0x00000004ff047807 */ /* 0x002fc80005000000 */
[----:B------:R-:W-:-:S04]  /*26ac0*/  SEL R4, R4, RZ, !P0 ;  /* 0x000000ff04047207 */ /* 0x000fc80004000000 */
[----:B------:R-:W-:Y:S02]  /*26ad0*/  ISETP.NE.U32.AND P2, PT, R4, RZ, PT ;  /* 0x000000ff0400720c */ /* 0x000fe40003f45070 */
[----:B--2---:R-:W-:-:S05]  /*26ae0*/  IADD3 R24, P3, R24, R202, RZ ;  /* 0x000000ca18187210 */ /* 0x004fca0007f7e0ff */
[----:B------:R-:W-:Y:S01]  /*26af0*/  IMAD.MOV.U32 R4, RZ, RZ, R24 ;  /* 0x000000ffff047224 */ /* 0x000fe200078e0018 */
[----:B----4-:R-:W-:Y:S01]  /*26b00*/  IADD3 R6, P4, R6, R202, RZ ;  /* 0x000000ca06067210 */ /* 0x010fe20007f9e0ff */
[----:B------:R-:W-:Y:S01]  /*26b10*/  STL [R1+0x94], R24 ;  /* 0x0000941801007387 */ /* 0x000fe20000100800 */
[----:B-----5:R-:W-:-:S04]  /*26b20*/  IMAD.X R25, R25, 0x1, R0, P3 ;  /* 0x0000000119197824 */ /* 0x020fc800018e0600 */
[----:B------:R-:W-:Y:S02]  /*26b30*/  IMAD.MOV.U32 R5, RZ, RZ, R25 ;  /* 0x000000ffff057224 */ /* 0x000fe400078e0019 */
[----:B------:R-:W-:-:S03]  /*26b40*/  IMAD.X R18, R18, 0x1, R0, P4 ;  /* 0x0000000112127824 */ /* 0x000fc600020e0600 */
[----:B------:R1:W-:Y:S01]  /*26b50*/  LDGSTS.E [R3+0xb600], [R4.64], P1 ;  /* 0x0b60000004037fae */ /* 0x0003e20008921848 */
[----:B------:R-:W-:-:S03]  /*26b60*/  ISETP.GT.AND P1, PT, R2, 0x35, PT ;  /* 0x000000350200780c */ /* 0x000fc60003f24270 */
[----:B------:R-:W-:Y:S01]  /*26b70*/  STL [R1+0x90], R25 ;  /* 0x0000901901007387 */ /* 0x000fe20000100800 */
[----:B-1----:R-:W-:Y:S02]  /*26b80*/  IMAD.MOV.U32 R4, RZ, RZ, R6 ;  /* 0x000000ffff047224 */ /* 0x002fe400078e0006 */
[----:B------:R-:W-:Y:S01]  /*26b90*/  IMAD.MOV.U32 R5, RZ, RZ, R18 ;  /* 0x000000ffff057224 */ /* 0x000fe200078e0012 */
[----:B---3--:R-:W-:-:S04]  /*26ba0*/  IADD3 R17, P3, R17, R202, RZ ;  /* 0x000000ca11117210 */ /* 0x008fc80007f7e0ff */
[----:B------:R1:W-:Y:S01]  /*26bb0*/  LDGSTS.E [R3+0xc400], [R4.64], P2 ;  /* 0x0c40000004037fae */ /* 0x0003e20009121848 */
[----:B------:R-:W-:-:S03]  /*26bc0*/  IMAD.X R19, R19, 0x1, R0, P3 ;  /* 0x0000000113137824 */ /* 0x000fc600018e0600 */
[----:B------:R-:W-:Y:S01]  /*26bd0*/  STL [R1+0xcc], R6 ;  /* 0x0000cc0601007387 */ /* 0x000fe20000100800 */
[----:B------:R-:W-:-:S03]  /*26be0*/  IADD3 R7, P4, R7, R202, RZ ;  /* 0x000000ca07077210 */ /* 0x000fc60007f9e0ff */
[----:B------:R2:W-:Y:S01]  /*26bf0*/  STL [R1+0xc8], R18 ;  /* 0x0000c81201007387 */ /* 0x0005e20000100800 */
[----:B-1----:R-:W-:Y:S01]  /*26c00*/  SEL R4, RZ, 0x4, !P1 ;  /* 0x00000004ff047807 */ /* 0x002fe20004800000 */
[----:B------:R-:W-:-:S03]  /*26c10*/  IMAD.X R23, R23, 0x1, R0, P4 ;  /* 0x0000000117177824 */ /* 0x000fc600020e0600 */
[----:B------:R-:W-:Y:S01]  /*26c20*/  SEL R4, R4, RZ, !P0 ;  /* 0x000000ff04047207 */ /* 0x000fe20004000000 */
[----:B--2---:R-:W2:Y:S01]  /*26c30*/  LDL.LU R18, [R1+0x154] ;  /* 0x0001540001127983 */ /* 0x004ea20000300800 */
[----:B------:R-:W-:-:S03]  /*26c40*/  MOV R5, R19 ;  /* 0x0000001300057202 */ /* 0x000fc60000000f00 */
[----:B------:R-:W3:Y:S01]  /*26c50*/  LDL.LU R6, [R1+0x18c] ;  /* 0x00018c0001067983 */ /* 0x000ee20000300800 */
[----:B------:R-:W-:-:S03]  /*26c60*/  ISETP.NE.U32.AND P1, PT, R4, RZ, PT ;  /* 0x000000ff0400720c */ /* 0x000fc60003f25070 */
[----:B------:R-:W-:Y:S01]  /*26c70*/  STL [R1+0xd4], R17 ;  /* 0x0000d41101007387 */ /* 0x000fe20000100800 */
[----:B------:R-:W-:-:S03]  /*26c80*/  IMAD.MOV.U32 R4, RZ, RZ, R17 ;  /* 0x000000ffff047224 */ /* 0x000fc600078e0011 */
[----:B------:R1:W-:Y:S04]  /*26c90*/  STL [R1+0xd0], R19 ;  /* 0x0000d01301007387 */ /* 0x0003e80000100800 */
[----:B------:R4:W-:Y:S04]  /*26ca0*/  STL [R1+0x10c], R7 ;  /* 0x00010c0701007387 */ /* 0x0009e80000100800 */
[----:B------:R5:W-:Y:S04]  /*26cb0*/  LDGSTS.E [R3+0xc600], [R4.64], P2 ;  /* 0x0c60000004037fae */ /* 0x000be80009121848 */
[----:B-1----:R-:W3:Y:S04]  /*26cc0*/  LDL.LU R19, [R1+0x150] ;  /* 0x0001500001137983 */ /* 0x002ee80000300800 */
[----:B------:R-:W-:Y:S04]  /*26cd0*/  STL [R1+0x108], R23 ;  /* 0x0001081701007387 */ /* 0x000fe80000100800 */
[----:B------:R-:W3:Y:S01]  /*26ce0*/  LDL.LU R17, [R1+0x188] ;  /* 0x0001880001117983 */ /* 0x000ee20000300800 */
[----:B-----5:R-:W-:-:S02]  /*26cf0*/  IMAD.MOV.U32 R4, RZ, RZ, R7 ;  /* 0x000000ffff047224 */ /* 0x020fc400078e0007 */
[----:B------:R-:W-:Y:S01]  /*26d00*/  IMAD.MOV.U32 R5, RZ, RZ, R23 ;  /* 0x000000ffff057224 */ /* 0x000fe200078e0017 */
[----:B------:R-:W-:Y:S01]  /*26d10*/  ISETP.GT.AND P2, PT, R2, 0x39, PT ;  /* 0x000000390200780c */ /* 0x000fe20003f44270 */
[----:B------:R-:W5:Y:S04]  /*26d20*/  LDL.LU R24, [R1+0x194] ;  /* 0x0001940001187983 */ /* 0x000f680000300800 */
[----:B------:R1:W-:Y:S01]  /*26d30*/  LDGSTS.E [R3+0xd400], [R4.64], P1 ;  /* 0x0d40000004037fae */ /* 0x0003e20008921848 */
[----:B------:R-:W-:-:S03]  /*26d40*/  IADD3 R21, P3, R21, R202, RZ ;  /* 0x000000ca15157210 */ /* 0x000fc60007f7e0ff */
[----:B----4-:R-:W4:Y:S02]  /*26d50*/  LDL.LU R7, [R1+0x1cc] ;  /* 0x0001cc0001077983 */ /* 0x010f240000300800 */
[----:B------:R-:W-:Y:S02]  /*26d60*/  IMAD.X R22, R22, 0x1, R0, P3 ;  /* 0x0000000116167824 */ /* 0x000fe400018e0600 */
[----:B------:R1:W-:Y:S02]  /*26d70*/  STL [R1+0x114], R21 ;  /* 0x0001141501007387 */ /* 0x0003e40000100800 */
[----:B-1----:R-:W-:Y:S02]  /*26d80*/  SEL R4, RZ, 0x4, !P2 ;  /* 0x00000004ff047807 */ /* 0x002fe40005000000 */
[----:B------:R-:W-:Y:S01]  /*26d90*/  IADD3 R16, P4, R16, R202, RZ ;  /* 0x000000ca10107210 */ /* 0x000fe20007f9e0ff */
[----:B------:R1:W-:Y:S01]  /*26da0*/  STL [R1+0x110], R22 ;  /* 0x0001101601007387 */ /* 0x0003e20000100800 */
[----:B------:R-:W-:-:S03]  /*26db0*/  SEL R4, R4, RZ, !P0 ;  /* 0x000000ff04047207 */ /* 0x000fc60004000000 */
[----:B------:R-:W-:Y:S01]  /*26dc0*/  IMAD.X R20, R20, 0x1, R0, P4 ;  /* 0x0000000114147824 */ /* 0x000fe200020e0600 */
[----:B------:R-:W-:Y:S01]  /*26dd0*/  STL [R1+0x14c], R16 ;  /* 0x00014c1001007387 */ /* 0x000fe20000100800 */
[----:B------:R-:W-:Y:S01]  /*26de0*/  ISETP.NE.U32.AND P2, PT, R4, RZ, PT ;  /* 0x000000ff0400720c */ /* 0x000fe20003f45070 */
[----:B------:R-:W-:Y:S02]  /*26df0*/  IMAD.MOV.U32 R4, RZ, RZ, R21 ;  /* 0x000000ffff047224 */ /* 0x000fe400078e0015 */
[----:B------:R-:W4:Y:S01]  /*26e00*/  LDL.LU R25, [R1+0x190] ;  /* 0x0001900001197983 */ /* 0x000f220000300800 */
[----:B------:R-:W-:-:S03]  /*26e10*/  IMAD.MOV.U32 R5, RZ, RZ, R22 ;  /* 0x000000ffff057224 */ /* 0x000fc600078e0016 */
[----:B------:R1:W-:Y:S04]  /*26e20*/  STL [R1+0x148], R20 ;  /* 0x0001481401007387 */ /* 0x0003e80000100800 */
[----:B------:R-:W4:Y:S04]  /*26e30*/  LDL.LU R21, [R1+0x1c8] ;  /* 0x0001c80001157983 */ /* 0x000f280000300800 */
[----:B------:R1:W-:Y:S04]  /*26e40*/  LDGSTS.E [R3+0xd600], [R4.64], P1 ;  /* 0x0d60000004037fae */ /* 0x0003e80008921848 */
[----:B-1----:R-:W4:Y:S01]  /*26e50*/  LDL.LU R22, [R1+0x1d0] ;  /* 0x0001d00001167983 */ /* 0x002f220000300800 */
[----:B------:R-:W-:-:S03]  /*26e60*/  IMAD.MOV.U32 R5, RZ, RZ, R20 ;  /* 0x000000ffff057224 */ /* 0x000fc600078e0014 */
[----:B------:R-:W4:Y:S01]  /*26e70*/  LDL.LU R20, [R1+0x1d4] ;  /* 0x0001d40001147983 */ /* 0x000f220000300800 */
[----:B------:R-:W-:Y:S01]  /*26e80*/  IMAD.MOV.U32 R4, RZ, RZ, R16 ;  /* 0x000000ffff047224 */ /* 0x000fe200078e0010 */
[----:B------:R-:W-:Y:S02]  /*26e90*/  ISETP.GT.AND P1, PT, R2, 0x3d, PT ;  /* 0x0000003d0200780c */ /* 0x000fe40003f24270 */
[----:B------:R-:W4:Y:S04]  /*26ea0*/  LDL.LU R23, [R1+0x208] ;  /* 0x0002080001177983 */ /* 0x000f280000300800 */
[----:B------:R-:W4:Y:S04]  /*26eb0*/  LDL.LU R16, [R1+0x20c] ;  /* 0x00020c0001107983 */ /* 0x000f280000300800 */
[----:B------:R1:W-:Y:S02]  /*26ec0*/  LDGSTS.E [R3+0xe400], [R4.64], P2 ;  /* 0x0e40000004037fae */ /* 0x0003e40009121848 */
[----:B-1----:R-:W-:-:S04]  /*26ed0*/  SEL R4, RZ, 0x4, !P1 ;  /* 0x00000004ff047807 */ /* 0x002fc80004800000 */
[----:B------:R-:W-:-:S04]  /*26ee0*/  SEL R4, R4, RZ, !P0 ;  /* 0x000000ff04047207 */ /* 0x000fc80004000000 */
[----:B------:R-:W-:Y:S02]  /*26ef0*/  ISETP.NE.U32.AND P1, PT, R4, RZ, PT ;  /* 0x000000ff0400720c */ /* 0x000fe40003f25070 */
[-C--:B--2---:R-:W-:Y:S02]  /*26f00*/  IADD3 R18, P3, R18, R202.reuse, RZ ;  /* 0x000000ca12127210 */ /* 0x084fe40007f7e0ff */
[----:B---3--:R-:W-:-:S03]  /*26f10*/  IADD3 R6, P4, R6, R202, RZ ;  /* 0x000000ca06067210 */ /* 0x008fc60007f9e0ff */
[----:B------:R-:W-:Y:S01]  /*26f20*/  STL [R1+0x154], R18 ;  /* 0x0001541201007387 */ /* 0x000fe20000100800 */
[----:B------:R-:W-:Y:S02]  /*26f30*/  IMAD.MOV.U32 R4, RZ, RZ, R18 ;  /* 0x000000ffff047224 */ /* 0x000fe400078e0012 */
[----:B------:R-:W-:-:S05]  /*26f40*/  IMAD.X R19, R19, 0x1, R0, P3 ;  /* 0x0000000113137824 */ /* 0x000fca00018e0600 */
[----:B------:R1:W-:Y:S01]  /*26f50*/  STL [R1+0x150], R19 ;  /* 0x0001501301007387 */ /* 0x0003e20000100800 */
[----:B------:R-:W-:-:S03]  /*26f60*/  IADD3.X R17, R17, R0, RZ, P4, !PT ;  /* 0x0000000011117210 */ /* 0x000fc600027fe4ff */
[----:B------:R-:W-:Y:S01]  /*26f70*/  STL [R1+0x18c], R6 ;  /* 0x00018c0601007387 */ /* 0x000fe20000100800 */
[----:B------:R-:W-:-:S03]  /*26f80*/  IMAD.MOV.U32 R5, RZ, RZ, R19 ;  /* 0x000000ffff057224 */ /* 0x000fc600078e0013 */
[----:B------:R2:W-:Y:S04]  /*26f90*/  STL [R1+0x188], R17 ;  /* 0x0001881101007387 */ /* 0x0005e80000100800 */
[----:B-1----:R-:W3:Y:S04]  /*26fa0*/  LDL.LU R19, [R1+0x210] ;  /* 0x0002100001137983 */ /* 0x002ee80000300800 */
[----:B------:R-:W3:Y:S04]  /*26fb0*/  LDL.LU R18, [R1+0x214] ;  /* 0x0002140001127983 */ /* 0x000ee80000300800 */
[----:B------:R1:W-:Y:S02]  /*26fc0*/  LDGSTS.E [R3+0xe600], [R4.64], P2 ;  /* 0x0e60000004037fae */ /* 0x0003e40009121848 */
[----:B-1----:R-:W-:-:S02]  /*26fd0*/  IMAD.MOV.U32 R5, RZ, RZ, R17 ;  /* 0x000000ffff057224 */ /* 0x002fc400078e0011 */
[----:B------:R-:W-:Y:S01]  /*26fe0*/  IMAD.MOV.U32 R4, RZ, RZ, R6 ;  /* 0x000000ffff047224 */ /* 0x000fe200078e0006 */
[----:B--2---:R-:W2:Y:S04]  /*26ff0*/  LDL.LU R17, [R1+0x248] ;  /* 0x0002480001117983 */ /* 0x004ea80000300800 */
[----:B------:R-:W2:Y:S01]  /*27000*/  LDL.LU R6, [R1+0x24c] ;  /* 0x00024c0001067983 */ /* 0x000ea20000300800 */
        /* <DEDUP_REMOVED lines=11> */
[----:B------:R-:W-:Y:S02]  /*270c0*/  IADD3 R20, P3, R20, R202, RZ ;  /* 0x000000ca14147210 */ /* 0x000fe40007f7e0ff */
[----:B------:R1:W-:Y:S01]  /*270d0*/  LDGSTS.E [R3+0xf600], [R4.64], P1 ;  /* 0x0f60000004037fae */ /* 0x0003e20008921848 */
[----:B------:R-:W-:-:S03]  /*270e0*/  ISETP.GT.AND P1, PT, R2, 0x45, PT ;  /* 0x000000450200780c */ /* 0x000fc60003f24270 */
[----:B------:R-:W-:Y:S01]  /*270f0*/  STL [R1+0x194], R24 ;  /* 0x0001941801007387 */ /* 0x000fe20000100800 */
[--C-:B------:R-:W-:Y:S01]  /*27100*/  IMAD.X R22, R22, 0x1, R0.reuse, P3 ;  /* 0x0000000116167824 */ /* 0x100fe200018e0600 */
[----:B------:R-:W-:Y:S02]  /*27110*/  IADD3 R16, P4, R16, R202, RZ ;  /* 0x000000ca10107210 */ /* 0x000fe40007f9e0ff */
[----:B------:R-:W-:Y:S01]  /*27120*/  STL [R1+0x190], R25 ;  /* 0x0001901901007387 */ /* 0x000fe20000100800 */
[----:B-1----:R-:W-:Y:S01]  /*27130*/  IMAD.MOV.U32 R4, RZ, RZ, R7 ;  /* 0x000000ffff047224 */ /* 0x002fe200078e0007 */
[----:B------:R-:W-:Y:S02]  /*27140*/  MOV R5, R21 ;  /* 0x0000001500057202 */ /* 0x000fe40000000f00 */
[----:B------:R-:W-:Y:S04]  /*27150*/  STL [R1+0x1cc], R7 ;  /* 0x0001cc0701007387 */ /* 0x000fe80000100800 */
[----:B------:R1:W-:Y:S04]  /*27160*/  STL [R1+0x1c8], R21 ;  /* 0x0001c81501007387 */ /* 0x0003e80000100800 */
[----:B------:R4:W-:Y:S01]  /*27170*/  LDGSTS.E [R3+0x10400], [R4.64], P2 ;  /* 0x1040000004037fae */ /* 0x0009e20009121848 */
[----:B------:R-:W-:-:S03]  /*27180*/  IMAD.X R23, R23, 0x1, R0, P4 ;  /* 0x0000000117177824 */ /* 0x000fc600020e0600 */
[----:B-1----:R-:W5:Y:S04]  /*27190*/  LDL.LU R21, [R1+0x254] ;  /* 0x0002540001157983 */ /* 0x002f680000300800 */
[----:B------:R-:W5:Y:S01]  /*271a0*/  LDL.LU R7, [R1+0x28c] ;  /* 0x00028c0001077983 */ /* 0x000f620000300800 */
[----:B----4-:R-:W-:-:S03]  /*271b0*/  SEL R4, RZ, 0x4, !P1 ;  /* 0x00000004ff047807 */ /* 0x010fc60004800000 */
[----:B------:R-:W-:Y:S01]  /*271c0*/  STL [R1+0x1d4], R20 ;  /* 0x0001d41401007387 */ /* 0x000fe20000100800 */
[----:B------:R-:W-:Y:S01]  /*271d0*/  IMAD.MOV.U32 R5, RZ, RZ, R22 ;  /* 0x000000ffff057224 */ /* 0x000fe200078e0016 */
[----:B------:R-:W-:Y:S02]  /*271e0*/  SEL R4, R4, RZ, !P0 ;  /* 0x000000ff04047207 */ /* 0x000fe40004000000 */
[----:B------:R1:W-:Y:S04]  /*271f0*/  STL [R1+0x1d0], R22 ;  /* 0x0001d01601007387 */ /* 0x0003e80000100800 */
[----:B------:R4:W-:Y:S01]  /*27200*/  STL [R1+0x20c], R16 ;  /* 0x00020c1001007387 */ /* 0x0009e20000100800 */
[----:B------:R-:W-:-:S03]  /*27210*/  ISETP.NE.U32.AND P1, PT, R4, RZ, PT ;  /* 0x000000ff0400720c */ /* 0x000fc60003f25070 */
[----:B-1----:R-:W5:Y:S01]  /*27220*/  LDL.LU R22, [R1+0x250] ;  /* 0x0002500001167983 */ /* 0x002f620000300800 */
[----:B------:R-:W-:-:S03]  /*27230*/  IMAD.MOV.U32 R4, RZ, RZ, R20 ;  /* 0x000000ffff047224 */ /* 0x000fc600078e0014 */
[----:B------:R-:W-:Y:S04]  /*27240*/  STL [R1+0x208], R23 ;  /* 0x0002081701007387 */ /* 0x000fe80000100800 */
[----:B------:R-:W5:Y:S04]  /*27250*/  LDL.LU R20, [R1+0x288] ;  /* 0x0002880001147983 */ /* 0x000f680000300800 */
[----:B------:R1:W-:Y:S01]  /*27260*/  LDGSTS.E [R3+0x10600], [R4.64], P2 ;  /* 0x1060000004037fae */ /* 0x0003e20009121848 */
[----:B------:R-:W-:-:S03]  /*27270*/  ISETP.GT.AND P2, PT, R2, 0x49, PT ;  /* 0x000000490200780c */ /* 0x000fc60003f44270 */
[----:B------:R-:W5:Y:S01]  /*27280*/  LDL.LU R24, [R1+0x294] ;  /* 0x0002940001187983 */ /* 0x000f620000300800 */
[----:B-1----:R-:W-:Y:S02]  /*27290*/  IMAD.MOV.U32 R4, RZ, RZ, R16 ;  /* 0x000000ffff047224 */ /* 0x002fe400078e0010 */
[----:B------:R-:W-:Y:S01]  /*272a0*/  IMAD.MOV.U32 R5, RZ, RZ, R23 ;  /* 0x000000ffff057224 */ /* 0x000fe200078e0017 */
[----:B----4-:R-:W4:Y:S04]  /*272b0*/  LDL.LU R16, [R1+0x2cc] ;  /* 0x0002cc0001107983 */ /* 0x010f280000300800 */
[----:B------:R1:W-:Y:S02]  /*272c0*/  LDGSTS.E [R3+0x11400], [R4.64], P1 ;  /* 0x1140000004037fae */ /* 0x0003e40008921848 */
[----:B-1----:R-:W-:-:S04]  /*272d0*/  SEL R4, RZ, 0x4, !P2 ;  /* 0x00000004ff047807 */ /* 0x002fc80005000000 */
[----:B------:R-:W-:-:S04]  /*272e0*/  SEL R4, R4, RZ, !P0 ;  /* 0x000000ff04047207 */ /* 0x000fc80004000000 */
[----:B------:R-:W-:Y:S02]  /*272f0*/  ISETP.NE.U32.AND P2, PT, R4, RZ, PT ;  /* 0x000000ff0400720c */ /* 0x000fe40003f45070 */
[----:B---3--:R-:W-:-:S05]  /*27300*/  IADD3 R18, P3, R18, R202, RZ ;  /* 0x000000ca12127210 */ /* 0x008fca0007f7e0ff */
[----:B------:R-:W-:Y:S01]  /*27310*/  IMAD.X R19, R19, 0x1, R0, P3 ;  /* 0x0000000113137824 */ /* 0x000fe200018e0600 */
[----:B------:R1:W-:Y:S04]  /*27320*/  STL [R1+0x214], R18 ;  /* 0x0002141201007387 */ /* 0x0003e80000100800 */
[----:B------:R3:W-:Y:S01]  /*27330*/  STL [R1+0x210], R19 ;  /* 0x0002101301007387 */ /* 0x0007e20000100800 */
[----:B------:R-:W-:Y:S01]  /*27340*/  IMAD.MOV.U32 R4, RZ, RZ, R18 ;  /* 0x000000ffff047224 */ /* 0x000fe200078e0012 */
[----:B------:R-:W-:-:S05]  /*27350*/  MOV R5, R19 ;  /* 0x0000001300057202 */ /* 0x000fca0000000f00 */
[----:B------:R1:W-:Y:S01]  /*27360*/  LDGSTS.E [R3+0x11600], [R4.64], P1 ;  /* 0x1160000004037fae */ /* 0x0003e20008921848 */
[----:B--2---:R-:W-:-:S05]  /*27370*/  IADD3 R6, P4, R6, R202, RZ ;  /* 0x000000ca06067210 */ /* 0x004fca0007f9e0ff */
[----:B------:R-:W-:Y:S01]  /*27380*/  IMAD.X R17, R17, 0x1, R0, P4 ;  /* 0x0000000111117824 */ /* 0x000fe200020e0600 */
[----:B------:R-:W-:Y:S04]  /*27390*/  STL [R1+0x24c], R6 ;  /* 0x00024c0601007387 */ /* 0x000fe80000100800 */
[----:B------:R-:W2:Y:S04]  /*273a0*/  LDL.LU R25, [R1+0x290] ;  /* 0x0002900001197983 */ /* 0x000ea80000300800 */
[----:B------:R3:W-:Y:S04]  /*273b0*/  STL [R1+0x248], R17 ;  /* 0x0002481101007387 */ /* 0x0007e80000100800 */
[----:B-1----:R-:W2:Y:S01]  /*273c0*/  LDL.LU R18, [R1+0x2c8] ;  /* 0x0002c80001127983 */ /* 0x002ea20000300800 */
[----:B------:R-:W-:-:S03]  /*273d0*/  IMAD.MOV.U32 R5, RZ, RZ, R17 ;  /* 0x000000ffff057224 */ /* 0x000fc600078e0011 */
[----:B---3--:R-:W3:Y:S01]  /*273e0*/  LDL.LU R19, [R1+0x2d0] ;  /* 0x0002d00001137983 */ /* 0x008ee20000300800 */
[----:B------:R-:W-:-:S03]  /*273f0*/  IMAD.MOV.U32 R4, RZ, RZ, R6 ;  /* 0x000000ffff047224 */ /* 0x000fc600078e0006 */
[----:B------:R-:W3:Y:S04]  /*27400*/  LDL.LU R17, [R1+0x2d4] ;  /* 0x0002d40001117983 */ /* 0x000ee80000300800 */
[----:B------:R-:W3:Y:S04]  /*27410*/  LDL.LU R23, [R1+0x308] ;  /* 0x0003080001177983 */ /* 0x000ee80000300800 */
[----:B------:R-:W3:Y:S01]  /*27420*/  LDL.LU R6, [R1+0x30c] ;  /* 0x00030c0001067983 */ /* 0x000ee20000300800 */
[----:B------:R-:W-:-:S03]  /*27430*/  ISETP.GT.AND P1, PT, R2, 0x4d, PT ;  /* 0x0000004d0200780c */ /* 0x000fc60003f24270 */
[----:B------:R1:W-:Y:S02]  /*27440*/  LDGSTS.E [R3+0x12400], [R4.64], P2 ;  /* 0x1240000004037fae */ /* 0x0003e40009121848 */
[----:B-1----:R-:W-:-:S04]  /*27450*/  SEL R4, RZ, 0x4, !P1 ;  /* 0x00000004ff047807 */ /* 0x002fc80004800000 */
[----:B------:R-:W-:Y:S02]  /*27460*/  SEL R4, R4, RZ, !P0 ;  /* 0x000000ff04047207 */ /* 0x000fe40004000000 */
[-C--:B-----5:R-:W-:Y:S02]  /*27470*/  IADD3 R21, P3, R21, R202.reuse, RZ ;  /* 0x000000ca15157210 */ /* 0x0a0fe40007f7e0ff */
[----:B------:R-:W-:Y:S02]  /*27480*/  ISETP.NE.U32.AND P1, PT, R4, RZ, PT ;  /* 0x000000ff0400720c */ /* 0x000fe40003f25070 */
[----:B------:R-:W-:Y:S01]  /*27490*/  IADD3 R7, P4, R7, R202, RZ ;  /* 0x000000ca07077210 */ /* 0x000fe20007f9e0ff */
[----:B------:R-:W-:Y:S01]  /*274a0*/  IMAD.MOV.U32 R4, RZ, RZ, R21 ;  /* 0x000000ffff047224 */ /* 0x000fe200078e0015 */
[----:B------:R-:W-:Y:S01]  /*274b0*/  STL [R1+0x254], R21 ;  /* 0x0002541501007387 */ /* 0x000fe20000100800 */
[----:B------:R-:W-:-:S04]  /*274c0*/  IMAD.X R22, R22, 0x1, R0, P3 ;  /* 0x0000000116167824 */ /* 0x000fc800018e0600 */
[----:B------:R-:W-:Y:S02]  /*274d0*/  IMAD.MOV.U32 R5, RZ, RZ, R22 ;  /* 0x000000ffff057224 */ /* 0x000fe400078e0016 */
[----:B------:R-:W-:-:S03]  /*274e0*/  IMAD.X R20, R20, 0x1, R0, P4 ;  /* 0x0000000114147824 */ /* 0x000fc600020e0600 */
        /* <DEDUP_REMOVED lines=8> */
[----:B-----5:R-:W5:Y:S04]  /*27570*/  LDL.LU R22, [R1+0x310] ;  /* 0x0003100001167983 */ /* 0x020f680000300800 */
[----:B------:R-:W5:Y:S04]  /*27580*/  LDL.LU R21, [R1+0x314] ;  /* 0x0003140001157983 */ /* 0x000f680000300800 */
[----:B------:R1:W-:Y:S01]  /*27590*/  LDGSTS.E [R3+0x13400], [R4.64], P1 ;  /* 0x1340000004037fae */ /* 0x0003e20008921848 */
[----:B----4-:R-:W-:-:S03]  /*275a0*/  IADD3 R16, P4, R16, R202, RZ ;  /* 0x000000ca10107210 */ /* 0x010fc60007f9e0ff */
[----:B-1----:R-:W4:Y:S04]  /*275b0*/  LDL.LU R20, [R1+0x348] ;  /* 0x0003480001147983 */ /* 0x002f280000300800 */
[----:B------:R-:W4:Y:S01]  /*275c0*/  LDL.LU R7, [R1+0x34c] ;  /* 0x00034c0001077983 */ /* 0x000f220000300800 */
[----:B------:R-:W-:-:S04]  /*275d0*/  SEL R4, RZ, 0x4, !P2 ;  /* 0x00000004ff047807 */ /* 0x000fc80005000000 */
[----:B------:R-:W-:-:S04]  /*275e0*/  SEL R4, R4, RZ, !P0 ;  /* 0x000000ff04047207 */ /* 0x000fc80004000000 */
[----:B------:R-:W-:Y:S01]  /*275f0*/  ISETP.NE.U32.AND P2, PT, R4, RZ, PT ;  /* 0x000000ff0400720c */ /* 0x000fe20003f45070 */
[----:B------:R-:W-:Y:S01]  /*27600*/  IMAD.MOV.U32 R4, RZ, RZ, R24 ;  /* 0x000000ffff047224 */ /* 0x000fe200078e0018 */
[----:B------:R-:W-:Y:S01]  /*27610*/  STL [R1+0x294], R24 ;  /* 0x0002941801007387 */ /* 0x000fe20000100800 */
[----:B--2---:R-:W-:-:S04]  /*27620*/  IMAD.X R25, R25, 0x1, R0, P3 ;  /* 0x0000000119197824 */ /* 0x004fc800018e0600 */
[----:B------:R-:W-:Y:S01]  /*27630*/  IMAD.MOV.U32 R5, RZ, RZ, R25 ;  /* 0x000000ffff057224 */ /* 0x000fe200078e0019 */
[----:B------:R-:W-:-:S04]  /*27640*/  IADD3.X R18, R18, R0, RZ, P4, !PT ;  /* 0x0000000012127210 */ /* 0x000fc800027fe4ff */
[----:B------:R1:W-:Y:S01]  /*27650*/  LDGSTS.E [R3+0x13600], [R4.64], P1 ;  /* 0x1360000004037fae */ /* 0x0003e20008921848 */
[----:B------:R-:W-:Y:S02]  /*27660*/  ISETP.GT.AND P1, PT, R2, 0x55, PT ;  /* 0x000000550200780c */ /* 0x000fe40003f24270 */
[-C--:B---3--:R-:W-:Y:S01]  /*27670*/  IADD3 R17, P3, R17, R202.reuse, RZ ;  /* 0x000000ca11117210 */ /* 0x088fe20007f7e0ff */
[----:B-1----:R-:W-:Y:S02]  /*27680*/  IMAD.MOV.U32 R4, RZ, RZ, R16 ;  /* 0x000000ffff047224 */ /* 0x002fe400078e0010 */
[----:B------:R-:W-:Y:S01]  /*27690*/  IMAD.MOV.U32 R5, RZ, RZ, R18 ;  /* 0x000000ffff057224 */ /* 0x000fe200078e0012 */
[----:B------:R-:W-:Y:S01]  /*276a0*/  IADD3 R6, P4, R6, R202, RZ ;  /* 0x000000ca06067210 */ /* 0x000fe20007f9e0ff */
[----:B------:R-:W-:Y:S01]  /*276b0*/  STL [R1+0x290], R25 ;  /* 0x0002901901007387 */ /* 0x000fe20000100800 */
[----:B------:R-:W-:-:S03]  /*276c0*/  IMAD.X R19, R19, 0x1, R0, P3 ;  /* 0x0000000113137824 */ /* 0x000fc600018e0600 */
[----:B------:R1:W-:Y:S01]  /*276d0*/  LDGSTS.E [R3+0x14400], [R4.64], P2 ;  /* 0x1440000004037fae */ /* 0x0003e20009121848 */
[----:B------:R-:W-:-:S03]  /*276e0*/  IMAD.X R23, R23, 0x1, R0, P4 ;  /* 0x0000000117177824 */ /* 0x000fc600020e0600 */
[----:B------:R-:W-:Y:S04]  /*276f0*/  STL [R1+0x2cc], R16 ;  /* 0x0002cc1001007387 */ /* 0x000fe80000100800 */
[----:B------:R2:W-:Y:S01]  /*27700*/  STL [R1+0x2c8], R18 ;  /* 0x0002c81201007387 */ /* 0x0005e20000100800 */
[----:B-1----:R-:W-:Y:S01]  /*27710*/  SEL R4, RZ, 0x4, !P1 ;  /* 0x00000004ff047807 */ /* 0x002fe20004800000 */
[----:B------:R-:W-:-:S03]  /*27720*/  IMAD.MOV.U32 R5, RZ, RZ, R19 ;  /* 0x000000ffff057224 */ /* 0x000fc600078e0013 */
[----:B------:R-:W-:Y:S01]  /*27730*/  SEL R4, R4, RZ, !P0 ;  /* 0x000000ff04047207 */ /* 0x000fe20004000000 */
[----:B--2---:R-:W2:Y:S04]  /*27740*/  LDL.LU R18, [R1+0x354] ;  /* 0x0003540001127983 */ /* 0x004ea80000300800 */
        /* <DEDUP_REMOVED lines=10> */
[----:B------:R-:W-:Y:S01]  /*277f0*/  IMAD.MOV.U32 R4, RZ, RZ, R6 ;  /* 0x000000ffff047224 */ /* 0x000fe200078e0006 */
[----:B------:R-:W-:-:S02]  /*27800*/  MOV R5, R23 ;  /* 0x0000001700057202 */ /* 0x000fc40000000f00 */
[----:B------:R-:W-:Y:S01]  /*27810*/  ISETP.GT.AND P2, PT, R2, 0x59, PT ;  /* 0x000000590200780c */ /* 0x000fe20003f44270 */
[----:B------:R-:W3:Y:S04]  /*27820*/  LDL.LU R24, [R1+0x394] ;  /* 0x0003940001187983 */ /* 0x000ee80000300800 */
[----:B------:R1:W-:Y:S04]  /*27830*/  LDGSTS.E [R3+0x15400], [R4.64], P1 ;  /* 0x1540000004037fae */ /* 0x0003e80008921848 */
[----:B------:R-:W3:Y:S01]  /*27840*/  LDL.LU R6, [R1+0x3cc] ;  /* 0x0003cc0001067983 */ /* 0x000ee20000300800 */
[----:B-----5:R-:W-:-:S02]  /*27850*/  IADD3 R21, P3, R21, R202, RZ ;  /* 0x000000ca15157210 */ /* 0x020fc40007f7e0ff */
[----:B-1----:R-:W-:-:S03]  /*27860*/  SEL R4, RZ, 0x4, !P2 ;  /* 0x00000004ff047807 */ /* 0x002fc60005000000 */
[--C-:B------:R-:W-:Y:S01]  /*27870*/  IMAD.X R22, R22, 0x1, R0.reuse, P3 ;  /* 0x0000000116167824 */ /* 0x100fe200018e0600 */
[----:B------:R-:W-:Y:S01]  /*27880*/  STL [R1+0x314], R21 ;  /* 0x0003141501007387 */ /* 0x000fe20000100800 */
[----:B------:R-:W-:Y:S02]  /*27890*/  SEL R4, R4, RZ, !P0 ;  /* 0x000000ff04047207 */ /* 0x000fe40004000000 */
[----:B----4-:R-:W-:Y:S01]  /*278a0*/  IADD3 R7, P4, R7, R202, RZ ;  /* 0x000000ca07077210 */ /* 0x010fe20007f9e0ff */
[----:B------:R1:W-:Y:S04]  /*278b0*/  STL [R1+0x310], R22 ;  /* 0x0003101601007387 */ /* 0x0003e80000100800 */
[----:B------:R-:W-:Y:S01]  /*278c0*/  STL [R1+0x34c], R7 ;  /* 0x00034c0701007387 */ /* 0x000fe20000100800 */
[----:B------:R-:W-:-:S03]  /*278d0*/  IMAD.X R20, R20, 0x1, R0, P4 ;  /* 0x0000000114147824 */ /* 0x000fc600020e0600 */
[----:B------:R-:W4:Y:S01]  /*278e0*/  LDL.LU R25, [R1+0x390] ;  /* 0x0003900001197983 */ /* 0x000f220000300800 */
[----:B------:R-:W-:Y:S01]  /*278f0*/  ISETP.NE.U32.AND P2, PT, R4, RZ, PT ;  /* 0x000000ff0400720c */ /* 0x000fe20003f45070 */
[----:B------:R-:W-:Y:S02]  /*27900*/  IMAD.MOV.U32 R4, RZ, RZ, R21 ;  /* 0x000000ffff047224 */ /* 0x000fe400078e0015 */
[----:B------:R-:W-:Y:S01]  /*27910*/  IMAD.MOV.U32 R5, RZ, RZ, R22 ;  /* 0x000000ffff057224 */ /* 0x000fe200078e0016 */
[----:B------:R5:W-:Y:S04]  /*27920*/  STL [R1+0x348], R20 ;  /* 0x0003481401007387 */ /* 0x000be80000100800 */
[----:B-1----:R-:W4:Y:S04]  /*27930*/  LDL.LU R22, [R1+0x3c8] ;  /* 0x0003c80001167983 */ /* 0x002f280000300800 */
[----:B------:R-:W4:Y:S04]  /*27940*/  LDL.LU R23, [R1+0x3d0] ;  /* 0x0003d00001177983 */ /* 0x000f280000300800 */
[----:B------:R-:W4:Y:S04]  /*27950*/  LDL.LU R21, [R1+0x3d4] ;  /* 0x0003d40001157983 */ /* 0x000f280000300800 */
[----:B------:R1:W-:Y:S01]  /*27960*/  LDGSTS.E [R3+0x15600], [R4.64], P1 ;  /* 0x1560000004037fae */ /* 0x0003e20008921848 */
[----:B------:R-:W-:Y:S01]  /*27970*/  ISETP.GT.AND P1, PT, R2, 0x5d, PT ;  /* 0x0000005d0200780c */ /* 0x000fe20003f24270 */
[----:B-1----:R-:W-:-:S02]  /*27980*/  IMAD.MOV.U32 R4, RZ, RZ, R7 ;  /* 0x000000ffff047224 */ /* 0x002fc400078e0007 */
[----:B------:R-:W-:Y:S02]  /*27990*/  IMAD.MOV.U32 R5, RZ, RZ, R20 ;  /* 0x000000ffff057224 */ /* 0x000fe400078e0014 */
[----:B-----5:R-:W5:Y:S04]  /*279a0*/  LDL.LU R20, [R1+0x408] ;  /* 0x0004080001147983 */ /* 0x020f680000300800 */
[----:B------:R-:W5:Y:S04]  /*279b0*/  LDL.LU R7, [R1+0x40c] ;  /* 0x00040c0001077983 */ /* 0x000f680000300800 */
        /* <DEDUP_REMOVED lines=10> */
[----:B------:R-:W-:-:S03]  /*27a60*/  IMAD.X R17, R17, 0x1, R0, P4 ;  /* 0x0000000111117824 */ /* 0x000fc600020e0600 */
[----:B------:R-:W-:Y:S01]  /*27a70*/  STL [R1+0x38c], R16 ;  /* 0x00038c1001007387 */ /* 0x000fe20000100800 */
[----:B------:R-:W-:-:S03]  /*27a80*/  MOV R5, R19 ;  /* 0x0000001300057202 */ /* 0x000fc60000000f00 */
        /* <DEDUP_REMOVED lines=10> */
[-C--:B------:R-:W-:Y:S02]  /*27b30*/  IADD3 R24, P3, R24, R202.reuse, RZ ;  /* 0x000000ca18187210 */ /* 0x080fe40007f7e0ff */
[----:B------:R-:W-:-:S03]  /*27b40*/  IADD3 R6, P4, R6, R202, RZ ;  /* 0x000000ca06067210 */ /* 0x000fc60007f9e0ff */
[----:B----4-:R-:W-:Y:S01]  /*27b50*/  IMAD.X R25, R25, 0x1, R0, P3 ;  /* 0x0000000119197824 */ /* 0x010fe200018e0600 */
        /* <DEDUP_REMOVED lines=10> */
[----:B------:R-:W-:-:S03]  /*27c00*/  IMAD.X R23, R23, 0x1, R0, P3 ;  /* 0x0000000117177824 */ /* 0x000fc600018e0600 */
[----:B------:R-:W-:Y:S01]  /*27c10*/  STL [R1+0x390], R25 ;  /* 0x0003901901007387 */ /* 0x000fe20000100800 */
[----:B-1----:R-:W-:Y:S02]  /*27c20*/  IMAD.MOV.U32 R4, RZ, RZ, R6 ;  /* 0x000000ffff047224 */ /* 0x002fe400078e0006 */
[----:B------:R-:W-:Y:S01]  /*27c30*/  IMAD.MOV.U32 R5, RZ, RZ, R22 ;  /* 0x000000ffff057224 */ /* 0x000fe200078e0016 */
[----:B------:R-:W-:Y:S04]  /*27c40*/  STL [R1+0x3cc], R6 ;  /* 0x0003cc0601007387 */ /* 0x000fe80000100800 */
[----:B------:R1:W-:Y:S01]  /*27c50*/  STL [R1+0x3c8], R22 ;  /* 0x0003c81601007387 */ /* 0x0003e20000100800 */
[----:B-----5:R-:W-:-:S03]  /*27c60*/  IADD3 R7, P4, R7, R202, RZ ;  /* 0x000000ca07077210 */ /* 0x020fc60007f9e0ff */
[----:B------:R4:W-:Y:S01]  /*27c70*/  LDGSTS.E [R3+0x18400], [R4.64], P2 ;  /* 0x1840000004037fae */ /* 0x0009e20009121848 */
[----:B------:R-:W-:-:S03]  /*27c80*/  IADD3.X R20, R20, R0, RZ, P4, !PT ;  /* 0x0000000014147210 */ /* 0x000fc600027fe4ff */
        /* <DEDUP_REMOVED lines=11> */
[----:B------:R1:W-:Y:S04]  /*27d40*/  STL [R1+0x408], R20 ;  /* 0x0004081401007387 */ /* 0x0003e80000100800 */
[----:B------:R-:W5:Y:S04]  /*27d50*/  LDL.LU R21, [R1+0x488] ;  /* 0x0004880001157983 */ /* 0x000f680000300800 */
[----:B------:R1:W-:Y:S04]  /*27d60*/  LDGSTS.E [R3+0x18600], [R4.64], P2 ;  /* 0x1860000004037fae */ /* 0x0003e80009121848 */
[----:B------:R-:W5:Y:S01]  /*27d70*/  LDL.LU R24, [R1+0x494] ;  /* 0x0004940001187983 */ /* 0x000f620000300800 */
[----:B-1----:R-:W-:-:S03]  /*27d80*/  IMAD.MOV.U32 R4, RZ, RZ, R7 ;  /* 0x000000ffff047224 */ /* 0x002fc600078e0007 */
[----:B----4-:R-:W5:Y:S01]  /*27d90*/  LDL.LU R7, [R1+0x4cc] ;  /* 0x0004cc0001077983 */ /* 0x010f620000300800 */
[----:B------:R-:W-:Y:S01]  /*27da0*/  IMAD.MOV.U32 R5, RZ, RZ, R20 ;  /* 0x000000ffff057224 */ /* 0x000fe200078e0014 */
[----:B---3--:R-:W-:-:S04]  /*27db0*/  IADD3 R18, P3, R18, R202, RZ ;  /* 0x000000ca12127210 */ /* 0x008fc80007f7e0ff */
[----:B------:R1:W-:Y:S01]  /*27dc0*/  LDGSTS.E [R3+0x19400], [R4.64], P1 ;  /* 0x1940000004037fae */ /* 0x0003e20008921848 */
[----:B------:R-:W-:-:S03]  /*27dd0*/  IMAD.X R19, R19, 0x1, R0, P3 ;  /* 0x0000000113137824 */ /* 0x000fc600018e0600 */
[----:B------:R3:W-:Y:S04]  /*27de0*/  STL [R1+0x414], R18 ;  /* 0x0004141201007387 */ /* 0x0007e80000100800 */
[----:B------:R-:W-:Y:S01]  /*27df0*/  STL [R1+0x410], R19 ;  /* 0x0004101301007387 */ /* 0x000fe20000100800 */
[----:B--2---:R-:W-:-:S05]  /*27e00*/  IADD3 R16, P4, R16, R202, RZ ;  /* 0x000000ca10107210 */ /* 0x004fca0007f9e0ff */
[----:B------:R2:W-:Y:S01]  /*27e10*/  STL [R1+0x44c], R16 ;  /* 0x00044c1001007387 */ /* 0x0005e20000100800 */
[----:B------:R-:W-:-:S03]  /*27e20*/  IMAD.X R17, R17, 0x1, R0, P4 ;  /* 0x0000000111117824 */ /* 0x000fc600020e0600 */
[----:B------:R-:W4:Y:S04]  /*27e30*/  LDL.LU R25, [R1+0x490] ;  /* 0x0004900001197983 */ /* 0x000f280000300800 */
[----:B------:R2:W-:Y:S04]  /*27e40*/  STL [R1+0x448], R17 ;  /* 0x0004481101007387 */ /* 0x0005e80000100800 */
[----:B------:R-:W4:Y:S01]  /*27e50*/  LDL.LU R20, [R1+0x4c8] ;  /* 0x0004c80001147983 */ /* 0x000f220000300800 */
[----:B------:R-:W-:-:S04]  /*27e60*/  ISETP.GT.AND P2, PT, R2, 0x69, PT ;  /* 0x000000690200780c */ /* 0x000fc80003f44270 */
[----:B-1----:R-:W-:-:S04]  /*27e70*/  SEL R4, RZ, 0x4, !P2 ;  /* 0x00000004ff047807 */ /* 0x002fc80005000000 */
[----:B------:R-:W-:Y:S01]  /*27e80*/  SEL R4, R4, RZ, !P0 ;  /* 0x000000ff04047207 */ /* 0x000fe20004000000 */
[----:B------:R-:W-:-:S03]  /*27e90*/  IMAD.MOV.U32 R5, RZ, RZ, R19 ;  /* 0x000000ffff057224 */ /* 0x000fc600078e0013 */
[----:B------:R-:W-:Y:S01]  /*27ea0*/  ISETP.NE.U32.AND P2, PT, R4, RZ, PT ;  /* 0x000000ff0400720c */ /* 0x000fe20003f45070 */
[----:B------:R-:W-:Y:S02]  /*27eb0*/  IMAD.MOV.U32 R4, RZ, RZ, R18 ;  /* 0x000000ffff047224 */ /* 0x000fe400078e0012 */
[----:B---3--:R-:W3:Y:S04]  /*27ec0*/  LDL.LU R18, [R1+0x4d0] ;  /* 0x0004d00001127983 */ /* 0x008ee80000300800 */
[----:B------:R1:W-:Y:S01]  /*27ed0*/  LDGSTS.E [R3+0x19600], [R4.64], P1 ;  /* 0x1960000004037fae */ /* 0x0003e20008921848 */
[----:B------:R-:W-:Y:S01]  /*27ee0*/  ISETP.GT.AND P1, PT, R2, 0x6d, PT ;  /* 0x0000006d0200780c */ /* 0x000fe20003f24270 */
[----:B-1----:R-:W-:Y:S01]  /*27ef0*/  IMAD.MOV.U32 R4, RZ, RZ, R16 ;  /* 0x000000ffff047224 */ /* 0x002fe200078e0010 */
[----:B------:R-:W-:Y:S01]  /*27f00*/  MOV R5, R17 ;  /* 0x0000001100057202 */ /* 0x000fe20000000f00 */
[----:B--2---:R-:W2:Y:S04]  /*27f10*/  LDL.LU R16, [R1+0x4d4] ;  /* 0x0004d40001107983 */ /* 0x004ea80000300800 */
[----:B------:R1:W-:Y:S01]  /*27f20*/  LDGSTS.E [R3+0x1a400], [R4.64], P2 ;  /* 0x1a40000004037fae */ /* 0x0003e20009121848 */
[----:B-----5:R-:W-:-:S03]  /*27f30*/  IADD3 R22, P3, R22, R202, RZ ;  /* 0x000000ca16167210 */ /* 0x020fc60007f7e0ff */
[----:B------:R-:W5:Y:S04]  /*27f40*/  LDL.LU R19, [R1+0x508] ;  /* 0x0005080001137983 */ /* 0x000f680000300800 */
[----:B------:R-:W5:Y:S01]  /*27f50*/  LDL.LU R17, [R1+0x50c] ;  /* 0x00050c0001117983 */ /* 0x000f620000300800 */
[----:B-1----:R-:W-:-:S04]  /*27f60*/  SEL R4, RZ, 0x4, !P1 ;  /* 0x00000004ff047807 */ /* 0x002fc80004800000 */
[----:B------:R-:W-:Y:S02]  /*27f70*/  SEL R4, R4, RZ, !P0 ;  /* 0x000000ff04047207 */ /* 0x000fe40004000000 */
[----:B------:R-:W-:Y:S02]  /*27f80*/  IADD3 R6, P4, R6, R202, RZ ;  /* 0x000000ca06067210 */ /* 0x000fe40007f9e0ff */
[----:B------:R-:W-:Y:S01]  /*27f90*/  ISETP.NE.U32.AND P1, PT, R4, RZ, PT ;  /* 0x000000ff0400720c */ /* 0x000fe20003f25070 */
[----:B------:R-:W-:Y:S02]  /*27fa0*/  IMAD.MOV.U32 R4, RZ, RZ, R22 ;  /* 0x000000ffff047224 */ /* 0x000fe400078e0016 */
[----:B------:R-:W-:-:S04]  /*27fb0*/  IMAD.X R23, R23, 0x1, R0, P3 ;  /* 0x0000000117177824 */ /* 0x000fc800018e0600 */
[----:B------:R-:W-:Y:S01]  /*27fc0*/  IMAD.MOV.U32 R5, RZ, RZ, R23 ;  /* 0x000000ffff057224 */ /* 0x000fe200078e0017 */
[----:B------:R-:W-:Y:S01]  /*27fd0*/  STL [R1+0x454], R22 ;  /* 0x0004541601007387 */ /* 0x000fe20000100800 */
        /* <DEDUP_REMOVED lines=9> */
[----:B------:R-:W5:Y:S04]  /*28070*/  LDL.LU R23, [R1+0x510] ;  /* 0x0005100001177983 */ /* 0x000f680000300800 */
[----:B------:R-:W5:Y:S04]  /*28080*/  LDL.LU R22, [R1+0x514] ;  /* 0x0005140001167983 */ /* 0x000f680000300800 */
[----:B------:R1:W-:Y:S01]  /*28090*/  LDGSTS.E [R3+0x1b400], [R4.64], P1 ;  /* 0x1b40000004037fae */ /* 0x0003e20008921848 */
[----:B------:R-:W-:-:S03]  /*280a0*/  IADD3 R7, P4, R7, R202, RZ ;  /* 0x000000ca07077210 */ /* 0x000fc60007f9e0ff */
[----:B-1----:R-:W5:Y:S04]  /*280b0*/  LDL.LU R21, [R1+0x548] ;  /* 0x0005480001157983 */ /* 0x002f680000300800 */
[----:B------:R-:W5:Y:S01]  /*280c0*/  LDL.LU R6, [R1+0x54c] ;  /* 0x00054c0001067983 */ /* 0x000f620000300800 */
[----:B------:R-:W-:-:S04]  /*280d0*/  SEL R4, RZ, 0x4, !P2 ;  /* 0x00000004ff047807 */ /* 0x000fc80005000000 */
[----:B------:R-:W-:-:S04]  /*280e0*/  SEL R4, R4, RZ, !P0 ;  /* 0x000000ff04047207 */ /* 0x000fc80004000000 */
[----:B------:R-:W-:Y:S01]  /*280f0*/  ISETP.NE.U32.AND P2, PT, R4, RZ, PT ;  /* 0x000000ff0400720c */ /* 0x000fe20003f45070 */
[----:B------:R-:W-:Y:S01]  /*28100*/  IMAD.MOV.U32 R4, RZ, RZ, R24 ;  /* 0x000000ffff047224 */ /* 0x000fe200078e0018 */
[----:B------:R-:W-:Y:S01]  /*28110*/  STL [R1+0x494], R24 ;  /* 0x0004941801007387 */ /* 0x000fe20000100800 */
[----:B----4-:R-:W-:-:S05]  /*28120*/  IMAD.X R25, R25, 0x1, R0, P3 ;  /* 0x0000000119197824 */ /* 0x010fca00018e0600 */
[----:B------:R-:W-:Y:S01]  /*28130*/  MOV R5, R25 ;  /* 0x0000001900057202 */ /* 0x000fe20000000f00 */
[----:B------:R-:W-:Y:S01]  /*28140*/  IMAD.X R20, R20, 0x1, R0, P4 ;  /* 0x0000000114147824 */ /* 0x000fe200020e0600 */
[----:B------:R-:W-:Y:S04]  /*28150*/  STL [R1+0x490], R25 ;  /* 0x0004901901007387 */ /* 0x000fe80000100800 */
[----:B------:R-:W-:Y:S04]  /*28160*/  STL [R1+0x4cc], R7 ;  /* 0x0004cc0701007387 */ /* 0x000fe80000100800 */
[----:B------:R1:W-:Y:S04]  /*28170*/  LDGSTS.E [R3+0x1b600], [R4.64], P1 ;  /* 0x1b60000004037fae */ /* 0x0003e80008921848 */
[----:B------:R4:W-:Y:S01]  /*28180*/  STL [R1+0x4c8], R20 ;  /* 0x0004c81401007387 */ /* 0x0009e20000100800 */
[----:B-1----:R-:W-:-:S02]  /*28190*/  IMAD.MOV.U32 R5, RZ, RZ, R20 ;  /* 0x000000ffff057224 */ /* 0x002fc400078e0014 */
[----:B------:R-:W-:Y:S01]  /*281a0*/  IMAD.MOV.U32 R4, RZ, RZ, R7 ;  /* 0x000000ffff047224 */ /* 0x000fe200078e0007 */
[----:B----4-:R-:W4:Y:S04]  /*281b0*/  LDL.LU R20, [R1+0x550] ;  /* 0x0005500001147983 */ /* 0x010f280000300800 */
[----:B------:R-:W4:Y:S01]  /*281c0*/  LDL.LU R7, [R1+0x554] ;  /* 0x0005540001077983 */ /* 0x000f220000300800 */
[----:B------:R-:W-:-:S03]  /*281d0*/  ISETP.GT.AND P1, PT, R2, 0x75, PT ;  /* 0x000000750200780c */ /* 0x000fc60003f24270 */
[----:B------:R1:W-:Y:S01]  /*281e0*/  LDGSTS.E [R3+0x1c400], [R4.64], P2 ;  /* 0x1c40000004037fae */ /* 0x0003e20009121848 */
[----:B--2---:R-:W-:Y:S02]  /*281f0*/  IADD3 R16, P3, R16, R202, RZ ;  /* 0x000000ca10107210 */ /* 0x004fe40007f7e0ff */
[----:B-1----:R-:W-:-:S03]  /*28200*/  SEL R4, RZ, 0x4, !P1 ;  /* 0x00000004ff047807 */ /* 0x002fc60004800000 */
[----:B---3--:R-:W-:Y:S01]  /*28210*/  IMAD.X R18, R18, 0x1, R0, P3 ;  /* 0x0000000112127824 */ /* 0x008fe200018e0600 */
[----:B------:R-:W-:Y:S02]  /*28220*/  SEL R4, R4, RZ, !P0 ;  /* 0x000000ff04047207 */ /* 0x000fe40004000000 */
[----:B-----5:R-:W-:Y:S02]  /*28230*/  IADD3 R17, P4, R17, R202, RZ ;  /* 0x000000ca11117210 */ /* 0x020fe40007f9e0ff */
[----:B------:R-:W-:Y:S01]  /*28240*/  ISETP.NE.U32.AND P1, PT, R4, RZ, PT ;  /* 0x000000ff0400720c */ /* 0x000fe20003f25070 */
[----:B------:R-:W-:Y:S01]  /*28250*/  IMAD.MOV.U32 R4, RZ, RZ, R16 ;  /* 0x000000ffff047224 */ /* 0x000fe200078e0010 */
[----:B------:R-:W-:Y:S01]  /*28260*/  STL [R1+0x4d4], R16 ;  /* 0x0004d41001007387 */ /* 0x000fe20000100800 */
[----:B------:R-:W-:Y:S02]  /*28270*/  IMAD.MOV.U32 R5, RZ, RZ, R18 ;  /* 0x000000ffff057224 */ /* 0x000fe400078e0012 */
[----:B------:R-:W-:Y:S01]  /*28280*/  IMAD.X R19, R19, 0x1, R0, P4 ;  /* 0x0000000113137824 */ /* 0x000fe200020e0600 */
[----:B------:R1:W-:Y:S04]  /*28290*/  STL [R1+0x4d0], R18 ;  /* 0x0004d01201007387 */ /* 0x0003e80000100800 */
[----:B------:R-:W-:Y:S04]  /*282a0*/  STL [R1+0x50c], R17 ;  /* 0x00050c1101007387 */ /* 0x000fe80000100800 */
[----:B------:R2:W-:Y:S04]  /*282b0*/  LDGSTS.E [R3+0x1c600], [R4.64], P2 ;  /* 0x1c60000004037fae */ /* 0x0005e80009121848 */
[----:B-1----:R-:W3:Y:S01]  /*282c0*/  LDL.LU R18, [R1+0x58c] ;  /* 0x00058c0001127983 */ /* 0x002ee20000300800 */
[----:B------:R-:W-:-:S03]  /*282d0*/  ISETP.GT.AND P2, PT, R2, 0x79, PT ;  /* 0x000000790200780c */ /* 0x000fc60003f44270 */
[----:B------:R1:W-:Y:S01]  /*282e0*/  STL [R1+0x508], R19 ;  /* 0x0005081301007387 */ /* 0x0003e20000100800 */
[----:B--2---:R-:W-:-:S03]  /*282f0*/  IMAD.MOV.U32 R4, RZ, RZ, R17 ;  /* 0x000000ffff047224 */ /* 0x004fc600078e0011 */
[----:B------:R-:W2:Y:S01]  /*28300*/  LDL.LU R16, [R1+0x594] ;  /* 0x0005940001107983 */ /* 0x000ea20000300800 */
[----:B------:R-:W-:-:S03]  /*28310*/  IMAD.MOV.U32 R5, RZ, RZ, R19 ;  /* 0x000000ffff057224 */ /* 0x000fc600078e0013 */
[----:B-1----:R-:W2:Y:S04]  /*28320*/  LDL.LU R19, [R1+0x588] ;  /* 0x0005880001137983 */ /* 0x002ea80000300800 */
[----:B------:R1:W-:Y:S04]  /*28330*/  LDGSTS.E [R3+0x1d400], [R4.64], P1 ;  /* 0x1d40000004037fae */ /* 0x0003e80008921848 */
[----:B------:R-:W2:Y:S01]  /*28340*/  LDL.LU R17, [R1+0x590] ;  /* 0x0005900001117983 */ /* 0x000ea20000300800 */
[----:B------:R-:W-:Y:S02]  /*28350*/  IADD3 R22, P3, R22, R202, RZ ;  /* 0x000000ca16167210 */ /* 0x000fe40007f7e0ff */
[----:B-1----:R-:W-:-:S03]  /*28360*/  SEL R4, RZ, 0x4, !P2 ;  /* 0x00000004ff047807 */ /* 0x002fc60005000000 */
[----:B------:R-:W-:Y:S01]  /*28370*/  IMAD.X R23, R23, 0x1, R0, P3 ;  /* 0x0000000117177824 */ /* 0x000fe200018e0600 */
[----:B------:R-:W-:-:S03]  /*28380*/  SEL R4, R4, RZ, !P0 ;  /* 0x000000ff04047207 */ /* 0x000fc60004000000 */
[----:B------:R-:W-:Y:S01]  /*28390*/  IMAD.MOV.U32 R5, RZ, RZ, R23 ;  /* 0x000000ffff057224 */ /* 0x000fe200078e0017 */
[----:B------:R-:W-:Y:S02]  /*283a0*/  IADD3 R6, P4, R6, R202, RZ ;  /* 0x000000ca06067210 */ /* 0x000fe40007f9e0ff */
[----:B------:R-:W-:Y:S01]  /*283b0*/  ISETP.NE.U32.AND P2, PT, R4, RZ, PT ;  /* 0x000000ff0400720c */ /* 0x000fe20003f45070 */
[----:B------:R-:W-:Y:S01]  /*283c0*/  IMAD.MOV.U32 R4, RZ, RZ, R22 ;  /* 0x000000ffff047224 */ /* 0x000fe200078e0016 */
[----:B------:R-:W-:-:S04]  /*283d0*/  IADD3.X R21, R21, R0, RZ, P4, !PT ;  /* 0x0000000015157210 */ /* 0x000fc800027fe4ff */
[----:B------:R1:W-:Y:S01]  /*283e0*/  LDGSTS.E [R3+0x1d600], [R4.64], P1 ;  /* 0x1d60000004037fae */ /* 0x0003e20008921848 */
[----:B------:R-:W-:-:S03]  /*283f0*/  ISETP.GT.AND P1, PT, R2, 0x7d, PT ;  /* 0x0000007d0200780c */ /* 0x000fc60003f24270 */
[----:B------:R-:W-:Y:S04]  /*28400*/  STL [R1+0x514], R22 ;  /* 0x0005141601007387 */ /* 0x000fe80000100800 */
[----:B------:R1:W-:Y:S02]  /*28410*/  STL [R1+0x510], R23 ;  /* 0x0005101701007387 */ /* 0x0003e40000100800 */
[----:B-1----:R-:W-:Y:S02]  /*28420*/  IMAD.MOV.U32 R4, RZ, RZ, R6 ;  /* 0x000000ffff047224 */ /* 0x002fe400078e0006 */
[----:B------:R-:W-:Y:S01]  /*28430*/  IMAD.MOV.U32 R5, RZ, RZ, R21 ;  /* 0x000000ffff057224 */ /* 0x000fe200078e0015 */
[----:B------:R1:W-:Y:S04]  /*28440*/  STL [R1+0x54c], R6 ;  /* 0x00054c0601007387 */ /* 0x0003e80000100800 */
[----:B------:R1:W-:Y:S04]  /*28450*/  LDGSTS.E [R3+0x1e400], [R4.64], P2 ;  /* 0x1e40000004037fae */ /* 0x0003e80009121848 */
[----:B------:R-:W-:Y:S04]  /*28460*/  STL [R1+0x548], R21 ;  /* 0x0005481501007387 */ /* 0x000fe80000100800 */
[----:B------:R-:W2:Y:S01]  /*28470*/  LDL.LU R23, [R1+0x920] ;  /* 0x0009200001177983 */ /* 0x000ea20000300800 */
[----:B-1----:R-:W-:-:S03]  /*28480*/  SEL R4, RZ, 0x4, !P1 ;  /* 0x00000004ff047807 */ /* 0x002fc60004800000 */
[----:B------:R-:W2:Y:S01]  /*28490*/  LDL.LU R6, [R1+0x92c] ;  /* 0x00092c0001067983 */ /* 0x000ea20000300800 */
[----:B------:R-:W-:-:S04]  /*284a0*/  SEL R4, R4, RZ, !P0 ;  /* 0x000000ff04047207 */ /* 0x000fc80004000000 */
[----:B------:R-:W-:Y:S02]  /*284b0*/  ISETP.NE.U32.AND P1, PT, R4, RZ, PT ;  /* 0x000000ff0400720c */ /* 0x000fe40003f25070 */
[----:B----4-:R-:W-:-:S05]  /*284c0*/  IADD3 R7, P3, R7, R202, RZ ;  /* 0x000000ca07077210 */ /* 0x010fca0007f7e0ff */
[----:B------:R-:W-:Y:S01]  /*284d0*/  IMAD.X R20, R20, 0x1, R0, P3 ;  /* 0x0000000114147824 */ /* 0x000fe200018e0600 */
[----:B------:R1:W-:Y:S01]  /*284e0*/  STL [R1+0x554], R7 ;  /* 0x0005540701007387 */ /* 0x0003e20000100800 */
[----:B------:R-:W-:-:S03]  /*284f0*/  IMAD.MOV.U32 R4, RZ, RZ, R7 ;  /* 0x000000ffff047224 */ /* 0x000fc600078e0007 */
[----:B------:R4:W-:Y:S04]  /*28500*/  STL [R1+0x550], R20 ;  /* 0x0005501401007387 */ /* 0x0009e80000100800 */
[----:B------:R-:W5:Y:S04]  /*28510*/  LDL.LU R22, [R1+0x918] ;  /* 0x0009180001167983 */ /* 0x000f680000300800 */
[----:B-1----:R-:W5:Y:S01]  /*28520*/  LDL.LU R7, [R1+0x924] ;  /* 0x0009240001077983 */ /* 0x002f620000300800 */
[----:B------:R-:W-:-:S03]  /*28530*/  IMAD.MOV.U32 R5, RZ, RZ, R20 ;  /* 0x000000ffff057224 */ /* 0x000fc600078e0014 */
[----:B------:R-:W5:Y:S04]  /*28540*/  LDL.LU R21, [R1+0x8e0] ;  /* 0x0008e00001157983 */ /* 0x000f680000300800 */
[----:B----4-:R-:W4:Y:S04]  /*28550*/  LDL.LU R20, [R1+0x8ec] ;  /* 0x0008ec0001147983 */ /* 0x010f280000300800 */
[----:B------:R1:W-:Y:S01]  /*28560*/  LDGSTS.E [R3+0x1e600], [R4.64], P2 ;  /* 0x1e60000004037fae */ /* 0x0003e20009121848 */
[----:B---3--:R-:W-:-:S04]  /*28570*/  IADD3 R18, P2, R18, R202, RZ ;  /* 0x000000ca12127210 */ /* 0x008fc80007f5e0ff */
[----:B-1----:R-:W-:Y:S02]  /*28580*/  MOV R4, R18 ;  /* 0x0000001200047202 */ /* 0x002fe40000000f00 */
[----:B--2---:R-:W-:Y:S01]  /*28590*/  IADD3 R16, P3, R16, R202, RZ ;  /* 0x000000ca10107210 */ /* 0x004fe20007f7e0ff */
[----:B------:R-:W-:-:S04]  /*285a0*/  IMAD.X R19, R19, 0x1, R0, P2 ;  /* 0x0000000113137824 */ /* 0x000fc800010e0600 */
[----:B------:R-:W-:Y:S02]  /*285b0*/  IMAD.MOV.U32 R5, RZ, RZ, R19 ;  /* 0x000000ffff057224 */ /* 0x000fe400078e0013 */
[----:B------:R-:W-:-:S03]  /*285c0*/  IMAD.X R17, R17, 0x1, R0, P3 ;  /* 0x0000000111117824 */ /* 0x000fc600018e0600 */
[----:B------:R1:W-:Y:S04]  /*285d0*/  LDGSTS.E [R3+0x1f400], [R4.64], P1 ;  /* 0x1f40000004037fae */ /* 0x0003e80008921848 */
[----:B------:R-:W-:Y:S01]  /*285e0*/  STL [R1+0x58c], R18 ;  /* 0x00058c1201007387 */ /* 0x000fe20000100800 */
[----:B-1----:R-:W-:Y:S02]  /*285f0*/  IMAD.MOV.U32 R4, RZ, RZ, R16 ;  /* 0x000000ffff047224 */ /* 0x002fe400078e0010 */
[----:B------:R-:W-:Y:S01]  /*28600*/  IMAD.MOV.U32 R5, RZ, RZ, R17 ;  /* 0x000000ffff057224 */ /* 0x000fe200078e0011 */
[----:B------:R1:W-:Y:S04]  /*28610*/  STL [R1+0x588], R19 ;  /* 0x0005881301007387 */ /* 0x0003e80000100800 */
[----:B------:R2:W-:Y:S01]  /*28620*/  LDGSTS.E [R3+0x1f600], [R4.64], P1 ;  /* 0x1f60000004037fae */ /* 0x0005e20008921848 */
[----:B------:R-:W-:-:S03]  /*28630*/  ISETP.GT.AND P1, PT, R2, 0x2, PT ;  /* 0x000000020200780c */ /* 0x000fc60003f24270 */
[----:B------:R-:W-:Y:S04]  /*28640*/  STL [R1+0x594], R16 ;  /* 0x0005941001007387 */ /* 0x000fe80000100800 */
[----:B------:R3:W-:Y:S04]  /*28650*/  STL [R1+0x590], R17 ;  /* 0x0005901101007387 */ /* 0x0007e80000100800 */
[----:B-1----:R-:W4:Y:S01]  /*28660*/  LDL.LU R19, [R1+0x8d8] ;  /* 0x0008d80001137983 */ /* 0x002f220000300800 */
[----:B--2---:R-:W-:-:S03]  /*28670*/  SEL R3, RZ, 0x4, !P1 ;  /* 0x00000004ff037807 */ /* 0x004fc60004800000 */
[----:B------:R-:W2:Y:S01]  /*28680*/  LDL.LU R18, [R1+0x8e4] ;  /* 0x0008e40001127983 */ /* 0x000ea20000300800 */
[----:B------:R-:W-:-:S03]  /*28690*/  SEL R3, R3, RZ, !P0 ;  /* 0x000000ff03037207 */ /* 0x000fc60004000000 */
[----:B---3--:R-:W3:Y:S01]  /*286a0*/  LDL.LU R17, [R1+0x8a0] ;  /* 0x0008a00001117983 */ /* 0x008ee20000300800 */
[----:B------:R-:W-:-:S03]  /*286b0*/  ISETP.NE.U32.AND P2, PT, R3, RZ, PT ;  /* 0x000000ff0300720c */ /* 0x000fc60003f45070 */
[----:B------:R-:W3:Y:S01]  /*286c0*/  LDL.LU R16, [R1+0x8ac] ;  /* 0x0008ac0001107983 */ /* 0x000ee20000300800 */
[----:B------:R-:W-:Y:S01]  /*286d0*/  LOP3.LUT R25, R203, 0x40, RZ, 0x3c, !PT ;  /* 0x00000040cb197812 */ /* 0x000fe200078e3cff */
[----:B------:R-:W-:Y:S01]  /*286e0*/  IMAD.U32 R3, RZ, RZ, UR5 ;  /* 0x00000005ff037e24 */ /* 0x000fe2000f8e00ff */
[----:B------:R-:W-:-:S03]  /*286f0*/  IADD3 R6, P1, R6, R202, RZ ;  /* 0x000000ca06067210 */ /* 0x000fc60007f3e0ff */
[----:B------:R-:W-:Y:S02]  /*28700*/  IMAD R3, R3, 0x20000, R25 ;  /* 0x0002000003037824 */ /* 0x000fe400078e0219 */
[----:B------:R-:W-:Y:S02]  /*28710*/  IMAD.X R23, R23, 0x1, R0, P1 ;  /* 0x0000000117177824 */ /* 0x000fe400008e0600 */
[----:B------:R-:W-:Y:S02]  /*28720*/  IMAD.MOV.U32 R4, RZ, RZ, R6 ;  /* 0x000000ffff047224 */ /* 0x000fe400078e0006 */
[----:B------:R-:W-:Y:S01]  /*28730*/  IMAD.MOV.U32 R5, RZ, RZ, R23 ;  /* 0x000000ffff057224 */ /* 0x000fe200078e0017 */
[----:B------:R-:W-:Y:S01]  /*28740*/  ISETP.GT.AND P1, PT, R2, 0x6, PT ;  /* 0x000000060200780c */ /* 0x000fe20003f24270 */
[----:B------:R1:W-:Y:S04]  /*28750*/  STL [R1+0x92c], R6 ;  /* 0x00092c0601007387 */ /* 0x0003e80000100800 */
[----:B------:R-:W-:Y:S04]  /*28760*/  STL [R1+0x920], R23 ;  /* 0x0009201701007387 */ /* 0x000fe80000100800 */
[----:B------:R1:W-:Y:S04]  /*28770*/  LDGSTS.E [R3+0x800], [R4.64], P2 ;  /* 0x0080000004037fae */ /* 0x0003e80009121848 */
[----:B------:R-:W3:Y:S04]  /*28780*/  LDL.LU R24, [R1+0x8a4] ;  /* 0x0008a40001187983 */ /* 0x000ee80000300800 */
[----:B-1----:R-:W3:Y:S01]  /*28790*/  LDL.LU R6, [R1+0x86c] ;  /* 0x00086c0001067983 */ /* 0x002ee20000300800 */
[----:B------:R-:W-:-:S04]  /*287a0*/  SEL R4, RZ, 0x4, !P1 ;  /* 0x00000004ff047807 */ /* 0x000fc80004800000 */
[----:B------:R-:W-:-:S04]  /*287b0*/  SEL R4, R4, RZ, !P0 ;  /* 0x000000ff04047207 */ /* 0x000fc80004000000 */
[----:B------:R-:W-:Y:S02]  /*287c0*/  ISETP.NE.U32.AND P1, PT, R4, RZ, PT ;  /* 0x000000ff0400720c */ /* 0x000fe40003f25070 */
[----:B-----5:R-:W-:-:S05]  /*287d0*/  IADD3 R7, P3, R7, R202, RZ ;  /* 0x000000ca07077210 */ /* 0x020fca0007f7e0ff */
[----:B------:R-:W-:Y:S01]  /*287e0*/  IMAD.X R22, R22, 0x1, R0, P3 ;  /* 0x0000000116167824 */ /* 0x000fe200018e0600 */
[----:B----4-:R-:W-:Y:S01]  /*287f0*/  IADD3 R20, P4, R20, R202, RZ ;  /* 0x000000ca14147210 */ /* 0x010fe20007f9e0ff */
[----:B------:R1:W-:Y:S03]  /*28800*/  STL [R1+0x924], R7 ;  /* 0x0009240701007387 */ /* 0x0003e60000100800 */
[----:B------:R-:W-:Y:S01]  /*28810*/  IADD3.X R21, R21, R0, RZ, P4, !PT ;  /* 0x0000000015157210 */ /* 0x000fe200027fe4ff */
[----:B------:R4:W-:Y:S04]  /*28820*/  STL [R1+0x918], R22 ;  /* 0x0009181601007387 */ /* 0x0009e80000100800 */
[----:B------:R-:W-:Y:S04]  /*28830*/  STL [R1+0x8ec], R20 ;  /* 0x0008ec1401007387 */ /* 0x000fe80000100800 */
[----:B------:R-:W5:Y:S01]  /*28840*/  LDL.LU R27, [R1+0x898] ;  /* 0x00089800011b7983 */ /* 0x000f620000300800 */
[----:B------:R-:W-:-:S03]  /*28850*/  IMAD.MOV.U32 R4, RZ, RZ, R7 ;  /* 0x000000ffff047224 */ /* 0x000fc600078e0007 */
[----:B------:R4:W-:Y:S04]  /*28860*/  STL [R1+0x8e0], R21 ;  /* 0x0008e01501007387 */ /* 0x0009e80000100800 */
[----:B-1----:R-:W5:Y:S01]  /*28870*/  LDL.LU R7, [R1+0x860] ;  /* 0x0008600001077983 */ /* 0x002f620000300800 */
[----:B------:R-:W-:-:S03]  /*28880*/  IMAD.MOV.U32 R5, RZ, RZ, R22 ;  /* 0x000000ffff057224 */ /* 0x000fc600078e0016 */
[----:B------:R-:W5:Y:S04]  /*28890*/  LDL.LU R23, [R1+0x858] ;  /* 0x0008580001177983 */ /* 0x000f680000300800 */
[----:B------:R1:W-:Y:S01]  /*288a0*/  LDGSTS.E [R3+0xa00], [R4.64], P2 ;  /* 0x00a0000004037fae */ /* 0x0003e20009121848 */
[----:B------:R-:W-:-:S03]  /*288b0*/  ISETP.GT.AND P2, PT, R2, 0xa, PT ;  /* 0x0000000a0200780c */ /* 0x000fc60003f44270 */
[----:B----4-:R-:W4:Y:S01]  /*288c0*/  LDL.LU R22, [R1+0x864] ;  /* 0x0008640001167983 */ /* 0x010f220000300800 */
[----:B-1----:R-:W-:Y:S02]  /*288d0*/  IMAD.MOV.U32 R4, RZ, RZ, R20 ;  /* 0x000000ffff047224 */ /* 0x002fe400078e0014 */
[----:B------:R-:W-:Y:S02]  /*288e0*/  IMAD.MOV.U32 R5, RZ, RZ, R21 ;  /* 0x000000ffff057224 */ /* 0x000fe400078e0015 */
[----:B------:R-:W4:Y:S04]  /*288f0*/  LDL.LU R21, [R1+0x820] ;  /* 0x0008200001157983 */ /* 0x000f280000300800 */
[----:B------:R1:W-:Y:S04]  /*28900*/  LDGSTS.E [R3+0x1800], [R4.64], P1 ;  /* 0x0180000004037fae */ /* 0x0003e80008921848 */
[----:B------:R-:W4:Y:S01]  /*28910*/  LDL.LU R20, [R1+0x82c] ;  /* 0x00082c0001147983 */ /* 0x000f220000300800 */
[----:B-1----:R-:W-:-:S04]  /*28920*/  SEL R4, RZ, 0x4, !P2 ;  /* 0x00000004ff047807 */ /* 0x002fc80005000000 */
[----:B------:R-:W-:Y:S02]  /*28930*/  SEL R4, R4, RZ, !P0 ;  /* 0x000000ff04047207 */ /* 0x000fe40004000000 */
[----:B--2---:R-:W-:Y:S02]  /*28940*/  IADD3 R18, P3, R18, R202, RZ ;  /* 0x000000ca12127210 */ /* 0x004fe40007f7e0ff */
[----:B------:R-:W-:-:S03]  /*28950*/  ISETP.NE.U32.AND P2, PT, R4, RZ, PT ;  /* 0x000000ff0400720c */ /* 0x000fc60003f45070 */
[----:B------:R-:W-:Y:S01]  /*28960*/  IMAD.X R19, R19, 0x1, R0, P3 ;  /* 0x0000000113137824 */ /* 0x000fe200018e0600 */
[----:B---3--:R-:W-:Y:S01]  /*28970*/  IADD3 R16, P4, R16, R202, RZ ;  /* 0x000000ca10107210 */ /* 0x008fe20007f9e0ff */
[----:B------:R-:W-:Y:S02]  /*28980*/  IMAD.MOV.U32 R4, RZ, RZ, R18 ;  /* 0x000000ffff047224 */ /* 0x000fe400078e0012 */
[----:B------:R-:W-:Y:S02]  /*28990*/  IMAD.MOV.U32 R5, RZ, RZ, R19 ;  /* 0x000000ffff057224 */ /* 0x000fe400078e0013 */
[----:B------:R-:W-:Y:S01]  /*289a0*/  IMAD.X R17, R17, 0x1, R0, P4 ;  /* 0x0000000111117824 */ /* 0x000fe200020e0600 */
[----:B------:R-:W-:Y:S04]  /*289b0*/  STL [R1+0x8e4], R18 ;  /* 0x0008e41201007387 */ /* 0x000fe80000100800 */
[----:B------:R1:W-:Y:S01]  /*289c0*/  LDGSTS.E [R3+0x1a00], [R4.64], P1 ;  /* 0x01a0000004037fae */ /* 0x0003e20008921848 */
[----:B------:R-:W-:-:S03]  /*289d0*/  ISETP.GT.AND P1, PT, R2, 0xe, PT ;  /* 0x0000000e0200780c */ /* 0x000fc60003f24270 */
[----:B------:R2:W-:Y:S04]  /*289e0*/  STL [R1+0x8d8], R19 ;  /* 0x0008d81301007387 */ /* 0x0005e80000100800 */
[----:B------:R-:W-:Y:S01]  /*289f0*/  STL [R1+0x8ac], R16 ;  /* 0x0008ac1001007387 */ /* 0x000fe20000100800 */
[----:B-1----:R-:W-:Y:S01]  /*28a00*/  IMAD.MOV.U32 R4, RZ, RZ, R16 ;  /* 0x000000ffff047224 */ /* 0x002fe200078e0010 */
[----:B------:R-:W-:Y:S02]  /*28a10*/  MOV R5, R17 ;  /* 0x0000001100057202 */ /* 0x000fe40000000f00 */
[----:B------:R1:W-:Y:S04]  /*28a20*/  STL [R1+0x8a0], R17 ;  /* 0x0008a01101007387 */ /* 0x0003e80000100800 */
[----:B--2---:R-:W2:Y:S04]  /*28a30*/  LDL.LU R19, [R1+0x818] ;  /* 0x0008180001137983 */ /* 0x004ea80000300800 */
[----:B------:R-:W3:Y:S01]  /*28a40*/  LDL.LU R18, [R1+0x824] ;  /* 0x0008240001127983 */ /* 0x000ee20000300800 */
[----:B------:R-:W-:-:S03]  /*28a50*/  IADD3 R24, P3, R24, R202, RZ ;  /* 0x000000ca18187210 */ /* 0x000fc60007f7e0ff */
[----:B------:R1:W-:Y:S04]  /*28a60*/  LDGSTS.E [R3+0x2800], [R4.64], P2 ;  /* 0x0280000004037fae */ /* 0x0003e80009121848 */
[----:B-1----:R-:W2:Y:S01]  /*28a70*/  LDL.LU R17, [R1+0x7e0] ;  /* 0x0007e00001117983 */ /* 0x002ea20000300800 */
[----:B------:R-:W-:-:S03]  /*28a80*/  IADD3 R6, P4, R6, R202, RZ ;  /* 0x000000ca06067210 */ /* 0x000fc60007f9e0ff */
[----:B------:R-:W2:Y:S01]  /*28a90*/  LDL.LU R16, [R1+0x7ec] ;  /* 0x0007ec0001107983 */ /* 0x000ea20000300800 */
[----:B------:R-:W-:-:S04]  /*28aa0*/  SEL R4, RZ, 0x4, !P1 ;  /* 0x00000004ff047807 */ /* 0x000fc80004800000 */
[----:B------:R-:W-:-:S04]  /*28ab0*/  SEL R4, R4, RZ, !P0 ;  /* 0x000000ff04047207 */ /* 0x000fc80004000000 */
[----:B------:R-:W-:Y:S01]  /*28ac0*/  ISETP.NE.U32.AND P1, PT, R4, RZ, PT ;  /* 0x000000ff0400720c */ /* 0x000fe20003f25070 */
[----:B------:R-:W-:Y:S01]  /*28ad0*/  IMAD.MOV.U32 R4, RZ, RZ, R24 ;  /* 0x000000ffff047224 */ /* 0x000fe200078e0018 */
[----:B------:R-:W-:Y:S01]  /*28ae0*/  STL [R1+0x8a4], R24 ;  /* 0x0008a41801007387 */ /* 0x000fe20000100800 */
[----:B-----5:R-:W-:-:S04]  /*28af0*/  IMAD.X R27, R27, 0x1, R0, P3 ;  /* 0x000000011b1b7824 */ /* 0x020fc800018e0600 */
        /* <DEDUP_REMOVED lines=8> */
[----:B-----5:R-:W5:Y:S04]  /*28b80*/  LDL.LU R7, [R1+0x7d8] ;  /* 0x0007d80001077983 */ /* 0x020f680000300800 */
[----:B------:R-:W5:Y:S01]  /*28b90*/  LDL.LU R6, [R1+0x7e4] ;  /* 0x0007e40001067983 */ /* 0x000f620000300800 */
[----:B------:R-:W-:-:S02]  /*28ba0*/  ISETP.GT.AND P2, PT, R2, 0x12, PT ;  /* 0x000000120200780c */ /* 0x000fc40003f44270 */
[-C--:B----4-:R-:W-:Y:S01]  /*28bb0*/  IADD3 R22, P3, R22, R202.reuse, RZ ;  /* 0x000000ca16167210 */ /* 0x090fe20007f7e0ff */
[----:B------:R1:W-:Y:S04]  /*28bc0*/  LDGSTS.E [R3+0x3800], [R4.64], P1 ;  /* 0x0380000004037fae */ /* 0x0003e80008921848 */
[----:B------:R-:W-:Y:S01]  /*28bd0*/  IMAD.X R23, R23, 0x1, R0, P3 ;  /* 0x0000000117177824 */ /* 0x000fe200018e0600 */
        /* <DEDUP_REMOVED lines=8> */
[----:B------:R-:W-:Y:S01]  /*28c60*/  ISETP.GT.AND P1, PT, R2, 0x16, PT ;  /* 0x000000160200780c */ /* 0x000fe20003f24270 */
[----:B-1----:R-:W-:Y:S02]  /*28c70*/  IMAD.MOV.U32 R4, RZ, RZ, R20 ;  /* 0x000000ffff047224 */ /* 0x002fe400078e0014 */
[----:B------:R-:W-:-:S05]  /*28c80*/  IMAD.MOV.U32 R5, RZ, RZ, R21 ;  /* 0x000000ffff057224 */ /* 0x000fca00078e0015 */
[----:B------:R1:W-:Y:S02]  /*28c90*/  LDGSTS.E [R3+0x4800], [R4.64], P2 ;  /* 0x0480000004037fae */ /* 0x0003e40009121848 */
[----:B-1----:R-:W-:-:S04]  /*28ca0*/  SEL R4, RZ, 0x4, !P1 ;  /* 0x00000004ff047807 */ /* 0x002fc80004800000 */
[----:B------:R-:W-:Y:S02]  /*28cb0*/  SEL R4, R4, RZ, !P0 ;  /* 0x000000ff04047207 */ /* 0x000fe40004000000 */
[----:B---3--:R-:W-:Y:S02]  /*28cc0*/  IADD3 R18, P3, R18, R202, RZ ;  /* 0x000000ca12127210 */ /* 0x008fe40007f7e0ff */
[----:B------:R-:W-:-:S03]  /*28cd0*/  ISETP.NE.U32.AND P1, PT, R4, RZ, PT ;  /* 0x000000ff0400720c */ /* 0x000fc60003f25070 */
[----:B--2---:R-:W-:Y:S02]  /*28ce0*/  IMAD.X R19, R19, 0x1, R0, P3 ;  /* 0x0000000113137824 */ /* 0x004fe400018e0600 */
[----:B------:R-:W-:Y:S02]  /*28cf0*/  IMAD.MOV.U32 R4, RZ, RZ, R18 ;  /* 0x000000ffff047224 */ /* 0x000fe400078e0012 */
[----:B------:R-:W-:Y:S01]  /*28d00*/  IMAD.MOV.U32 R5, RZ, RZ, R19 ;  /* 0x000000ffff057224 */ /* 0x000fe200078e0013 */
[----:B------:R-:W-:-:S04]  /*28d10*/  IADD3 R16, P4, R16, R202, RZ ;  /* 0x000000ca10107210 */ /* 0x000fc80007f9e0ff */
[----:B------:R1:W-:Y:S01]  /*28d20*/  LDGSTS.E [R3+0x4a00], [R4.64], P2 ;  /* 0x04a0000004037fae */ /* 0x0003e20009121848 */
[----:B------:R-:W-:Y:S01]  /*28d30*/  IMAD.X R17, R17, 0x1, R0, P4 ;  /* 0x0000000111117824 */ /* 0x000fe200020e0600 */
[----:B------:R-:W-:Y:S02]  /*28d40*/  ISETP.GT.AND P2, PT, R2, 0x1a, PT ;  /* 0x0000001a0200780c */ /* 0x000fe40003f44270 */
[----:B------:R-:W-:Y:S01]  /*28d50*/  STL [R1+0x864], R22 ;  /* 0x0008641601007387 */ /* 0x000fe20000100800 */
[----:B-1----:R-:W-:Y:S02]  /*28d60*/  IMAD.MOV.U32 R4, RZ, RZ, R16 ;  /* 0x000000ffff047224 */ /* 0x002fe400078e0010 */
[----:B------:R-:W-:Y:S01]  /*28d70*/  IMAD.MOV.U32 R5, RZ, RZ, R17 ;  /* 0x000000ffff057224 */ /* 0x000fe200078e0011 */
[----:B------:R1:W-:Y:S04]  /*28d80*/  STL [R1+0x858], R23 ;  /* 0x0008581701007387 */ /* 0x0003e80000100800 */
[----:B------:R2:W-:Y:S04]  /*28d90*/  LDGSTS.E [R3+0x5800], [R4.64], P1 ;  /* 0x0580000004037fae */ /* 0x0005e80008921848 */
[----:B------:R-:W-:Y:S04]  /*28da0*/  STL [R1+0x82c], R20 ;  /* 0x00082c1401007387 */ /* 0x000fe80000100800 */
[----:B------:R-:W-:Y:S01]  /*28db0*/  STL [R1+0x820], R21 ;  /* 0x0008201501007387 */ /* 0x000fe20000100800 */
[----:B--2---:R-:W-:-:S03]  /*28dc0*/  SEL R4, RZ, 0x4, !P2 ;  /* 0x00000004ff047807 */ /* 0x004fc60005000000 */
[----:B------:R-:W-:Y:S01]  /*28dd0*/  STL [R1+0x824], R18 ;  /* 0x0008241201007387 */ /* 0x000fe20000100800 */
[----:B------:R-:W-:-:S03]  /*28de0*/  SEL R4, R4, RZ, !P0 ;  /* 0x000000ff04047207 */ /* 0x000fc60004000000 */
[----:B------:R-:W-:Y:S04]  /*28df0*/  STL [R1+0x818], R19 ;  /* 0x0008181301007387 */ /* 0x000fe80000100800 */
[----:B------:R-:W-:Y:S01]  /*28e00*/  STL [R1+0x7ec], R16 ;  /* 0x0007ec1001007387 */ /* 0x000fe20000100800 */
[----:B------:R-:W-:-:S03]  /*28e10*/  ISETP.NE.U32.AND P2, PT, R4, RZ, PT ;  /* 0x000000ff0400720c */ /* 0x000fc60003f45070 */
[----:B------:R-:W-:Y:S01]  /*28e20*/  STL [R1+0x7e0], R17 ;  /* 0x0007e01101007387 */ /* 0x000fe20000100800 */
[----:B-----5:R-:W-:-:S05]  /*28e30*/  IADD3 R6, P3, R6, R202, RZ ;  /* 0x000000ca06067210 */ /* 0x020fca0007f7e0ff */
[----:B------:R-:W-:Y:S01]  /*28e40*/  IMAD.X R7, R7, 0x1, R0, P3 ;  /* 0x0000000107077824 */ /* 0x000fe200018e0600 */
[----:B------:R2:W-:Y:S01]  /*28e50*/  STL [R1+0x7e4], R6 ;  /* 0x0007e40601007387 */ /* 0x0005e20000100800 */
[----:B------:R-:W-:-:S03]  /*28e60*/  IMAD.MOV.U32 R4, RZ, RZ, R6 ;  /* 0x000000ffff047224 */ /* 0x000fc600078e0006 */
[----:B------:R3:W-:Y:S04]  /*28e70*/  STL [R1+0x7d8], R7 ;  /* 0x0007d80701007387 */ /* 0x0007e80000100800 */
[----:B-1----:R-:W4:Y:S04]  /*28e80*/  LDL.LU R23, [R1+0x14] ;  /* 0x0000140001177983 */ /* 0x002f280000300800 */
[----:B--2---:R-:W2:Y:S04]  /*28e90*/  LDL.LU R6, [R1+0x18] ;  /* 0x0000180001067983 */ /* 0x004ea80000300800 */
[----:B------:R-:W5:Y:S04]  /*28ea0*/  LDL.LU R19, [R1+0x1c] ;  /* 0x00001c0001137983 */ /* 0x000f680000300800 */
[----:B------:R-:W5:Y:S01]  /*28eb0*/  LDL.LU R18, [R1+0x20] ;  /* 0x0000200001127983 */ /* 0x000f620000300800 */
[----:B------:R-:W-:-:S03]  /*28ec0*/  IMAD.MOV.U32 R5, RZ, RZ, R7 ;  /* 0x000000ffff057224 */ /* 0x000fc600078e0007 */
[----:B------:R-:W5:Y:S04]  /*28ed0*/  LDL.LU R17, [R1+0x58] ;  /* 0x0000580001117983 */ /* 0x000f680000300800 */
[----:B---3--:R-:W3:Y:S01]  /*28ee0*/  LDL.LU R7, [R1+0x5c] ;  /* 0x00005c0001077983 */ /* 0x008ee20000300800 */
[----:B------:R-:W-:-:S03]  /*28ef0*/  IADD3 R209, P4, R209, R202, RZ ;  /* 0x000000cad1d17210 */ /* 0x000fc60007f9e0ff */
[----:B------:R1:W-:Y:S01]  /*28f00*/  LDGSTS.E [R3+0x5a00], [R4.64], P1 ;  /* 0x05a0000004037fae */ /* 0x0003e20008921848 */
[----:B------:R-:W-:Y:S02]  /*28f10*/  IADD3.X R208, R208, R0, RZ, P4, !PT ;  /* 0x00000000d0d07210 */ /* 0x000fe400027fe4ff */
[----:B------:R-:W-:Y:S01]  /*28f20*/  ISETP.GT.AND P1, PT, R2, 0x1e, PT ;  /* 0x0000001e0200780c */ /* 0x000fe20003f24270 */
[----:B------:R-:W3:Y:S01]  /*28f30*/  LDL.LU R22, [R1+0x60] ;  /* 0x0000600001167983 */ /* 0x000ee20000300800 */
[-C--:B------:R-:W-:Y:S01]  /*28f40*/  IADD3 R211, P3, R211, R202.reuse, RZ ;  /* 0x000000cad3d37210 */ /* 0x080fe20007f7e0ff */
[----:B-1----:R-:W-:Y:S01]  /*28f50*/  IMAD.MOV.U32 R4, RZ, RZ, R209 ;  /* 0x000000ffff047224 */ /* 0x002fe200078e00d1 */
[----:B------:R-:W-:Y:S01]  /*28f60*/  IADD3 R225, P4, R225, R202, RZ ;  /* 0x000000cae1e17210 */ /* 0x000fe20007f9e0ff */
[----:B------:R-:W-:Y:S01]  /*28f70*/  IMAD.MOV.U32 R5, RZ, RZ, R208 ;  /* 0x000000ffff057224 */ /* 0x000fe200078e00d0 */
[----:B------:R-:W3:Y:S04]  /*28f80*/  LDL.LU R21, [R1+0x64] ;  /* 0x0000640001157983 */ /* 0x000ee80000300800 */
[----:B------:R1:W-:Y:S01]  /*28f90*/  LDGSTS.E [R3+0x6800], [R4.64], P2 ;  /* 0x0680000004037fae */ /* 0x0003e20009121848 */
[----:B------:R-:W-:-:S02]  /*28fa0*/  IMAD.X R210, R210, 0x1, R0, P3 ;  /* 0x00000001d2d27824 */ /* 0x000fc400018e0600 */
[----:B------:R-:W-:Y:S01]  /*28fb0*/  IMAD.X R224, R224, 0x1, R0, P4 ;  /* 0x00000001e0e07824 */ /* 0x000fe200020e0600 */
[----:B------:R-:W3:Y:S01]  /*28fc0*/  LDL.LU R20, [R1+0x98] ;  /* 0x0000980001147983 */ /* 0x000ee20000300800 */
[----:B-1----:R-:W-:Y:S01]  /*28fd0*/  SEL R4, RZ, 0x4, !P1 ;  /* 0x00000004ff047807 */ /* 0x002fe20004800000 */
[----:B------:R-:W-:Y:S01]  /*28fe0*/  IMAD.MOV.U32 R5, RZ, RZ, R210 ;  /* 0x000000ffff057224 */ /* 0x000fe200078e00d2 */
[----:B------:R-:W-:Y:S01]  /*28ff0*/  IADD3 R227, P3, R227, R202, RZ ;  /* 0x000000cae3e37210 */ /* 0x000fe20007f7e0ff */
[----:B------:R-:W3:Y:S01]  /*29000*/  LDL.LU R16, [R1+0x9c] ;  /* 0x00009c0001107983 */ /* 0x000ee20000300800 */
[----:B------:R-:W-:-:S04]  /*29010*/  SEL R4, R4, RZ, !P0 ;  /* 0x000000ff04047207 */ /* 0x000fc80004000000 */
[----:B------:R-:W-:Y:S01]  /*29020*/  ISETP.NE.U32.AND P1, PT, R4, RZ, PT ;  /* 0x000000ff0400720c */ /* 0x000fe20003f25070 */
[----:B------:R-:W-:-:S05]  /*29030*/  IMAD.MOV.U32 R4, RZ, RZ, R211 ;  /* 0x000000ffff047224 */ /* 0x000fca00078e00d3 */
[----:B------:R1:W-:Y:S01]  /*29040*/  LDGSTS.E [R3+0x6a00], [R4.64], P2 ;  /* 0x06a0000004037fae */ /* 0x0003e20009121848 */
[----:B------:R-:W-:Y:S01]  /*29050*/  ISETP.GT.AND P2, PT, R2, 0x22, PT ;  /* 0x000000220200780c */ /* 0x000fe20003f44270 */
[----:B-1----:R-:W-:Y:S01]  /*29060*/  IMAD.MOV.U32 R4, RZ, RZ, R225 ;  /* 0x000000ffff047224 */ /* 0x002fe200078e00e1 */
[----:B------:R-:W-:-:S05]  /*29070*/  MOV R5, R224 ;  /* 0x000000e000057202 */ /* 0x000fca0000000f00 */
[----:B------:R1:W-:Y:S01]  /*29080*/  LDGSTS.E [R3+0x7800], [R4.64], P1 ;  /* 0x0780000004037fae */ /* 0x0003e20008921848 */
[----:B------:R-:W-:Y:S01]  /*29090*/  IMAD.X R226, R226, 0x1, R0, P3 ;  /* 0x00000001e2e27824 */ /* 0x000fe200018e0600 */
[----:B------:R-:W-:Y:S02]  /*290a0*/  IADD3 R241, P4, R241, R202, RZ ;  /* 0x000000caf1f17210 */ /* 0x000fe40007f9e0ff */
[----:B-1----:R-:W-:-:S04]  /*290b0*/  SEL R4, RZ, 0x4, !P2 ;  /* 0x00000004ff047807 */ /* 0x002fc80005000000 */
[----:B------:R-:W-:Y:S01]  /*290c0*/  SEL R4, R4, RZ, !P0 ;  /* 0x000000ff04047207 */ /* 0x000fe20004000000 */
[----:B------:R-:W-:-:S03]  /*290d0*/  IMAD.MOV.U32 R5, RZ, RZ, R226 ;  /* 0x000000ffff057224 */ /* 0x000fc600078e00e2 */
        /* <DEDUP_REMOVED lines=11> */
[----:B------:R-:W-:Y:S02]  /*29190*/  SEL R4, R4, RZ, !P0 ;  /* 0x000000ff04047207 */ /* 0x000fe40004000000 */
[----:B------:R-:W-:Y:S02]  /*291a0*/  MOV R5, R242 ;  /* 0x000000f200057202 */ /* 0x000fe40000000f00 */
[----:B------:R-:W-:Y:S01]  /*291b0*/  ISETP.NE.U32.AND P1, PT, R4, RZ, PT ;  /* 0x000000ff0400720c */ /* 0x000fe20003f25070 */
[----:B------:R-:W-:-:S05]  /*291c0*/  IMAD.MOV.U32 R4, RZ, RZ, R243 ;  /* 0x000000ffff047224 */ /* 0x000fca00078e00f3 */
[----:B------:R1:W-:Y:S01]  /*291d0*/  LDGSTS.E [R3+0x8a00], [R4.64], P2 ;  /* 0x08a0000004037fae */ /* 0x0003e20009121848 */
[----:B------:R-:W-:Y:S02]  /*291e0*/  ISETP.GT.AND P2, PT, R2, 0x2a, PT ;  /* 0x0000002a0200780c */ /* 0x000fe40003f44270 */
[----:B--2---:R-:W-:-:S05]  /*291f0*/  IADD3 R6, P4, R6, R202, RZ ;  /* 0x000000ca06067210 */ /* 0x004fca0007f9e0ff */
[----:B----4-:R-:W-:Y:S02]  /*29200*/  IMAD.X R23, R23, 0x1, R0, P4 ;  /* 0x0000000117177824 */ /* 0x010fe400020e0600 */
[----:B-1----:R-:W-:Y:S01]  /*29210*/  IMAD.MOV.U32 R4, RZ, RZ, R6 ;  /* 0x000000ffff047224 */ /* 0x002fe200078e0006 */
[-C--:B-----5:R-:W-:Y:S01]  /*29220*/  IADD3 R18, P3, R18, R202.reuse, RZ ;  /* 0x000000ca12127210 */ /* 0x0a0fe20007f7e0ff */
[----:B------:R-:W-:Y:S01]  /*29230*/  IMAD.MOV.U32 R5, RZ, RZ, R23 ;  /* 0x000000ffff057224 */ /* 0x000fe200078e0017 */
[----:B------:R1:W-:Y:S03]  /*29240*/  STL [R1+0x18], R6 ;  /* 0x0000180601007387 */ /* 0x0003e60000100800 */
[----:B------:R-:W-:Y:S01]  /*29250*/  IMAD.X R19, R19, 0x1, R0, P3 ;  /* 0x0000000113137824 */ /* 0x000fe200018e0600 */
[----:B------:R-:W-:Y:S01]  /*29260*/  STL [R1+0x14], R23 ;  /* 0x0000141701007387 */ /* 0x000fe20000100800 */
[----:B---3--:R-:W-:-:S03]  /*29270*/  IADD3 R7, P4, R7, R202, RZ ;  /* 0x000000ca07077210 */ /* 0x008fc60007f9e0ff */
[----:B------:R2:W-:Y:S04]  /*29280*/  LDGSTS.E [R3+0x9800], [R4.64], P1 ;  /* 0x0980000004037fae */ /* 0x0005e80008921848 */
[----:B------:R-:W3:Y:S01]  /*29290*/  LDL.LU R24, [R1+0xa4] ;  /* 0x0000a40001187983 */ /* 0x000ee20000300800 */
[----:B------:R-:W-:-:S03]  /*292a0*/  IMAD.X R17, R17, 0x1, R0, P4 ;  /* 0x0000000111117824 */ /* 0x000fc600020e0600 */
[----:B-1----:R-:W4:Y:S01]  /*292b0*/  LDL.LU R6, [R1+0xdc] ;  /* 0x0000dc0001067983 */ /* 0x002f220000300800 */
[----:B--2---:R-:W-:-:S03]  /*292c0*/  SEL R4, RZ, 0x4, !P2 ;  /* 0x00000004ff047807 */ /* 0x004fc60005000000 */
[----:B------:R1:W-:Y:S01]  /*292d0*/  STL [R1+0x20], R18 ;  /* 0x0000201201007387 */ /* 0x0003e20000100800 */
[----:B------:R-:W-:-:S03]  /*292e0*/  SEL R4, R4, RZ, !P0 ;  /* 0x000000ff04047207 */ /* 0x000fc60004000000 */
[----:B------:R2:W-:Y:S04]  /*292f0*/  STL [R1+0x1c], R19 ;  /* 0x00001c1301007387 */ /* 0x0005e80000100800 */
[----:B------:R-:W-:Y:S01]  /*29300*/  STL [R1+0x5c], R7 ;  /* 0x00005c0701007387 */ /* 0x000fe20000100800 */
[----:B------:R-:W-:-:S03]  /*29310*/  ISETP.NE.U32.AND P2, PT, R4, RZ, PT ;  /* 0x000000ff0400720c */ /* 0x000fc60003f45070 */
[----:B------:R-:W5:Y:S01]  /*29320*/  LDL.LU R27, [R1+0xa0] ;  /* 0x0000a000011b7983 */ /* 0x000f620000300800 */
[----:B------:R-:W-:Y:S02]  /*29330*/  IMAD.MOV.U32 R4, RZ, RZ, R18 ;  /* 0x000000ffff047224 */ /* 0x000fe400078e0012 */
[----:B------:R-:W-:Y:S01]  /*29340*/  IMAD.MOV.U32 R5, RZ, RZ, R19 ;  /* 0x000000ffff057224 */ /* 0x000fe200078e0013 */
[----:B------:R2:W-:Y:S04]  /*29350*/  STL [R1+0x58], R17 ;  /* 0x0000581101007387 */ /* 0x0005e80000100800 */
[----:B-1----:R-:W5:Y:S04]  /*29360*/  LDL.LU R18, [R1+0xd8] ;  /* 0x0000d80001127983 */ /* 0x002f680000300800 */
[----:B------:R1:W-:Y:S04]  /*29370*/  LDGSTS.E [R3+0x9a00], [R4.64], P1 ;  /* 0x09a0000004037fae */ /* 0x0003e80008921848 */
[----:B--2---:R-:W2:Y:S01]  /*29380*/  LDL.LU R19, [R1+0xe0] ;  /* 0x0000e00001137983 */ /* 0x004ea20000300800 */
[----:B-1----:R-:W-:-:S03]  /*29390*/  IMAD.MOV.U32 R5, RZ, RZ, R17 ;  /* 0x000000ffff057224 */ /* 0x002fc600078e0011 */
[----:B------:R-:W2:Y:S01]  /*293a0*/  LDL.LU R17, [R1+0xe4] ;  /* 0x0000e40001117983 */ /* 0x000ea20000300800 */
[----:B------:R-:W-:-:S03]  /*293b0*/  IMAD.MOV.U32 R4, RZ, RZ, R7 ;  /* 0x000000ffff047224 */ /* 0x000fc600078e0007 */
[----:B------:R-:W2:Y:S04]  /*293c0*/  LDL.LU R23, [R1+0x118] ;  /* 0x0001180001177983 */ /* 0x000ea80000300800 */
[----:B------:R-:W2:Y:S01]  /*293d0*/  LDL.LU R7, [R1+0x11c] ;  /* 0x00011c0001077983 */ /* 0x000ea20000300800 */
        /* <DEDUP_REMOVED lines=9> */
[----:B------:R-:W-:Y:S01]  /*29470*/  IMAD.MOV.U32 R4, RZ, RZ, R21 ;  /* 0x000000ffff047224 */ /* 0x000fe200078e0015 */
[----:B------:R-:W-:Y:S01]  /*29480*/  IADD3.X R20, R20, R0, RZ, P4, !PT ;  /* 0x0000000014147210 */ /* 0x000fe200027fe4ff */
[----:B------:R-:W-:Y:S04]  /*29490*/  STL [R1+0x64], R21 ;  /* 0x0000641501007387 */ /* 0x000fe80000100800 */
[----:B------:R1:W-:Y:S04]  /*294a0*/  STL [R1+0x60], R22 ;  /* 0x0000601601007387 */ /* 0x0003e80000100800 */
[----:B------:R-:W-:Y:S04]  /*294b0*/  STL [R1+0x9c], R16 ;  /* 0x00009c1001007387 */ /* 0x000fe80000100800 */
[----:B------:R1:W-:Y:S01]  /*294c0*/  LDGSTS.E [R3+0xaa00], [R4.64], P2 ;  /* 0x0aa0000004037fae */ /* 0x0003e20009121848 */
[----:B------:R-:W-:-:S03]  /*294d0*/  ISETP.GT.AND P2, PT, R2, 0x32, PT ;  /* 0x000000320200780c */ /* 0x000fc60003f44270 */
[----:B------:R1:W-:Y:S04]  /*294e0*/  STL [R1+0x98], R20 ;  /* 0x0000981401007387 */ /* 0x0003e80000100800 */
[----:B-1----:R-:W2:Y:S01]  /*294f0*/  LDL.LU R22, [R1+0x120] ;  /* 0x0001200001167983 */ /* 0x002ea20000300800 */
[----:B------:R-:W-:-:S03]  /*29500*/  IMAD.MOV.U32 R4, RZ, RZ, R16 ;  /* 0x000000ffff047224 */ /* 0x000fc600078e0010 */
[----:B------:R-:W2:Y:S01]  /*29510*/  LDL.LU R21, [R1+0x124] ;  /* 0x0001240001157983 */ /* 0x000ea20000300800 */
[----:B------:R-:W-:-:S03]  /*29520*/  IMAD.MOV.U32 R5, RZ, RZ, R20 ;  /* 0x000000ffff057224 */ /* 0x000fc600078e0014 */
[----:B------:R-:W2:Y:S04]  /*29530*/  LDL.LU R20, [R1+0x158] ;  /* 0x0001580001147983 */ /* 0x000ea80000300800 */
[----:B------:R1:W-:Y:S04]  /*29540*/  LDGSTS.E [R3+0xb800], [R4.64], P1 ;  /* 0x0b80000004037fae */ /* 0x0003e80008921848 */
[----:B------:R-:W2:Y:S01]  /*29550*/  LDL.LU R16, [R1+0x15c] ;  /* 0x00015c0001107983 */ /* 0x000ea20000300800 */
[----:B-1----:R-:W-:-:S04]  /*29560*/  SEL R4, RZ, 0x4, !P2 ;  /* 0x00000004ff047807 */ /* 0x002fc80005000000 */
[----:B------:R-:W-:-:S04]  /*29570*/  SEL R4, R4, RZ, !P0 ;  /* 0x000000ff04047207 */ /* 0x000fc80004000000 */
[----:B------:R-:W-:Y:S02]  /*29580*/  ISETP.NE.U32.AND P2, PT, R4, RZ, PT ;  /* 0x000000ff0400720c */ /* 0x000fe40003f45070 */
[-C--:B---3--:R-:W-:Y:S02]  /*29590*/  IADD3 R24, P3, R24, R202.reuse, RZ ;  /* 0x000000ca18187210 */ /* 0x088fe40007f7e0ff */
[----:B----4-:R-:W-:-:S03]  /*295a0*/  IADD3 R6, P4, R6, R202, RZ ;  /* 0x000000ca06067210 */ /* 0x010fc60007f9e0ff */
        /* <DEDUP_REMOVED lines=10> */
[----:B--2---:R-:W-:-:S03]  /*29650*/  IADD3 R17, P3, R17, R202, RZ ;  /* 0x000000ca11117210 */ /* 0x004fc60007f7e0ff */
        /* <DEDUP_REMOVED lines=8> */
[----:B--2---:R-:W2:Y:S01]  /*296e0*/  LDL.LU R18, [R1+0x164] ;  /* 0x0001640001127983 */ /* 0x004ea20000300800 */
[----:B------:R-:W-:-:S03]  /*296f0*/  IMAD.MOV.U32 R5, RZ, RZ, R19 ;  /* 0x000000ffff057224 */ /* 0x000fc600078e0013 */
        /* <DEDUP_REMOVED lines=13> */
[----:B------:R-:W5:Y:S01]  /*297d0*/  LDL.LU R24, [R1+0x1a4] ;  /* 0x0001a40001187983 */ /* 0x000f620000300800 */
[----:B------:R-:W-:-:S03]  /*297e0*/  IADD3 R21, P3, R21, R202, RZ ;  /* 0x000000ca15157210 */ /* 0x000fc60007f7e0ff */
[----:B------:R1:W-:Y:S02]  /*297f0*/  LDGSTS.E [R3+0xd800], [R4.64], P1 ;  /* 0x0d80000004037fae */ /* 0x0003e40008921848 */
[----:B------:R-:W-:Y:S02]  /*29800*/  IMAD.X R22, R22, 0x1, R0, P3 ;  /* 0x0000000116167824 */ /* 0x000fe400018e0600 */
[----:B----4-:R-:W4:Y:S01]  /*29810*/  LDL.LU R7, [R1+0x1dc] ;  /* 0x0001dc0001077983 */ /* 0x010f220000300800 */
[----:B-1----:R-:W-:Y:S02]  /*29820*/  SEL R4, RZ, 0x4, !P2 ;  /* 0x00000004ff047807 */ /* 0x002fe40005000000 */
[----:B------:R-:W-:Y:S01]  /*29830*/  IADD3 R16, P4, R16, R202, RZ ;  /* 0x000000ca10107210 */ /* 0x000fe20007f9e0ff */
[----:B------:R1:W-:Y:S01]  /*29840*/  STL [R1+0x124], R21 ;  /* 0x0001241501007387 */ /* 0x0003e20000100800 */
[----:B------:R-:W-:-:S03]  /*29850*/  SEL R4, R4, RZ, !P0 ;  /* 0x000000ff04047207 */ /* 0x000fc60004000000 */
[----:B------:R1:W-:Y:S01]  /*29860*/  STL [R1+0x120], R22 ;  /* 0x0001201601007387 */ /* 0x0003e20000100800 */
[----:B------:R-:W-:Y:S01]  /*29870*/  IMAD.X R20, R20, 0x1, R0, P4 ;  /* 0x0000000114147824 */ /* 0x000fe200020e0600 */
[----:B------:R-:W-:Y:S02]  /*29880*/  ISETP.NE.U32.AND P2, PT, R4, RZ, PT ;  /* 0x000000ff0400720c */ /* 0x000fe40003f45070 */
[----:B------:R-:W-:Y:S01]  /*29890*/  STL [R1+0x15c], R16 ;  /* 0x00015c1001007387 */ /* 0x000fe20000100800 */
[----:B------:R-:W-:Y:S01]  /*298a0*/  IMAD.MOV.U32 R4, RZ, RZ, R21 ;  /* 0x000000ffff047224 */ /* 0x000fe200078e0015 */
[----:B------:R-:W-:Y:S02]  /*298b0*/  MOV R5, R22 ;  /* 0x0000001600057202 */ /* 0x000fe40000000f00 */
[----:B------:R-:W4:Y:S04]  /*298c0*/  LDL.LU R27, [R1+0x1a0] ;  /* 0x0001a000011b7983 */ /* 0x000f280000300800 */
[----:B------:R1:W-:Y:S04]  /*298d0*/  STL [R1+0x158], R20 ;  /* 0x0001581401007387 */ /* 0x0003e80000100800 */
[----:B-1----:R-:W4:Y:S04]  /*298e0*/  LDL.LU R21, [R1+0x1d8] ;  /* 0x0001d80001157983 */ /* 0x002f280000300800 */
[----:B------:R1:W-:Y:S04]  /*298f0*/  LDGSTS.E [R3+0xda00], [R4.64], P1 ;  /* 0x0da0000004037fae */ /* 0x0003e80008921848 */
[----:B------:R-:W4:Y:S01]  /*29900*/  LDL.LU R22, [R1+0x1e0] ;  /* 0x0001e00001167983 */ /* 0x000f220000300800 */
[----:B-1----:R-:W-:-:S03]  /*29910*/  IMAD.MOV.U32 R5, RZ, RZ, R20 ;  /* 0x000000ffff057224 */ /* 0x002fc600078e0014 */
[----:B------:R-:W4:Y:S01]  /*29920*/  LDL.LU R20, [R1+0x1e4] ;  /* 0x0001e40001147983 */ /* 0x000f220000300800 */
[----:B------:R-:W-:-:S03]  /*29930*/  IMAD.MOV.U32 R4, RZ, RZ, R16 ;  /* 0x000000ffff047224 */ /* 0x000fc600078e0010 */
[----:B------:R-:W4:Y:S01]  /*29940*/  LDL.LU R23, [R1+0x218] ;  /* 0x0002180001177983 */ /* 0x000f220000300800 */
[----:B------:R-:W-:-:S03]  /*29950*/  ISETP.GT.AND P1, PT, R2, 0x3e, PT ;  /* 0x0000003e0200780c */ /* 0x000fc60003f24270 */
        /* <DEDUP_REMOVED lines=31> */
[----:B------:R-:W-:Y:S01]  /*29b50*/  IMAD.MOV.U32 R4, RZ, RZ, R24 ;  /* 0x000000ffff047224 */ /* 0x000fe200078e0018 */
[----:B------:R-:W-:Y:S02]  /*29b60*/  IADD3.X R21, R21, R0, RZ, P4, !PT ;  /* 0x0000000015157210 */ /* 0x000fe400027fe4ff */
[----:B------:R-:W-:Y:S02]  /*29b70*/  IADD3 R20, P3, R20, R202, RZ ;  /* 0x000000ca14147210 */ /* 0x000fe40007f7e0ff */
[----:B------:R1:W-:Y:S01]  /*29b80*/  LDGSTS.E [R3+0xfa00], [R4.64], P1 ;  /* 0x0fa0000004037fae */ /* 0x0003e20008921848 */
[----:B------:R-:W-:-:S03]  /*29b90*/  ISETP.GT.AND P1, PT, R2, 0x46, PT ;  /* 0x000000460200780c */ /* 0x000fc60003f24270 */
[----:B------:R-:W-:Y:S01]  /*29ba0*/  STL [R1+0x1a4], R24 ;  /* 0x0001a41801007387 */ /* 0x000fe20000100800 */
[--C-:B------:R-:W-:Y:S01]  /*29bb0*/  IMAD.X R22, R22, 0x1, R0.reuse, P3 ;  /* 0x0000000116167824 */ /* 0x100fe200018e0600 */
[----:B------:R-:W-:Y:S02]  /*29bc0*/  IADD3 R16, P4, R16, R202, RZ ;  /* 0x000000ca10107210 */ /* 0x000fe40007f9e0ff */
[----:B------:R-:W-:Y:S01]  /*29bd0*/  STL [R1+0x1a0], R27 ;  /* 0x0001a01b01007387 */ /* 0x000fe20000100800 */
[----:B-1----:R-:W-:Y:S02]  /*29be0*/  IMAD.MOV.U32 R4, RZ, RZ, R7 ;  /* 0x000000ffff047224 */ /* 0x002fe400078e0007 */
[----:B------:R-:W-:Y:S01]  /*29bf0*/  IMAD.MOV.U32 R5, RZ, RZ, R21 ;  /* 0x000000ffff057224 */ /* 0x000fe200078e0015 */
        /* <DEDUP_REMOVED lines=20> */
[----:B-1----:R-:W-:Y:S01]  /*29d40*/  IMAD.MOV.U32 R4, RZ, RZ, R16 ;  /* 0x000000ffff047224 */ /* 0x002fe200078e0010 */
[----:B------:R-:W-:Y:S02]  /*29d50*/  MOV R5, R23 ;  /* 0x0000001700057202 */ /* 0x000fe40000000f00 */
        /* <DEDUP_REMOVED lines=10> */
[----:B--2---:R-:W-:-:S05]  /*29e00*/  IADD3 R6, P4, R6, R202, RZ ;  /* 0x000000ca06067210 */ /* 0x004fca0007f9e0ff */
[----:B------:R-:W-:Y:S01]  /*29e10*/  STL [R1+0x25c], R6 ;  /* 0x00025c0601007387 */ /* 0x000fe20000100800 */
[----:B------:R-:W-:-:S03]  /*29e20*/  IMAD.X R17, R17, 0x1, R0, P4 ;  /* 0x0000000111117824 */ /* 0x000fc600020e0600 */
[----:B------:R-:W2:Y:S01]  /*29e30*/  LDL.LU R27, [R1+0x2a0] ;  /* 0x0002a000011b7983 */ /* 0x000ea20000300800 */
[----:B------:R-:W-:-:S03]  /*29e40*/  IMAD.MOV.U32 R5, RZ, RZ, R19 ;  /* 0x000000ffff057224 */ /* 0x000fc600078e0013 */
[----:B------:R3:W-:Y:S04]  /*29e50*/  STL [R1+0x258], R17 ;  /* 0x0002581101007387 */ /* 0x0007e80000100800 */
[----:B-1----:R-:W2:Y:S04]  /*29e60*/  LDL.LU R18, [R1+0x2d8] ;  /* 0x0002d80001127983 */ /* 0x002ea80000300800 */
        /* <DEDUP_REMOVED lines=8> */
[----:B------:R1:W-:Y:S02]  /*29ef0*/  LDGSTS.E [R3+0x12800], [R4.64], P2 ;  /* 0x1280000004037fae */ /* 0x0003e40009121848 */
[----:B-1----:R-:W-:Y:S02]  /*29f00*/  SEL R4, RZ, 0x4, !P1 ;  /* 0x00000004ff047807 */ /* 0x002fe40004800000 */
[-C--:B-----5:R-:W-:Y:S02]  /*29f10*/  IADD3 R21, P3, R21, R202.reuse, RZ ;  /* 0x000000ca15157210 */ /* 0x0a0fe40007f7e0ff */
[----:B------:R-:W-:Y:S02]  /*29f20*/  SEL R4, R4, RZ, !P0 ;  /* 0x000000ff04047207 */ /* 0x000fe40004000000 */
[----:B------:R-:W-:Y:S02]  /*29f30*/  IADD3 R7, P4, R7, R202, RZ ;  /* 0x000000ca07077210 */ /* 0x000fe40007f9e0ff */
[----:B------:R-:W-:Y:S01]  /*29f40*/  ISETP.NE.U32.AND P1, PT, R4, RZ, PT ;  /* 0x000000ff0400720c */ /* 0x000fe20003f25070 */
[----:B------:R-:W-:Y:S01]  /*29f50*/  IMAD.MOV.U32 R4, RZ, RZ, R21 ;  /* 0x000000ffff047224 */ /* 0x000fe200078e0015 */
[----:B------:R-:W-:Y:S01]  /*29f60*/  STL [R1+0x264], R21 ;  /* 0x0002641501007387 */ /* 0x000fe20000100800 */
[----:B------:R-:W-:-:S05]  /*29f70*/  IMAD.X R22, R22, 0x1, R0, P3 ;  /* 0x0000000116167824 */ /* 0x000fca00018e0600 */
[----:B------:R-:W-:Y:S01]  /*29f80*/  MOV R5, R22 ;  /* 0x0000001600057202 */ /* 0x000fe20000000f00 */
[----:B------:R-:W-:Y:S01]  /*29f90*/  IMAD.X R20, R20, 0x1, R0, P4 ;  /* 0x0000000114147824 */ /* 0x000fe200020e0600 */
[----:B------:R1:W-:Y:S04]  /*29fa0*/  STL [R1+0x260], R22 ;  /* 0x0002601601007387 */ /* 0x0003e80000100800 */
[----:B------:R-:W-:Y:S04]  /*29fb0*/  STL [R1+0x29c], R7 ;  /* 0x00029c0701007387 */ /* 0x000fe80000100800 */
[----:B------:R5:W-:Y:S01]  /*29fc0*/  LDGSTS.E [R3+0x12a00], [R4.64], P2 ;  /* 0x12a0000004037fae */ /* 0x000be20009121848 */
[----:B------:R-:W-:-:S03]  /*29fd0*/  ISETP.GT.AND P2, PT, R2, 0x52, PT ;  /* 0x000000520200780c */ /* 0x000fc60003f44270 */
[----:B------:R4:W-:Y:S04]  /*29fe0*/  STL [R1+0x298], R20 ;  /* 0x0002981401007387 */ /* 0x0009e80000100800 */
[----:B-1----:R-:W3:Y:S01]  /*29ff0*/  LDL.LU R22, [R1+0x320] ;  /* 0x0003200001167983 */ /* 0x002ee20000300800 */
[----:B-----5:R-:W-:-:S03]  /*2a000*/  IMAD.MOV.U32 R4, RZ, RZ, R7 ;  /* 0x000000ffff047224 */ /* 0x020fc600078e0007 */
[----:B------:R-:W5:Y:S01]  /*2a010*/  LDL.LU R21, [R1+0x324] ;  /* 0x0003240001157983 */ /* 0x000f620000300800 */
[----:B------:R-:W-:Y:S01]  /*2a020*/  IMAD.MOV.U32 R5, RZ, RZ, R20 ;  /* 0x000000ffff057224 */ /* 0x000fe200078e0014 */
[-C--:B------:R-:W-:Y:S02]  /*2a030*/  IADD3 R24, P3, R24, R202.reuse, RZ ;  /* 0x000000ca18187210 */ /* 0x080fe40007f7e0ff */
[----:B----4-:R-:W4:Y:S04]  /*2a040*/  LDL.LU R20, [R1+0x358] ;  /* 0x0003580001147983 */ /* 0x010f280000300800 */
[----:B------:R1:W-:Y:S04]  /*2a050*/  LDGSTS.E [R3+0x13800], [R4.64], P1 ;  /* 0x1380000004037fae */ /* 0x0003e80008921848 */
[----:B------:R-:W4:Y:S01]  /*2a060*/  LDL.LU R7, [R1+0x35c] ;  /* 0x00035c0001077983 */ /* 0x000f220000300800 */
[----:B------:R-:W-:-:S02]  /*2a070*/  IADD3 R16, P4, R16, R202, RZ ;  /* 0x000000ca10107210 */ /* 0x000fc40007f9e0ff */
[----:B-1----:R-:W-:-:S04]  /*2a080*/  SEL R4, RZ, 0x4, !P2 ;  /* 0x00000004ff047807 */ /* 0x002fc80005000000 */
[----:B------:R-:W-:-:S04]  /*2a090*/  SEL R4, R4, RZ, !P0 ;  /* 0x000000ff04047207 */ /* 0x000fc80004000000 */
[----:B------:R-:W-:Y:S01]  /*2a0a0*/  ISETP.NE.U32.AND P2, PT, R4, RZ, PT ;  /* 0x000000ff0400720c */ /* 0x000fe20003f45070 */
[----:B------:R-:W-:Y:S01]  /*2a0b0*/  IMAD.MOV.U32 R4, RZ, RZ, R24 ;  /* 0x000000ffff047224 */ /* 0x000fe200078e0018 */
[----:B------:R-:W-:Y:S01]  /*2a0c0*/  STL [R1+0x2a4], R24 ;  /* 0x0002a41801007387 */ /* 0x000fe20000100800 */
[----:B--2---:R-:W-:-:S04]  /*2a0d0*/  IMAD.X R27, R27, 0x1, R0, P3 ;  /* 0x000000011b1b7824 */ /* 0x004fc800018e0600 */
        /* <DEDUP_REMOVED lines=13> */
[----:B-1----:R-:W-:Y:S02]  /*2a1b0*/  SEL R4, RZ, 0x4, !P1 ;  /* 0x00000004ff047807 */ /* 0x002fe40004800000 */
[----:B------:R-:W-:Y:S02]  /*2a1c0*/  IADD3.X R23, R23, R0, RZ, P4, !PT ;  /* 0x0000000017177210 */ /* 0x000fe400027fe4ff */
        /* <DEDUP_REMOVED lines=13> */
[----:B------:R-:W-:-:S02]  /*2a2a0*/  IMAD.MOV.U32 R4, RZ, RZ, R6 ;  /* 0x000000ffff047224 */ /* 0x000fc400078e0006 */
[----:B------:R-:W-:Y:S01]  /*2a2b0*/  IMAD.MOV.U32 R5, RZ, RZ, R23 ;  /* 0x000000ffff057224 */ /* 0x000fe200078e0017 */
[----:B------:R-:W-:Y:S01]  /*2a2c0*/  ISETP.GT.AND P2, PT, R2, 0x5a, PT ;  /* 0x0000005a0200780c */ /* 0x000fe20003f44270 */
[----:B------:R-:W3:Y:S04]  /*2a2d0*/  LDL.LU R24, [R1+0x3a4] ;  /* 0x0003a40001187983 */ /* 0x000ee80000300800 */
[----:B------:R-:W3:Y:S04]  /*2a2e0*/  LDL.LU R6, [R1+0x3dc] ;  /* 0x0003dc0001067983 */ /* 0x000ee80000300800 */
[----:B------:R1:W-:Y:S01]  /*2a2f0*/  LDGSTS.E [R3+0x15800], [R4.64], P1 ;  /* 0x1580000004037fae */ /* 0x0003e20008921848 */
[----:B-----5:R-:W-:-:S05]  /*2a300*/  IADD3 R21, P3, R21, R202, RZ ;  /* 0x000000ca15157210 */ /* 0x020fca0007f7e0ff */
[----:B------:R-:W-:Y:S01]  /*2a310*/  IMAD.X R22, R22, 0x1, R0, P3 ;  /* 0x0000000116167824 */ /* 0x000fe200018e0600 */
[----:B------:R-:W-:Y:S01]  /*2a320*/  STL [R1+0x324], R21 ;  /* 0x0003241501007387 */ /* 0x000fe20000100800 */
[----:B-1----:R-:W-:Y:S02]  /*2a330*/  SEL R4, RZ, 0x4, !P2 ;  /* 0x00000004ff047807 */ /* 0x002fe40005000000 */
[----:B----4-:R-:W-:Y:S01]  /*2a340*/  IADD3 R7, P4, R7, R202, RZ ;  /* 0x000000ca07077210 */ /* 0x010fe20007f9e0ff */
[----:B------:R1:W-:Y:S01]  /*2a350*/  STL [R1+0x320], R22 ;  /* 0x0003201601007387 */ /* 0x0003e20000100800 */
[----:B------:R-:W-:-:S03]  /*2a360*/  SEL R4, R4, RZ, !P0 ;  /* 0x000000ff04047207 */ /* 0x000fc60004000000 */
[----:B------:R-:W-:Y:S01]  /*2a370*/  STL [R1+0x35c], R7 ;  /* 0x00035c0701007387 */ /* 0x000fe20000100800 */
[----:B------:R-:W-:-:S03]  /*2a380*/  IMAD.X R20, R20, 0x1, R0, P4 ;  /* 0x0000000114147824 */ /* 0x000fc600020e0600 */
[----:B------:R-:W4:Y:S01]  /*2a390*/  LDL.LU R27, [R1+0x3a0] ;  /* 0x0003a000011b7983 */ /* 0x000f220000300800 */
[----:B------:R-:W-:Y:S01]  /*2a3a0*/  ISETP.NE.U32.AND P2, PT, R4, RZ, PT ;  /* 0x000000ff0400720c */ /* 0x000fe20003f45070 */
[----:B------:R-:W-:Y:S02]  /*2a3b0*/  IMAD.MOV.U32 R5, RZ, RZ, R22 ;  /* 0x000000ffff057224 */ /* 0x000fe400078e0016 */
[----:B------:R5:W-:Y:S01]  /*2a3c0*/  STL [R1+0x358], R20 ;  /* 0x0003581401007387 */ /* 0x000be20000100800 */
[----:B------:R-:W-:-:S03]  /*2a3d0*/  IMAD.MOV.U32 R4, RZ, RZ, R21 ;  /* 0x000000ffff047224 */ /* 0x000fc600078e0015 */
[----:B-1----:R-:W4:Y:S04]  /*2a3e0*/  LDL.LU R22, [R1+0x3d8] ;  /* 0x0003d80001167983 */ /* 0x002f280000300800 */
[----:B------:R-:W4:Y:S04]  /*2a3f0*/  LDL.LU R23, [R1+0x3e0] ;  /* 0x0003e00001177983 */ /* 0x000f280000300800 */
[----:B------:R-:W4:Y:S04]  /*2a400*/  LDL.LU R21, [R1+0x3e4] ;  /* 0x0003e40001157983 */ /* 0x000f280000300800 */
[----:B------:R1:W-:Y:S01]  /*2a410*/  LDGSTS.E [R3+0x15a00], [R4.64], P1 ;  /* 0x15a0000004037fae */ /* 0x0003e20008921848 */
[----:B------:R-:W-:Y:S01]  /*2a420*/  ISETP.GT.AND P1, PT, R2, 0x5e, PT ;  /* 0x0000005e0200780c */ /* 0x000fe20003f24270 */
[----:B-1----:R-:W-:Y:S01]  /*2a430*/  IMAD.MOV.U32 R4, RZ, RZ, R7 ;  /* 0x000000ffff047224 */ /* 0x002fe200078e0007 */
[----:B------:R-:W-:-:S02]  /*2a440*/  MOV R5, R20 ;  /* 0x0000001400057202 */ /* 0x000fc40000000f00 */
        /* <DEDUP_REMOVED lines=23> */
[----:B------:R-:W-:Y:S02]  /*2a5c0*/  ISETP.GT.AND P2, PT, R2, 0x62, PT ;  /* 0x000000620200780c */ /* 0x000fe40003f44270 */
[-C--:B------:R-:W-:Y:S01]  /*2a5d0*/  IADD3 R24, P3, R24, R202.reuse, RZ ;  /* 0x000000ca18187210 */ /* 0x080fe20007f7e0ff */
[----:B------:R1:W-:Y:S01]  /*2a5e0*/  LDGSTS.E [R3+0x17800], [R4.64], P1 ;  /* 0x1780000004037fae */ /* 0x0003e20008921848 */
[----:B------:R-:W-:-:S03]  /*2a5f0*/  IADD3 R6, P4, R6, R202, RZ ;  /* 0x000000ca06067210 */ /* 0x000fc60007f9e0ff */
[----:B----4-:R-:W-:Y:S01]  /*2a600*/  IMAD.X R27, R27, 0x1, R0, P3 ;  /* 0x000000011b1b7824 */ /* 0x010fe200018e0600 */
[----:B-1----:R-:W-:-:S04]  /*2a610*/  SEL R4, RZ, 0x4, !P2 ;  /* 0x00000004ff047807 */ /* 0x002fc80005000000 */
[----:B------:R-:W-:Y:S02]  /*2a620*/  SEL R4, R4, RZ, !P0 ;  /* 0x000000ff04047207 */ /* 0x000fe40004000000 */
[----:B------:R-:W-:Y:S02]  /*2a630*/  MOV R5, R27 ;  /* 0x0000001b00057202 */ /* 0x000fe40000000f00 */
        /* <DEDUP_REMOVED lines=11> */
[----:B------:R-:W-:Y:S01]  /*2a6f0*/  STL [R1+0x3dc], R6 ;  /* 0x0003dc0601007387 */ /* 0x000fe20000100800 */
[----:B-----5:R-:W-:-:S03]  /*2a700*/  IADD3 R7, P4, R7, R202, RZ ;  /* 0x000000ca07077210 */ /* 0x020fc60007f9e0ff */
        /* <DEDUP_REMOVED lines=11> */
[----:B------:R-:W-:Y:S01]  /*2a7c0*/  ISETP.NE.U32.AND P1, PT, R4, RZ, PT ;  /* 0x000000ff0400720c */ /* 0x000fe20003f25070 */
[----:B------:R-:W-:-:S02]  /*2a7d0*/  IMAD.MOV.U32 R4, RZ, RZ, R21 ;  /* 0x000000ffff047224 */ /* 0x000fc400078e0015 */
[----:B-1----:R-:W5:Y:S04]  /*2a7e0*/  LDL.LU R23, [R1+0x460] ;  /* 0x0004600001177983 */ /* 0x002f680000300800 */
        /* <DEDUP_REMOVED lines=12> */
[----:B--2---:R-:W-:-:S04]  /*2a8b0*/  IADD3 R16, P4, R16, R202, RZ ;  /* 0x000000ca10107210 */ /* 0x004fc80007f9e0ff */
[----:B------:R-:W-:Y:S01]  /*2a8c0*/  IADD3.X R17, R17, R0, RZ, P4, !PT ;  /* 0x0000000011117210 */ /* 0x000fe200027fe4ff */
[----:B------:R2:W-:Y:S04]  /*2a8d0*/  STL [R1+0x45c], R16 ;  /* 0x00045c1001007387 */ /* 0x0005e80000100800 */
        /* <DEDUP_REMOVED lines=12> */
[----:B-1----:R-:W-:Y:S02]  /*2a9a0*/  IMAD.MOV.U32 R4, RZ, RZ, R16 ;  /* 0x000000ffff047224 */ /* 0x002fe400078e0010 */
[----:B------:R-:W-:Y:S01]  /*2a9b0*/  IMAD.MOV.U32 R5, RZ, RZ, R17 ;  /* 0x000000ffff057224 */ /* 0x000fe200078e0011 */
[----:B--2---:R-:W2:Y:S04]  /*2a9c0*/  LDL.LU R16, [R1+0x4e4] ;  /* 0x0004e40001107983 */ /* 0x004ea80000300800 */
[----:B------:R1:W-:Y:S01]  /*2a9d0*/  LDGSTS.E [R3+0x1a800], [R4.64], P2 ;  /* 0x1a80000004037fae */ /* 0x0003e20009121848 */
[----:B-----5:R-:W-:-:S03]  /*2a9e0*/  IADD3 R22, P3, R22, R202, RZ ;  /* 0x000000ca16167210 */ /* 0x020fc60007f7e0ff */
[----:B------:R-:W5:Y:S04]  /*2a9f0*/  LDL.LU R19, [R1+0x518] ;  /* 0x0005180001137983 */ /* 0x000f680000300800 */
[----:B------:R-:W5:Y:S01]  /*2aa00*/  LDL.LU R17, [R1+0x51c] ;  /* 0x00051c0001117983 */ /* 0x000f620000300800 */
[----:B-1----:R-:W-:Y:S02]  /*2aa10*/  SEL R4, RZ, 0x4, !P1 ;  /* 0x00000004ff047807 */ /* 0x002fe40004800000 */
[----:B------:R-:W-:Y:S02]  /*2aa20*/  IADD3 R6, P4, R6, R202, RZ ;  /* 0x000000ca06067210 */ /* 0x000fe40007f9e0ff */
[----:B------:R-:W-:-:S04]  /*2aa30*/  SEL R4, R4, RZ, !P0 ;  /* 0x000000ff04047207 */ /* 0x000fc80004000000 */
[----:B------:R-:W-:Y:S01]  /*2aa40*/  ISETP.NE.U32.AND P1, PT, R4, RZ, PT ;  /* 0x000000ff0400720c */ /* 0x000fe20003f25070 */
[----:B------:R-:W-:Y:S02]  /*2aa50*/  IMAD.MOV.U32 R4, RZ, RZ, R22 ;  /* 0x000000ffff047224 */ /* 0x000fe400078e0016 */
[----:B------:R-:W-:-:S04]  /*2aa60*/  IMAD.X R23, R23, 0x1, R0, P3 ;  /* 0x0000000117177824 */ /* 0x000fc800018e0600 */
        /* <DEDUP_REMOVED lines=22> */
[----:B----4-:R-:W-:-:S04]  /*2abd0*/  IMAD.X R27, R27, 0x1, R0, P3 ;  /* 0x000000011b1b7824 */ /* 0x010fc800018e0600 */
        /* <DEDUP_REMOVED lines=19> */
[----:B------:R-:W-:Y:S01]  /*2ad10*/  MOV R5, R18 ;  /* 0x0000001200057202 */ /* 0x000fe20000000f00 */
[----:B------:R-:W-:Y:S01]  /*2ad20*/  STL [R1+0x4e4], R16 ;  /* 0x0004e41001007387 */ /* 0x000fe20000100800 */
[----:B------:R-:W-:-:S03]  /*2ad30*/  IMAD.X R19, R19, 0x1, R0, P4 ;  /* 0x0000000113137824 */ /* 0x000fc600020e0600 */
        /* <DEDUP_REMOVED lines=9> */
[----:B-1----:R-:W5:Y:S04]  /*2add0*/  LDL.LU R19, [R1+0x598] ;  /* 0x0005980001137983 */ /* 0x002f680000300800 */
[----:B------:R1:W-:Y:S04]  /*2ade0*/  LDGSTS.E [R3+0x1d800], [R4.64], P1 ;  /* 0x1d80000004037fae */ /* 0x0003e80008921848 */
[----:B------:R-:W5:Y:S01]  /*2adf0*/  LDL.LU R17, [R1+0x5a0] ;  /* 0x0005a00001117983 */ /* 0x000f620000300800 */
[----:B-1----:R-:W-:Y:S02]  /*2ae00*/  SEL R4, RZ, 0x4, !P2 ;  /* 0x00000004ff047807 */ /* 0x002fe40005000000 */
[----:B------:R-:W-:-:S02]  /*2ae10*/  IADD3 R22, P3, R22, R202, RZ ;  /* 0x000000ca16167210 */ /* 0x000fc40007f7e0ff */
[----:B------:R-:W-:-:S03]  /*2ae20*/  SEL R4, R4, RZ, !P0 ;  /* 0x000000ff04047207 */ /* 0x000fc60004000000 */
[----:B------:R-:W-:Y:S01]  /*2ae30*/  IMAD.X R23, R23, 0x1, R0, P3 ;  /* 0x0000000117177824 */ /* 0x000fe200018e0600 */
[----:B------:R-:W-:Y:S01]  /*2ae40*/  ISETP.NE.U32.AND P2, PT, R4, RZ, PT ;  /* 0x000000ff0400720c */ /* 0x000fe20003f45070 */
[----:B------:R-:W-:Y:S01]  /*2ae50*/  IMAD.MOV.U32 R4, RZ, RZ, R22 ;  /* 0x000000ffff047224 */ /* 0x000fe200078e0016 */
[----:B------:R-:W-:Y:S01]  /*2ae60*/  IADD3 R6, P4, R6, R202, RZ ;  /* 0x000000ca06067210 */ /* 0x000fe20007f9e0ff */
[----:B------:R-:W-:-:S04]  /*2ae70*/  IMAD.MOV.U32 R5, RZ, RZ, R23 ;  /* 0x000000ffff057224 */ /* 0x000fc800078e0017 */
[----:B------:R-:W-:Y:S01]  /*2ae80*/  IMAD.X R21, R21, 0x1, R0, P4 ;  /* 0x0000000115157824 */ /* 0x000fe200020e0600 */
[----:B------:R1:W-:Y:S01]  /*2ae90*/  LDGSTS.E [R3+0x1da00], [R4.64], P1 ;  /* 0x1da0000004037fae */ /* 0x0003e20008921848 */
[----:B------:R-:W-:-:S03]  /*2aea0*/  ISETP.GT.AND P1, PT, R2, 0x7e, PT ;  /* 0x0000007e0200780c */ /* 0x000fc60003f24270 */
[----:B------:R-:W-:Y:S04]  /*2aeb0*/  STL [R1+0x524], R22 ;  /* 0x0005241601007387 */ /* 0x000fe80000100800 */
[----:B------:R-:W-:Y:S01]  /*2aec0*/  STL [R1+0x520], R23 ;  /* 0x0005201701007387 */ /* 0x000fe20000100800 */
[----:B-1----:R-:W-:Y:S02]  /*2aed0*/  IMAD.MOV.U32 R4, RZ, RZ, R6 ;  /* 0x000000ffff047224 */ /* 0x002fe400078e0006 */
[----:B------:R-:W-:Y:S01]  /*2aee0*/  IMAD.MOV.U32 R5, RZ, RZ, R21 ;  /* 0x000000ffff057224 */ /* 0x000fe200078e0015 */
[----:B------:R1:W-:Y:S04]  /*2aef0*/  STL [R1+0x55c], R6 ;  /* 0x00055c0601007387 */ /* 0x0003e80000100800 */
[----:B------:R1:W-:Y:S04]  /*2af00*/  LDGSTS.E [R3+0x1e800], [R4.64], P2 ;  /* 0x1e80000004037fae */ /* 0x0003e80009121848 */
[----:B------:R-:W-:Y:S04]  /*2af10*/  STL [R1+0x558], R21 ;  /* 0x0005581501007387 */ /* 0x000fe80000100800 */
[----:B------:R-:W5:Y:S01]  /*2af20*/  LDL.LU R24, [R1+0x910] ;  /* 0x0009100001187983 */ /* 0x000f620000300800 */
[----:B-1----:R-:W-:-:S03]  /*2af30*/  SEL R4, RZ, 0x4, !P1 ;  /* 0x00000004ff047807 */ /* 0x002fc60004800000 */
[----:B------:R-:W5:Y:S01]  /*2af40*/  LDL.LU R6, [R1+0x91c] ;  /* 0x00091c0001067983 */ /* 0x000f620000300800 */
[----:B------:R-:W-:-:S04]  /*2af50*/  SEL R4, R4, RZ, !P0 ;  /* 0x000000ff04047207 */ /* 0x000fc80004000000 */
[----:B------:R-:W-:Y:S02]  /*2af60*/  ISETP.NE.U32.AND P1, PT, R4, RZ, PT ;  /* 0x000000ff0400720c */ /* 0x000fe40003f25070 */
[----:B----4-:R-:W-:-:S05]  /*2af70*/  IADD3 R7, P3, R7, R202, RZ ;  /* 0x000000ca07077210 */ /* 0x010fca0007f7e0ff */
[----:B------:R-:W-:Y:S01]  /*2af80*/  IMAD.X R20, R20, 0x1, R0, P3 ;  /* 0x0000000114147824 */ /* 0x000fe200018e0600 */
[----:B------:R1:W-:Y:S01]  /*2af90*/  STL [R1+0x564], R7 ;  /* 0x0005640701007387 */ /* 0x0003e20000100800 */
[----:B------:R-:W-:-:S03]  /*2afa0*/  MOV R4, R7 ;  /* 0x0000000700047202 */ /* 0x000fc60000000f00 */
[----:B------:R-:W-:Y:S04]  /*2afb0*/  STL [R1+0x560], R20 ;  /* 0x0005601401007387 */ /* 0x000fe80000100800 */
[----:B------:R-:W4:Y:S04]  /*2afc0*/  LDL.LU R23, [R1+0x908] ;  /* 0x0009080001177983 */ /* 0x000f280000300800 */
[----:B-1----:R-:W4:Y:S04]  /*2afd0*/  LDL.LU R7, [R1+0x914] ;  /* 0x0009140001077983 */ /* 0x002f280000300800 */
[----:B------:R-:W4:Y:S04]  /*2afe0*/  LDL.LU R22, [R1+0x8d0] ;  /* 0x0008d00001167983 */ /* 0x000f280000300800 */
[----:B------:R-:W4:Y:S01]  /*2aff0*/  LDL.LU R21, [R1+0x8dc] ;  /* 0x0008dc0001157983 */ /* 0x000f220000300800 */
[----:B------:R-:W-:-:S05]  /*2b000*/  IMAD.MOV.U32 R5, RZ, RZ, R20 ;  /* 0x000000ffff057224 */ /* 0x000fca00078e0014 */
[----:B------:R1:W-:Y:S01]  /*2b010*/  LDGSTS.E [R3+0x1ea00], [R4.64], P2 ;  /* 0x1ea0000004037fae */ /* 0x0003e20009121848 */
[----:B---3--:R-:W-:-:S05]  /*2b020*/  IADD3 R18, P2, R18, R202, RZ ;  /* 0x000000ca12127210 */ /* 0x008fca0007f5e0ff */
[----:B-1----:R-:W-:Y:S01]  /*2b030*/  IMAD.MOV.U32 R4, RZ, RZ, R18 ;  /* 0x000000ffff047224 */ /* 0x002fe200078e0012 */
[----:B--2---:R-:W-:Y:S01]  /*2b040*/  IADD3 R16, P3, R16, R202, RZ ;  /* 0x000000ca10107210 */ /* 0x004fe20007f7e0ff */
[----:B-----5:R-:W-:-:S04]  /*2b050*/  IMAD.X R19, R19, 0x1, R0, P2 ;  /* 0x0000000113137824 */ /* 0x020fc800010e0600 */
        /* <DEDUP_REMOVED lines=11> */
[----:B-1----:R-:W5:Y:S01]  /*2b110*/  LDL.LU R19, [R1+0x8c8] ;  /* 0x0008c80001137983 */ /* 0x002f620000300800 */
[----:B--2---:R-:W-:-:S03]  /*2b120*/  SEL R3, RZ, 0x4, !P1 ;  /* 0x00000004ff037807 */ /* 0x004fc60004800000 */
[----:B------:R-:W2:Y:S01]  /*2b130*/  LDL.LU R18, [R1+0x8d4] ;  /* 0x0008d40001127983 */ /* 0x000ea20000300800 */
[----:B------:R-:W-:-:S03]  /*2b140*/  SEL R3, R3, RZ, !P0 ;  /* 0x000000ff03037207 */ /* 0x000fc60004000000 */
[----:B---3--:R-:W5:Y:S01]  /*2b150*/  LDL.LU R17, [R1+0x890] ;  /* 0x0008900001117983 */ /* 0x008f620000300800 */
[----:B------:R-:W-:-:S03]  /*2b160*/  ISETP.NE.U32.AND P2, PT, R3, RZ, PT ;  /* 0x000000ff0300720c */ /* 0x000fc60003f45070 */
[----:B------:R-:W5:Y:S01]  /*2b170*/  LDL.LU R16, [R1+0x89c] ;  /* 0x00089c0001107983 */ /* 0x000f620000300800 */
[----:B------:R-:W-:Y:S01]  /*2b180*/  IMAD.U32 R3, RZ, RZ, UR5 ;  /* 0x00000005ff037e24 */ /* 0x000fe2000f8e00ff */
[----:B------:R-:W-:-:S04]  /*2b190*/  LOP3.LUT R20, R203, 0x60, RZ, 0x3c, !PT ;  /* 0x00000060cb147812 */ /* 0x000fc800078e3cff */
[----:B------:R-:W-:Y:S02]  /*2b1a0*/  LEA R3, R3, R20, 0x11 ;  /* 0x0000001403037211 */ /* 0x000fe400078e88ff */
[----:B------:R-:W-:-:S05]  /*2b1b0*/  IADD3 R6, P1, R6, R202, RZ ;  /* 0x000000ca06067210 */ /* 0x000fca0007f3e0ff */
[----:B------:R-:W-:Y:S02]  /*2b1c0*/  IMAD.X R24, R24, 0x1, R0, P1 ;  /* 0x0000000118187824 */ /* 0x000fe400008e0600 */
[----:B------:R-:W-:Y:S02]  /*2b1d0*/  IMAD.MOV.U32 R4, RZ, RZ, R6 ;  /* 0x000000ffff047224 */ /* 0x000fe400078e0006 */
[----:B------:R-:W-:Y:S01]  /*2b1e0*/  IMAD.MOV.U32 R5, RZ, RZ, R24 ;  /* 0x000000ffff057224 */ /* 0x000fe200078e0018 */
[----:B------:R-:W-:Y:S01]  /*2b1f0*/  ISETP.GT.AND P1, PT, R2, 0x7, PT ;  /* 0x000000070200780c */ /* 0x000fe20003f24270 */
[----:B------:R1:W-:Y:S04]  /*2b200*/  STL [R1+0x91c], R6 ;  /* 0x00091c0601007387 */ /* 0x0003e80000100800 */
[----:B------:R-:W-:Y:S04]  /*2b210*/  STL [R1+0x910], R24 ;  /* 0x0009101801007387 */ /* 0x000fe80000100800 */
[----:B------:R1:W-:Y:S04]  /*2b220*/  LDGSTS.E [R3+0xc00], [R4.64], P2 ;  /* 0x00c0000004037fae */ /* 0x0003e80009121848 */
[----:B------:R-:W5:Y:S04]  /*2b230*/  LDL.LU R27, [R1+0x894] ;  /* 0x00089400011b7983 */ /* 0x000f680000300800 */
[----:B-1----:R-:W5:Y:S01]  /*2b240*/  LDL.LU R6, [R1+0x85c] ;  /* 0x00085c0001067983 */ /* 0x002f620000300800 */
[----:B------:R-:W-:-:S04]  /*2b250*/  SEL R4, RZ, 0x4, !P1 ;  /* 0x00000004ff047807 */ /* 0x000fc80004800000 */
[----:B------:R-:W-:-:S04]  /*2b260*/  SEL R4, R4, RZ, !P0 ;  /* 0x000000ff04047207 */ /* 0x000fc80004000000 */
[----:B------:R-:W-:Y:S02]  /*2b270*/  ISETP.NE.U32.AND P1, PT, R4, RZ, PT ;  /* 0x000000ff0400720c */ /* 0x000fe40003f25070 */
[----:B----4-:R-:W-:-:S05]  /*2b280*/  IADD3 R7, P3, R7, R202, RZ ;  /* 0x000000ca07077210 */ /* 0x010fca0007f7e0ff */
[--C-:B------:R-:W-:Y:S01]  /*2b290*/  IMAD.X R23, R23, 0x1, R0.reuse, P3 ;  /* 0x0000000117177824 */ /* 0x100fe200018e0600 */
        /* <DEDUP_REMOVED lines=9> */
[----:B------:R-:W-:-:S03]  /*2b330*/  IMAD.MOV.U32 R5, RZ, RZ, R23 ;  /* 0x000000ffff057224 */ /* 0x000fc600078e0017 */
[----:B------:R-:W3:Y:S04]  /*2b340*/  LDL.LU R24, [R1+0x848] ;  /* 0x0008480001187983 */ /* 0x000ee80000300800 */
        /* <DEDUP_REMOVED lines=9> */
[----:B------:R-:W-:-:S04]  /*2b3e0*/  SEL R4, R4, RZ, !P0 ;  /* 0x000000ff04047207 */ /* 0x000fc80004000000 */
[----:B------:R-:W-:Y:S02]  /*2b3f0*/  ISETP.NE.U32.AND P2, PT, R4, RZ, PT ;  /* 0x000000ff0400720c */ /* 0x000fe40003f45070 */
[----:B--2---:R-:W-:-:S05]  /*2b400*/  IADD3 R18, P3, R18, R202, RZ ;  /* 0x000000ca12127210 */ /* 0x004fca0007f7e0ff */
[----:B-----5:R-:W-:Y:S01]  /*2b410*/  IMAD.X R19, R19, 0x1, R0, P3 ;  /* 0x0000000113137824 */ /* 0x020fe200018e0600 */
[----:B------:R-:W-:Y:S01]  /*2b420*/  IADD3 R16, P4, R16, R202, RZ ;  /* 0x000000ca10107210 */ /* 0x000fe20007f9e0ff */
[----:B------:R-:W-:Y:S02]  /*2b430*/  IMAD.MOV.U32 R4, RZ, RZ, R18 ;  /* 0x000000ffff047224 */ /* 0x000fe400078e0012 */
[----:B------:R-:W-:Y:S01]  /*2b440*/  IMAD.MOV.U32 R5, RZ, RZ, R19 ;  /* 0x000000ffff057224 */ /* 0x000fe200078e0013 */
[----:B------:R-:W-:-:S04]  /*2b450*/  IADD3.X R17, R17, R0, RZ, P4, !PT ;  /* 0x0000000011117210 */ /* 0x000fc800027fe4ff */
[----:B------:R1:W-:Y:S01]  /*2b460*/  LDGSTS.E [R3+0x1e00], [R4.64], P1 ;  /* 0x01e0000004037fae */ /* 0x0003e20008921848 */
[----:B------:R-:W-:Y:S01]  /*2b470*/  ISETP.GT.AND P1, PT, R2, 0xf, PT ;  /* 0x0000000f0200780c */ /* 0x000fe20003f24270 */
[----:B-1----:R-:W-:Y:S02]  /*2b480*/  IMAD.MOV.U32 R4, RZ, RZ, R16 ;  /* 0x000000ffff047224 */ /* 0x002fe400078e0010 */
[----:B------:R-:W-:-:S05]  /*2b490*/  IMAD.MOV.U32 R5, RZ, RZ, R17 ;  /* 0x000000ffff057224 */ /* 0x000fca00078e0011 */
[----:B------:R1:W-:Y:S04]  /*2b4a0*/  LDGSTS.E [R3+0x2c00], [R4.64], P2 ;  /* 0x02c0000004037fae */ /* 0x0003e80009121848 */
[----:B------:R-:W-:Y:S01]  /*2b4b0*/  STL [R1+0x8d4], R18 ;  /* 0x0008d41201007387 */ /* 0x000fe20000100800 */
[-C--:B------:R-:W-:Y:S02]  /*2b4c0*/  IADD3 R27, P3, R27, R202.reuse, RZ ;  /* 0x000000ca1b1b7210 */ /* 0x080fe40007f7e0ff */
[----:B-1----:R-:W-:Y:S01]  /*2b4d0*/  SEL R4, RZ, 0x4, !P1 ;  /* 0x00000004ff047807 */ /* 0x002fe20004800000 */
[----:B------:R1:W-:Y:S01]  /*2b4e0*/  STL [R1+0x8c8], R19 ;  /* 0x0008c81301007387 */ /* 0x0003e20000100800 */
[----:B------:R-:W-:Y:S02]  /*2b4f0*/  IADD3 R6, P4, R6, R202, RZ ;  /* 0x000000ca06067210 */ /* 0x000fe40007f9e0ff */
[----:B------:R-:W-:Y:S01]  /*2b500*/  SEL R4, R4, RZ, !P0 ;  /* 0x000000ff04047207 */ /* 0x000fe20004000000 */
[----:B------:R-:W-:Y:S03]  /*2b510*/  STL [R1+0x89c], R16 ;  /* 0x00089c1001007387 */ /* 0x000fe60000100800 */
[----:B------:R-:W-:Y:S01]  /*2b520*/  ISETP.NE.U32.AND P1, PT, R4, RZ, PT ;  /* 0x000000ff0400720c */ /* 0x000fe20003f25070 */
[----:B------:R2:W-:Y:S01]  /*2b530*/  STL [R1+0x890], R17 ;  /* 0x0008901101007387 */ /* 0x0005e20000100800 */
[----:B------:R-:W-:-:S03]  /*2b540*/  IMAD.MOV.U32 R4, RZ, RZ, R27 ;  /* 0x000000ffff047224 */ /* 0x000fc600078e001b */
[----:B-1----:R-:W5:Y:S04]  /*2b550*/  LDL.LU R19, [R1+0x808] ;  /* 0x0008080001137983 */ /* 0x002f680000300800 */
[----:B------:R-:W5:Y:S04]  /*2b560*/  LDL.LU R18, [R1+0x814] ;  /* 0x0008140001127983 */ /* 0x000f680000300800 */
[----:B--2---:R-:W2:Y:S04]  /*2b570*/  LDL.LU R17, [R1+0x7d0] ;  /* 0x0007d00001117983 */ /* 0x004ea80000300800 */
[----:B------:R-:W2:Y:S04]  /*2b580*/  LDL.LU R16, [R1+0x7dc] ;  /* 0x0007dc0001107983 */ /* 0x000ea80000300800 */
[----:B------:R-:W-:Y:S01]  /*2b590*/  STL [R1+0x894], R27 ;  /* 0x0008941b01007387 */ /* 0x000fe20000100800 */
[----:B---3--:R-:W-:-:S04]  /*2b5a0*/  IMAD.X R28, R28, 0x1, R0, P3 ;  /* 0x000000011c1c7824 */ /* 0x008fc800018e0600 */
[----:B------:R-:W-:Y:S01]  /*2b5b0*/  IMAD.MOV.U32 R5, RZ, RZ, R28 ;  /* 0x000000ffff057224 */ /* 0x000fe200078e001c */
[----:B------:R-:W-:Y:S01]  /*2b5c0*/  STL [R1+0x888], R28 ;  /* 0x0008881c01007387 */ /* 0x000fe20000100800 */
[----:B------:R-:W-:-:S03]  /*2b5d0*/  IMAD.X R7, R7, 0x1, R0, P4 ;  /* 0x0000000107077824 */ /* 0x000fc600020e0600 */
[----:B------:R-:W-:Y:S04]  /*2b5e0*/  STL [R1+0x85c], R6 ;  /* 0x00085c0601007387 */ /* 0x000fe80000100800 */
[----:B------:R1:W-:Y:S04]  /*2b5f0*/  LDGSTS.E [R3+0x2e00], [R4.64], P2 ;  /* 0x02e0000004037fae */ /* 0x0003e80009121848 */
[----:B------:R3:W-:Y:S01]  /*2b600*/  STL [R1+0x850], R7 ;  /* 0x0008500701007387 */ /* 0x0007e20000100800 */
[----:B-1----:R-:W-:Y:S01]  /*2b610*/  MOV R5, R7 ;  /* 0x0000000700057202 */ /* 0x002fe20000000f00 */
[----:B------:R-:W-:-:S02]  /*2b620*/  IMAD.MOV.U32 R4, RZ, RZ, R6 ;  /* 0x000000ffff047224 */ /* 0x000fc400078e0006 */
[----:B---3--:R-:W3:Y:S04]  /*2b630*/  LDL.LU R7, [R1+0x7c8] ;  /* 0x0007c80001077983 */ /* 0x008ee80000300800 */
[----:B------:R-:W3:Y:S01]  /*2b640*/  LDL.LU R6, [R1+0x7d4] ;  /* 0x0007d40001067983 */ /* 0x000ee20000300800 */
[----:B------:R-:W-:-:S03]  /*2b650*/  ISETP.GT.AND P2, PT, R2, 0x13, PT ;  /* 0x000000130200780c */ /* 0x000fc60003f44270 */
[----:B------:R1:W-:Y:S01]  /*2b660*/  LDGSTS.E [R3+0x3c00], [R4.64], P1 ;  /* 0x03c0000004037fae */ /* 0x0003e20008921848 */
[-C--:B----4-:R-:W-:Y:S02]  /*2b670*/  IADD3 R23, P3, R23, R202.reuse, RZ ;  /* 0x000000ca17177210 */ /* 0x090fe40007f7e0ff */
        /* <DEDUP_REMOVED lines=10> */
[----:B-1----:R-:W-:Y:S02]  /*2b720*/  IMAD.MOV.U32 R4, RZ, RZ, R21 ;  /* 0x000000ffff047224 */ /* 0x002fe400078e0015 */
[----:B------:R-:W-:-:S05]  /*2b730*/  IMAD.MOV.U32 R5, RZ, RZ, R22 ;  /* 0x000000ffff057224 */ /* 0x000fca00078e0016 */
[----:B------:R1:W-:Y:S04]  /*2b740*/  LDGSTS.E [R3+0x4c00], [R4.64], P2 ;  /* 0x04c0000004037fae */ /* 0x0003e80009121848 */
[----:B------:R-:W-:Y:S01]  /*2b750*/  STL [R1+0x854], R23 ;  /* 0x0008541701007387 */ /* 0x000fe20000100800 */
[----:B-1----:R-:W-:-:S04]  /*2b760*/  SEL R4, RZ, 0x4, !P1 ;  /* 0x00000004ff047807 */ /* 0x002fc80004800000 */
[----:B------:R-:W-:Y:S01]  /*2b770*/  SEL R4, R4, RZ, !P0 ;  /* 0x000000ff04047207 */ /* 0x000fe20004000000 */
[----:B------:R1:W-:Y:S03]  /*2b780*/  STL [R1+0x848], R24 ;  /* 0x0008481801007387 */ /* 0x0003e60000100800 */
[----:B------:R-:W-:Y:S01]  /*2b790*/  ISETP.NE.U32.AND P1, PT, R4, RZ, PT ;  /* 0x000000ff0400720c */ /* 0x000fe20003f25070 */
[----:B------:R-:W-:Y:S04]  /*2b7a0*/  STL [R1+0x81c], R21 ;  /* 0x00081c1501007387 */ /* 0x000fe80000100800 */
[----:B------:R-:W-:Y:S01]  /*2b7b0*/  STL [R1+0x810], R22 ;  /* 0x0008101601007387 */ /* 0x000fe20000100800 */
[----:B-----5:R-:W-:-:S05]  /*2b7c0*/  IADD3 R18, P3, R18, R202, RZ ;  /* 0x000000ca12127210 */ /* 0x020fca0007f7e0ff */
[----:B------:R-:W-:Y:S01]  /*2b7d0*/  IMAD.X R19, R19, 0x1, R0, P3 ;  /* 0x0000000113137824 */ /* 0x000fe200018e0600 */
[----:B--2---:R-:W-:Y:S01]  /*2b7e0*/  IADD3 R16, P4, R16, R202, RZ ;  /* 0x000000ca10107210 */ /* 0x004fe20007f9e0ff */
[----:B------:R-:W-:-:S03]  /*2b7f0*/  IMAD.MOV.U32 R4, RZ, RZ, R18 ;  /* 0x000000ffff047224 */ /* 0x000fc600078e0012 */
[----:B------:R-:W-:Y:S01]  /*2b800*/  MOV R5, R19 ;  /* 0x0000001300057202 */ /* 0x000fe20000000f00 */
[----:B------:R-:W-:Y:S01]  /*2b810*/  STL [R1+0x814], R18 ;  /* 0x0008141201007387 */ /* 0x000fe20000100800 */
[----:B------:R-:W-:-:S03]  /*2b820*/  IMAD.X R17, R17, 0x1, R0, P4 ;  /* 0x0000000111117824 */ /* 0x000fc600020e0600 */
[----:B------:R-:W-:Y:S04]  /*2b830*/  STL [R1+0x808], R19 ;  /* 0x0008081301007387 */ /* 0x000fe80000100800 */
[----:B------:R2:W-:Y:S04]  /*2b840*/  STL [R1+0x7dc], R16 ;  /* 0x0007dc1001007387 */ /* 0x0005e80000100800 */
[----:B------:R-:W-:Y:S04]  /*2b850*/  STL [R1+0x7d0], R17 ;  /* 0x0007d01101007387 */ /* 0x000fe80000100800 */
[----:B------:R4:W-:Y:S01]  /*2b860*/  LDGSTS.E [R3+0x4e00], [R4.64], P2 ;  /* 0x04e0000004037fae */ /* 0x0009e20009121848 */
[----:B------:R-:W-:Y:S01]  /*2b870*/  ISETP.GT.AND P2, PT, R2, 0x1b, PT ;  /* 0x0000001b0200780c */ /* 0x000fe20003f44270 */
[----:B----4-:R-:W-:-:S02]  /*2b880*/  IMAD.MOV.U32 R4, RZ, RZ, R16 ;  /* 0x000000ffff047224 */ /* 0x010fc400078e0010 */
[----:B------:R-:W-:-:S05]  /*2b890*/  IMAD.MOV.U32 R5, RZ, RZ, R17 ;  /* 0x000000ffff057224 */ /* 0x000fca00078e0011 */
[----:B------:R4:W-:Y:S02]  /*2b8a0*/  LDGSTS.E [R3+0x5c00], [R4.64], P1 ;  /* 0x05c0000004037fae */ /* 0x0009e40008921848 */
[----:B----4-:R-:W-:-:S04]  /*2b8b0*/  SEL R4, RZ, 0x4, !P2 ;  /* 0x00000004ff047807 */ /* 0x010fc80005000000 */
[----:B------:R-:W-:-:S04]  /*2b8c0*/  SEL R4, R4, RZ, !P0 ;  /* 0x000000ff04047207 */ /* 0x000fc80004000000 */
[----:B------:R-:W-:Y:S02]  /*2b8d0*/  ISETP.NE.U32.AND P2, PT, R4, RZ, PT ;  /* 0x000000ff0400720c */ /* 0x000fe40003f45070 */
[----:B---3--:R-:W-:-:S05]  /*2b8e0*/  IADD3 R6, P3, R6, R202, RZ ;  /* 0x000000ca06067210 */ /* 0x008fca0007f7e0ff */
[----:B------:R-:W-:Y:S01]  /*2b8f0*/  IMAD.X R7, R7, 0x1, R0, P3 ;  /* 0x0000000107077824 */ /* 0x000fe200018e0600 */
[----:B------:R3:W-:Y:S04]  /*2b900*/  STL [R1+0x7d4], R6 ;  /* 0x0007d40601007387 */ /* 0x0007e80000100800 */
[----:B------:R4:W-:Y:S04]  /*2b910*/  STL [R1+0x7c8], R7 ;  /* 0x0007c80701007387 */ /* 0x0009e80000100800 */
[----:B-1----:R-:W5:Y:S04]  /*2b920*/  LDL.LU R24, [R1+0x24] ;  /* 0x0000240001187983 */ /* 0x002f680000300800 */
[----:B--2---:R-:W2:Y:S04]  /*2b930*/  LDL.LU R16, [R1+0x28] ;  /* 0x0000280001107983 */ /* 0x004ea80000300800 */
[----:B------:R-:W5:Y:S04]  /*2b940*/  LDL.LU R21, [R1+0x2c] ;  /* 0x00002c0001157983 */ /* 0x000f680000300800 */
[----:B------:R-:W5:Y:S01]  /*2b950*/  LDL.LU R19, [R1+0x30] ;  /* 0x0000300001137983 */ /* 0x000f620000300800 */
[----:B------:R-:W-:-:S03]  /*2b960*/  IMAD.MOV.U32 R4, RZ, RZ, R6 ;  /* 0x000000ffff047224 */ /* 0x000fc600078e0006 */
[----:B------:R-:W5:Y:S04]  /*2b970*/  LDL.LU R18, [R1+0x68] ;  /* 0x0000680001127983 */ /* 0x000f680000300800 */
[----:B---3--:R-:W3:Y:S01]  /*2b980*/  LDL.LU R6, [R1+0x6c] ;  /* 0x00006c0001067983 */ /* 0x008ee20000300800 */
[-C--:B------:R-:W-:Y:S01]  /*2b990*/  IADD3 R213, P4, R213, R202.reuse, RZ ;  /* 0x000000cad5d57210 */ /* 0x080fe20007f9e0ff */
[----:B------:R-:W-:Y:S01]  /*2b9a0*/  IMAD.MOV.U32 R5, RZ, RZ, R7 ;  /* 0x000000ffff057224 */ /* 0x000fe200078e0007 */
[----:B------:R-:W-:Y:S01]  /*2b9b0*/  IADD3 R215, P3, R215, R202, RZ ;  /* 0x000000cad7d77210 */ /* 0x000fe20007f7e0ff */
[----:B------:R-:W3:Y:S02]  /*2b9c0*/  LDL.LU R23, [R1+0x70] ;  /* 0x0000700001177983 */ /* 0x000ee40000300800 */
[----:B------:R-:W-:-:S02]  /*2b9d0*/  IMAD.X R212, R212, 0x1, R0, P4 ;  /* 0x00000001d4d47824 */ /* 0x000fc400020e0600 */
[----:B------:R1:W-:Y:S01]  /*2b9e0*/  LDGSTS.E [R3+0x5e00], [R4.64], P1 ;  /* 0x05e0000004037fae */ /* 0x0003e20008921848 */
[----:B------:R-:W-:Y:S01]  /*2b9f0*/  ISETP.GT.AND P1, PT, R2, 0x1f, PT ;  /* 0x0000001f0200780c */ /* 0x000fe20003f24270 */
[----:B------:R-:W-:Y:S02]  /*2ba00*/  IMAD.X R214, R214, 0x1, R0, P3 ;  /* 0x00000001d6d67824 */ /* 0x000fe400018e0600 */
[----:B------:R-:W3:Y:S01]  /*2ba10*/  LDL.LU R22, [R1+0x74] ;  /* 0x0000740001167983 */ /* 0x000ee20000300800 */
[----:B-1----:R-:W-:Y:S02]  /*2ba20*/  IMAD.MOV.U32 R4, RZ, RZ, R213 ;  /* 0x000000ffff047224 */ /* 0x002fe400078e00d5 */
[----:B------:R-:W-:Y:S01]  /*2ba30*/  IMAD.MOV.U32 R5, RZ, RZ, R212 ;  /* 0x000000ffff057224 */ /* 0x000fe200078e00d4 */
[----:B------:R-:W-:Y:S01]  /*2ba40*/  IADD3 R229, P4, R229, R202, RZ ;  /* 0x000000cae5e57210 */ /* 0x000fe20007f9e0ff */
[----:B------:R-:W3:Y:S04]  /*2ba50*/  LDL.LU R17, [R1+0xa8] ;  /* 0x0000a80001117983 */ /* 0x000ee80000300800 */
[----:B------:R1:W-:Y:S01]  /*2ba60*/  LDGSTS.E [R3+0x6c00], [R4.64], P2 ;  /* 0x06c0000004037fae */ /* 0x0003e20009121848 */
[----:B------:R-:W-:-:S02]  /*2ba70*/  IADD3.X R228, R228, R0, RZ, P4, !PT ;  /* 0x00000000e4e47210 */ /* 0x000fc400027fe4ff */
[----:B------:R-:W-:Y:S01]  /*2ba80*/  IADD3 R231, P3, R231, R202, RZ ;  /* 0x000000cae7e77210 */ /* 0x000fe20007f7e0ff */
[----:B----4-:R-:W4:Y:S01]  /*2ba90*/  LDL.LU R7, [R1+0xac] ;  /* 0x0000ac0001077983 */ /* 0x010f220000300800 */
        /* <DEDUP_REMOVED lines=10> */
[----:B------:R-:W-:Y:S01]  /*2bb40*/  IADD3 R245, P4, R245, R202, RZ ;  /* 0x000000caf5f57210 */ /* 0x000fe20007f9e0ff */
        /* <DEDUP_REMOVED lines=10> */
[----:B-1----:R-:W-:Y:S01]  /*2bbf0*/  IMAD.MOV.U32 R4, RZ, RZ, R245 ;  /* 0x000000ffff047224 */ /* 0x002fe200078e00f5 */
[----:B------:R-:W-:-:S05]  /*2bc00*/  MOV R5, R244 ;  /* 0x000000f400057202 */ /* 0x000fca0000000f00 */
        /* <DEDUP_REMOVED lines=10> */
[----:B-----5:R-:W-:Y:S02]  /*2bcb0*/  IMAD.X R24, R24, 0x1, R0, P4 ;  /* 0x0000000118187824 */ /* 0x020fe400020e0600 */
[----:B-1----:R-:W-:Y:S01]  /*2bcc0*/  IMAD.MOV.U32 R4, RZ, RZ, R16 ;  /* 0x000000ffff047224 */ /* 0x002fe200078e0010 */
[-C--:B------:R-:W-:Y:S01]  /*2bcd0*/  IADD3 R19, P3, R19, R202.reuse, RZ ;  /* 0x000000ca13137210 */ /* 0x080fe20007f7e0ff */
        /* <DEDUP_REMOVED lines=8> */
[----:B-1----:R-:W5:Y:S01]  /*2bd60*/  LDL.LU R16, [R1+0xec] ;  /* 0x0000ec0001107983 */ /* 0x002f620000300800 */
[----:B--2---:R-:W-:-:S03]  /*2bd70*/  SEL R4, RZ, 0x4, !P2 ;  /* 0x00000004ff047807 */ /* 0x004fc60005000000 */
[----:B------:R1:W-:Y:S01]  /*2bd80*/  STL [R1+0x30], R19 ;  /* 0x0000301301007387 */ /* 0x0003e20000100800 */
[----:B------:R-:W-:-:S03]  /*2bd90*/  SEL R4, R4, RZ, !P0 ;  /* 0x000000ff04047207 */ /* 0x000fc60004000000 */
[----:B------:R2:W-:Y:S04]  /*2bda0*/  STL [R1+0x2c], R21 ;  /* 0x00002c1501007387 */ /* 0x0005e80000100800 */
[----:B------:R-:W-:Y:S01]  /*2bdb0*/  STL [R1+0x6c], R6 ;  /* 0x00006c0601007387 */ /* 0x000fe20000100800 */
[----:B------:R-:W-:-:S03]  /*2bdc0*/  ISETP.NE.U32.AND P2, PT, R4, RZ, PT ;  /* 0x000000ff0400720c */ /* 0x000fc60003f45070 */
[----:B------:R-:W5:Y:S01]  /*2bdd0*/  LDL.LU R28, [R1+0xb0] ;  /* 0x0000b000011c7983 */ /* 0x000f620000300800 */
[----:B------:R-:W-:Y:S01]  /*2bde0*/  IMAD.MOV.U32 R4, RZ, RZ, R19 ;  /* 0x000000ffff047224 */ /* 0x000fe200078e0013 */
[----:B------:R-:W-:Y:S02]  /*2bdf0*/  MOV R5, R21 ;  /* 0x0000001500057202 */ /* 0x000fe40000000f00 */
        /* <DEDUP_REMOVED lines=26> */
[----:B-1----:R-:W2:Y:S01]  /*2bfa0*/  LDL.LU R23, [R1+0x130] ;  /* 0x0001300001177983 */ /* 0x002ea20000300800 */
[----:B----4-:R-:W-:-:S03]  /*2bfb0*/  IMAD.MOV.U32 R4, RZ, RZ, R7 ;  /* 0x000000ffff047224 */ /* 0x010fc600078e0007 */
[----:B------:R-:W4:Y:S01]  /*2bfc0*/  LDL.LU R22, [R1+0x134] ;  /* 0x0001340001167983 */ /* 0x000f220000300800 */
[----:B------:R-:W-:-:S03]  /*2bfd0*/  IMAD.MOV.U32 R5, RZ, RZ, R17 ;  /* 0x000000ffff057224 */ /* 0x000fc600078e0011 */
[----:B------:R-:W4:Y:S04]  /*2bfe0*/  LDL.LU R17, [R1+0x168] ;  /* 0x0001680001117983 */ /* 0x000f280000300800 */
[----:B------:R1:W-:Y:S04]  /*2bff0*/  LDGSTS.E [R3+0xbc00], [R4.64], P1 ;  /* 0x0bc0000004037fae */ /* 0x0003e80008921848 */
[----:B------:R-:W4:Y:S01]  /*2c000*/  LDL.LU R7, [R1+0x16c] ;  /* 0x00016c0001077983 */ /* 0x000f220000300800 */
[----:B-1----:R-:W-:-:S04]  /*2c010*/  SEL R4, RZ, 0x4, !P2 ;  /* 0x00000004ff047807 */ /* 0x002fc80005000000 */
[----:B------:R-:W-:-:S04]  /*2c020*/  SEL R4, R4, RZ, !P0 ;  /* 0x000000ff04047207 */ /* 0x000fc80004000000 */
[----:B------:R-:W-:Y:S02]  /*2c030*/  ISETP.NE.U32.AND P2, PT, R4, RZ, PT ;  /* 0x000000ff0400720c */ /* 0x000fe40003f45070 */
[-C--:B---3--:R-:W-:Y:S02]  /*2c040*/  IADD3 R27, P3, R27, R202.reuse, RZ ;  /* 0x000000ca1b1b7210 */ /* 0x088fe40007f7e0ff */
[----:B-----5:R-:W-:-:S03]  /*2c050*/  IADD3 R16, P4, R16, R202, RZ ;  /* 0x000000ca10107210 */ /* 0x020fc60007f9e0ff */
[----:B------:R-:W-:Y:S01]  /*2c060*/  IMAD.MOV.U32 R4, RZ, RZ, R27 ;  /* 0x000000ffff047224 */ /* 0x000fe200078e001b */
[----:B------:R-:W-:Y:S01]  /*2c070*/  STL [R1+0xb4], R27 ;  /* 0x0000b41b01007387 */ /* 0x000fe20000100800 */
[----:B------:R-:W-:-:S04]  /*2c080*/  IMAD.X R28, R28, 0x1, R0, P3 ;  /* 0x000000011c1c7824 */ /* 0x000fc800018e0600 */
[----:B------:R-:W-:Y:S01]  /*2c090*/  IMAD.MOV.U32 R5, RZ, RZ, R28 ;  /* 0x000000ffff057224 */ /* 0x000fe200078e001c */
[----:B------:R-:W-:-:S04]  /*2c0a0*/  IADD3.X R19, R19, R0, RZ, P4, !PT ;  /* 0x0000000013137210 */ /* 0x000fc800027fe4ff */
[----:B------:R1:W-:Y:S01]  /*2c0b0*/  LDGSTS.E [R3+0xbe00], [R4.64], P1 ;  /* 0x0be0000004037fae */ /* 0x0003e20008921848 */
[----:B------:R-:W-:-:S03]  /*2c0c0*/  ISETP.GT.AND P1, PT, R2, 0x37, PT ;  /* 0x000000370200780c */ /* 0x000fc60003f24270 */
[----:B------:R-:W-:Y:S01]  /*2c0d0*/  STL [R1+0xb0], R28 ;  /* 0x0000b01c01007387 */ /* 0x000fe20000100800 */
[----:B-1----:R-:W-:Y:S02]  /*2c0e0*/  IMAD.MOV.U32 R4, RZ, RZ, R16 ;  /* 0x000000ffff047224 */ /* 0x002fe400078e0010 */
[----:B------:R-:W-:Y:S01]  /*2c0f0*/  IMAD.MOV.U32 R5, RZ, RZ, R19 ;  /* 0x000000ffff057224 */ /* 0x000fe200078e0013 */
[----:B--2---:R-:W-:-:S04]  /*2c100*/  IADD3 R18, P3, R18, R202, RZ ;  /* 0x000000ca12127210 */ /* 0x004fc80007f7e0ff */
        /* <DEDUP_REMOVED lines=20> */
[----:B-----5:R-:W-:Y:S01]  /*2c250*/  IMAD.MOV.U32 R4, RZ, RZ, R6 ;  /* 0x000000ffff047224 */ /* 0x020fe200078e0006 */
[----:B------:R-:W-:-:S02]  /*2c260*/  MOV R5, R24 ;  /* 0x0000001800057202 */ /* 0x000fc40000000f00 */
[----:B------:R-:W-:Y:S01]  /*2c270*/  ISETP.GT.AND P2, PT, R2, 0x3b, PT ;  /* 0x0000003b0200780c */ /* 0x000fe20003f44270 */
[----:B------:R-:W5:Y:S01]  /*2c280*/  LDL.LU R27, [R1+0x1b4] ;  /* 0x0001b400011b7983 */ /* 0x000f620000300800 */
[----:B----4-:R-:W-:-:S03]  /*2c290*/  IADD3 R22, P3, R22, R202, RZ ;  /* 0x000000ca16167210 */ /* 0x010fc60007f7e0ff */
[----:B------:R1:W-:Y:S02]  /*2c2a0*/  LDGSTS.E [R3+0xdc00], [R4.64], P1 ;  /* 0x0dc0000004037fae */ /* 0x0003e40008921848 */
[--C-:B------:R-:W-:Y:S02]  /*2c2b0*/  IMAD.X R23, R23, 0x1, R0.reuse, P3 ;  /* 0x0000000117177824 */ /* 0x100fe400018e0600 */
[----:B------:R-:W4:Y:S01]  /*2c2c0*/  LDL.LU R6, [R1+0x1ec] ;  /* 0x0001ec0001067983 */ /* 0x000f220000300800 */
[----:B------:R-:W-:Y:S02]  /*2c2d0*/  IADD3 R7, P4, R7, R202, RZ ;  /* 0x000000ca07077210 */ /* 0x000fe40007f9e0ff */
[----:B-1----:R-:W-:Y:S01]  /*2c2e0*/  SEL R4, RZ, 0x4, !P2 ;  /* 0x00000004ff047807 */ /* 0x002fe20005000000 */
[----:B------:R1:W-:Y:S03]  /*2c2f0*/  STL [R1+0x134], R22 ;  /* 0x0001341601007387 */ /* 0x0003e60000100800 */
[----:B------:R-:W-:Y:S01]  /*2c300*/  SEL R4, R4, RZ, !P0 ;  /* 0x000000ff04047207 */ /* 0x000fe20004000000 */
[----:B------:R1:W-:Y:S01]  /*2c310*/  STL [R1+0x130], R23 ;  /* 0x0001301701007387 */ /* 0x0003e20000100800 */
[----:B------:R-:W-:-:S03]  /*2c320*/  IMAD.X R17, R17, 0x1, R0, P4 ;  /* 0x0000000111117824 */ /* 0x000fc600020e0600 */
[----:B------:R-:W-:Y:S01]  /*2c330*/  STL [R1+0x16c], R7 ;  /* 0x00016c0701007387 */ /* 0x000fe20000100800 */
[----:B------:R-:W-:-:S03]  /*2c340*/  ISETP.NE.U32.AND P2, PT, R4, RZ, PT ;  /* 0x000000ff0400720c */ /* 0x000fc60003f45070 */
[----:B------:R-:W4:Y:S01]  /*2c350*/  LDL.LU R28, [R1+0x1b0] ;  /* 0x0001b000011c7983 */ /* 0x000f220000300800 */
[----:B------:R-:W-:Y:S02]  /*2c360*/  IMAD.MOV.U32 R4, RZ, RZ, R22 ;  /* 0x000000ffff047224 */ /* 0x000fe400078e0016 */
[----:B------:R-:W-:Y:S01]  /*2c370*/  IMAD.MOV.U32 R5, RZ, RZ, R23 ;  /* 0x000000ffff057224 */ /* 0x000fe200078e0017 */
[----:B------:R1:W-:Y:S04]  /*2c380*/  STL [R1+0x168], R17 ;  /* 0x0001681101007387 */ /* 0x0003e80000100800 */
[----:B-1----:R-:W4:Y:S04]  /*2c390*/  LDL.LU R22, [R1+0x1e8] ;  /* 0x0001e80001167983 */ /* 0x002f280000300800 */
[----:B------:R1:W-:Y:S04]  /*2c3a0*/  LDGSTS.E [R3+0xde00], [R4.64], P1 ;  /* 0x0de0000004037fae */ /* 0x0003e80008921848 */
[----:B------:R-:W4:Y:S01]  /*2c3b0*/  LDL.LU R23, [R1+0x1f0] ;  /* 0x0001f00001177983 */ /* 0x000f220000300800 */
[----:B------:R-:W-:Y:S01]  /*2c3c0*/  ISETP.GT.AND P1, PT, R2, 0x3f, PT ;  /* 0x0000003f0200780c */ /* 0x000fe20003f24270 */
[----:B-1----:R-:W-:-:S02]  /*2c3d0*/  IMAD.MOV.U32 R5, RZ, RZ, R17 ;  /* 0x000000ffff057224 */ /* 0x002fc400078e0011 */
[----:B------:R-:W4:Y:S01]  /*2c3e0*/  LDL.LU R17, [R1+0x1f4] ;  /* 0x0001f40001117983 */ /* 0x000f220000300800 */
[----:B------:R-:W-:-:S03]  /*2c3f0*/  IMAD.MOV.U32 R4, RZ, RZ, R7 ;  /* 0x000000ffff047224 */ /* 0x000fc600078e0007 */
        /* <DEDUP_REMOVED lines=38> */
[----:B------:R-:W-:Y:S01]  /*2c660*/  IMAD.X R23, R23, 0x1, R0, P3 ;  /* 0x0000000117177824 */ /* 0x000fe200018e0600 */
[----:B------:R-:W-:Y:S02]  /*2c670*/  IADD3 R7, P4, R7, R202, RZ ;  /* 0x000000ca07077210 */ /* 0x000fe40007f9e0ff */
[----:B------:R-:W-:Y:S01]  /*2c680*/  STL [R1+0x1b0], R28 ;  /* 0x0001b01c01007387 */ /* 0x000fe20000100800 */
[----:B-1----:R-:W-:Y:S02]  /*2c690*/  IMAD.MOV.U32 R4, RZ, RZ, R6 ;  /* 0x000000ffff047224 */ /* 0x002fe400078e0006 */
[----:B------:R-:W-:Y:S01]  /*2c6a0*/  IMAD.MOV.U32 R5, RZ, RZ, R22 ;  /* 0x000000ffff057224 */ /* 0x000fe200078e0016 */
[----:B------:R-:W-:Y:S04]  /*2c6b0*/  STL [R1+0x1ec], R6 ;  /* 0x0001ec0601007387 */ /* 0x000fe80000100800 */
[----:B------:R1:W-:Y:S04]  /*2c6c0*/  LDGSTS.E [R3+0x10c00], [R4.64], P2 ;  /* 0x10c0000004037fae */ /* 0x0003e80009121848 */
[----:B------:R4:W-:Y:S01]  /*2c6d0*/  STL [R1+0x1e8], R22 ;  /* 0x0001e81601007387 */ /* 0x0009e20000100800 */
[----:B------:R-:W-:-:S02]  /*2c6e0*/  IADD3.X R24, R24, R0, RZ, P4, !PT ;  /* 0x0000000018187210 */ /* 0x000fc400027fe4ff */
[----:B-1----:R-:W-:Y:S01]  /*2c6f0*/  SEL R4, RZ, 0x4, !P1 ;  /* 0x00000004ff047807 */ /* 0x002fe20004800000 */
[----:B----4-:R-:W4:Y:S01]  /*2c700*/  LDL.LU R22, [R1+0x274] ;  /* 0x0002740001167983 */ /* 0x010f220000300800 */
[----:B------:R-:W-:Y:S02]  /*2c710*/  IMAD.MOV.U32 R5, RZ, RZ, R23 ;  /* 0x000000ffff057224 */ /* 0x000fe400078e0017 */
[----:B------:R-:W-:Y:S01]  /*2c720*/  SEL R4, R4, RZ, !P0 ;  /* 0x000000ff04047207 */ /* 0x000fe20004000000 */
[----:B------:R-:W5:Y:S04]  /*2c730*/  LDL.LU R6, [R1+0x2ac] ;  /* 0x0002ac0001067983 */ /* 0x000f680000300800 */
[----:B------:R-:W-:Y:S04]  /*2c740*/  STL [R1+0x1f4], R17 ;  /* 0x0001f41101007387 */ /* 0x000fe80000100800 */
[----:B------:R1:W-:Y:S01]  /*2c750*/  STL [R1+0x1f0], R23 ;  /* 0x0001f01701007387 */ /* 0x0003e20000100800 */
[----:B------:R-:W-:-:S03]  /*2c760*/  ISETP.NE.U32.AND P1, PT, R4, RZ, PT ;  /* 0x000000ff0400720c */ /* 0x000fc60003f25070 */
[----:B------:R1:W-:Y:S01]  /*2c770*/  STL [R1+0x22c], R7 ;  /* 0x00022c0701007387 */ /* 0x0003e20000100800 */
[----:B------:R-:W-:-:S03]  /*2c780*/  IMAD.MOV.U32 R4, RZ, RZ, R17 ;  /* 0x000000ffff047224 */ /* 0x000fc600078e0011 */
[----:B-1----:R-:W5:Y:S04]  /*2c790*/  LDL.LU R23, [R1+0x270] ;  /* 0x0002700001177983 */ /* 0x002f680000300800 */
[----:B------:R-:W-:Y:S04]  /*2c7a0*/  STL [R1+0x228], R24 ;  /* 0x0002281801007387 */ /* 0x000fe80000100800 */
[----:B------:R-:W5:Y:S04]  /*2c7b0*/  LDL.LU R17, [R1+0x2a8] ;  /* 0x0002a80001117983 */ /* 0x000f680000300800 */
[----:B------:R1:W-:Y:S01]  /*2c7c0*/  LDGSTS.E [R3+0x10e00], [R4.64], P2 ;  /* 0x10e0000004037fae */ /* 0x0003e20009121848 */
[----:B------:R-:W-:-:S03]  /*2c7d0*/  ISETP.GT.AND P2, PT, R2, 0x4b, PT ;  /* 0x0000004b0200780c */ /* 0x000fc60003f44270 */
[----:B------:R-:W5:Y:S01]  /*2c7e0*/  LDL.LU R27, [R1+0x2b4] ;  /* 0x0002b400011b7983 */ /* 0x000f620000300800 */
[----:B-1----:R-:W-:Y:S02]  /*2c7f0*/  IMAD.MOV.U32 R4, RZ, RZ, R7 ;  /* 0x000000ffff047224 */ /* 0x002fe400078e0007 */
[----:B------:R-:W-:Y:S01]  /*2c800*/  IMAD.MOV.U32 R5, RZ, RZ, R24 ;  /* 0x000000ffff057224 */ /* 0x000fe200078e0018 */
[----:B------:R-:W5:Y:S04]  /*2c810*/  LDL.LU R7, [R1+0x2ec] ;  /* 0x0002ec0001077983 */ /* 0x000f680000300800 */
        /* <DEDUP_REMOVED lines=8> */
[----:B------:R-:W-:Y:S02]  /*2c8a0*/  IMAD.MOV.U32 R4, RZ, RZ, R19 ;  /* 0x000000ffff047224 */ /* 0x000fe400078e0013 */
[----:B------:R-:W-:-:S05]  /*2c8b0*/  IMAD.MOV.U32 R5, RZ, RZ, R21 ;  /* 0x000000ffff057224 */ /* 0x000fca00078e0015 */
[----:B------:R1:W-:Y:S01]  /*2c8c0*/  LDGSTS.E [R3+0x11e00], [R4.64], P1 ;  /* 0x11e0000004037fae */ /* 0x0003e20008921848 */
[----:B--2---:R-:W-:-:S05]  /*2c8d0*/  IADD3 R16, P4, R16, R202, RZ ;  /* 0x000000ca10107210 */ /* 0x004fca0007f9e0ff */
[----:B------:R-:W-:Y:S01]  /*2c8e0*/  STL [R1+0x26c], R16 ;  /* 0x00026c1001007387 */ /* 0x000fe20000100800 */
[----:B------:R-:W-:-:S03]  /*2c8f0*/  IMAD.X R18, R18, 0x1, R0, P4 ;  /* 0x0000000112127824 */ /* 0x000fc600020e0600 */
[----:B------:R-:W2:Y:S04]  /*2c900*/  LDL.LU R28, [R1+0x2b0] ;  /* 0x0002b000011c7983 */ /* 0x000ea80000300800 */
[----:B------:R3:W-:Y:S01]  /*2c910*/  STL [R1+0x268], R18 ;  /* 0x0002681201007387 */ /* 0x0007e20000100800 */
[----:B-1----:R-:W-:-:S03]  /*2c920*/  MOV R5, R18 ;  /* 0x0000001200057202 */ /* 0x002fc60000000f00 */
[----:B------:R-:W2:Y:S04]  /*2c930*/  LDL.LU R19, [R1+0x2e8] ;  /* 0x0002e80001137983 */ /* 0x000ea80000300800 */
[----:B---3--:R-:W3:Y:S04]  /*2c940*/  LDL.LU R21, [R1+0x2f0] ;  /* 0x0002f00001157983 */ /* 0x008ee80000300800 */
[----:B------:R-:W3:Y:S01]  /*2c950*/  LDL.LU R18, [R1+0x2f4] ;  /* 0x0002f40001127983 */ /* 0x000ee20000300800 */
[----:B------:R-:W-:-:S03]  /*2c960*/  IMAD.MOV.U32 R4, RZ, RZ, R16 ;  /* 0x000000ffff047224 */ /* 0x000fc600078e0010 */
[----:B------:R-:W3:Y:S04]  /*2c970*/  LDL.LU R24, [R1+0x328] ;  /* 0x0003280001187983 */ /* 0x000ee80000300800 */
[----:B------:R-:W3:Y:S01]  /*2c980*/  LDL.LU R16, [R1+0x32c] ;  /* 0x00032c0001107983 */ /* 0x000ee20000300800 */
[----:B------:R-:W-:-:S03]  /*2c990*/  ISETP.GT.AND P1, PT, R2, 0x4f, PT ;  /* 0x0000004f0200780c */ /* 0x000fc60003f24270 */
[----:B------:R1:W-:Y:S02]  /*2c9a0*/  LDGSTS.E [R3+0x12c00], [R4.64], P2 ;  /* 0x12c0000004037fae */ /* 0x0003e40009121848 */
[----:B-1----:R-:W-:-:S04]  /*2c9b0*/  SEL R4, RZ, 0x4, !P1 ;  /* 0x00000004ff047807 */ /* 0x002fc80004800000 */
[----:B------:R-:W-:Y:S02]  /*2c9c0*/  SEL R4, R4, RZ, !P0 ;  /* 0x000000ff04047207 */ /* 0x000fe40004000000 */
[-C--:B----4-:R-:W-:Y:S02]  /*2c9d0*/  IADD3 R22, P3, R22, R202.reuse, RZ ;  /* 0x000000ca16167210 */ /* 0x090fe40007f7e0ff */
[----:B------:R-:W-:Y:S02]  /*2c9e0*/  ISETP.NE.U32.AND P1, PT, R4, RZ, PT ;  /* 0x000000ff0400720c */ /* 0x000fe40003f25070 */
[----:B-----5:R-:W-:Y:S01]  /*2c9f0*/  IADD3 R6, P4, R6, R202, RZ ;  /* 0x000000ca06067210 */ /* 0x020fe20007f9e0ff */
[----:B------:R-:W-:Y:S01]  /*2ca00*/  IMAD.MOV.U32 R4, RZ, RZ, R22 ;  /* 0x000000ffff047224 */ /* 0x000fe200078e0016 */
[----:B------:R-:W-:Y:S01]  /*2ca10*/  STL [R1+0x274], R22 ;  /* 0x0002741601007387 */ /* 0x000fe20000100800 */
[----:B------:R-:W-:-:S04]  /*2ca20*/  IMAD.X R23, R23, 0x1, R0, P3 ;  /* 0x0000000117177824 */ /* 0x000fc800018e0600 */
[----:B------:R-:W-:Y:S01]  /*2ca30*/  IMAD.MOV.U32 R5, RZ, RZ, R23 ;  /* 0x000000ffff057224 */ /* 0x000fe200078e0017 */
[----:B------:R1:W-:Y:S01]  /*2ca40*/  STL [R1+0x270], R23 ;  /* 0x0002701701007387 */ /* 0x0003e20000100800 */
[----:B------:R-:W-:-:S03]  /*2ca50*/  IMAD.X R17, R17, 0x1, R0, P4 ;  /* 0x0000000111117824 */ /* 0x000fc600020e0600 */
        /* <DEDUP_REMOVED lines=8> */
[-C--:B------:R-:W-:Y:S02]  /*2cae0*/  IADD3 R27, P3, R27, R202.reuse, RZ ;  /* 0x000000ca1b1b7210 */ /* 0x080fe40007f7e0ff */
[----:B-----5:R-:W5:Y:S04]  /*2caf0*/  LDL.LU R17, [R1+0x368] ;  /* 0x0003680001117983 */ /* 0x020f680000300800 */
[----:B------:R1:W-:Y:S04]  /*2cb00*/  LDGSTS.E [R3+0x13c00], [R4.64], P1 ;  /* 0x13c0000004037fae */ /* 0x0003e80008921848 */
[----:B------:R-:W5:Y:S01]  /*2cb10*/  LDL.LU R6, [R1+0x36c] ;  /* 0x00036c0001067983 */ /* 0x000f620000300800 */
[----:B------:R-:W-:-:S02]  /*2cb20*/  IADD3 R7, P4, R7, R202, RZ ;  /* 0x000000ca07077210 */ /* 0x000fc40007f9e0ff */
[----:B-1----:R-:W-:-:S04]  /*2cb30*/  SEL R4, RZ, 0x4, !P2 ;  /* 0x00000004ff047807 */ /* 0x002fc80005000000 */
[----:B------:R-:W-:-:S04]  /*2cb40*/  SEL R4, R4, RZ, !P0 ;  /* 0x000000ff04047207 */ /* 0x000fc80004000000 */
[----:B------:R-:W-:Y:S01]  /*2cb50*/  ISETP.NE.U32.AND P2, PT, R4, RZ, PT ;  /* 0x000000ff0400720c */ /* 0x000fe20003f45070 */
[----:B------:R-:W-:Y:S01]  /*2cb60*/  IMAD.MOV.U32 R4, RZ, RZ, R27 ;  /* 0x000000ffff047224 */ /* 0x000fe200078e001b */
[----:B------:R-:W-:Y:S01]  /*2cb70*/  STL [R1+0x2b4], R27 ;  /* 0x0002b41b01007387 */ /* 0x000fe20000100800 */
[----:B--2---:R-:W-:-:S05]  /*2cb80*/  IMAD.X R28, R28, 0x1, R0, P3 ;  /* 0x000000011c1c7824 */ /* 0x004fca00018e0600 */
[----:B------:R-:W-:Y:S01]  /*2cb90*/  MOV R5, R28 ;  /* 0x0000001c00057202 */ /* 0x000fe20000000f00 */
[----:B------:R-:W-:-:S04]  /*2cba0*/  IMAD.X R19, R19, 0x1, R0, P4 ;  /* 0x0000000113137824 */ /* 0x000fc800020e0600 */
[----:B------:R1:W-:Y:S01]  /*2cbb0*/  LDGSTS.E [R3+0x13e00], [R4.64], P1 ;  /* 0x13e0000004037fae */ /* 0x0003e20008921848 */
[----:B------:R-:W-:Y:S02]  /*2cbc0*/  ISETP.GT.AND P1, PT, R2, 0x57, PT ;  /* 0x000000570200780c */ /* 0x000fe40003f24270 */
[-C--:B---3--:R-:W-:Y:S01]  /*2cbd0*/  IADD3 R18, P3, R18, R202.reuse, RZ ;  /* 0x000000ca12127210 */ /* 0x088fe20007f7e0ff */
[----:B------:R-:W-:Y:S01]  /*2cbe0*/  STL [R1+0x2b0], R28 ;  /* 0x0002b01c01007387 */ /* 0x000fe20000100800 */
[----:B-1----:R-:W-:Y:S02]  /*2cbf0*/  IMAD.MOV.U32 R4, RZ, RZ, R7 ;  /* 0x000000ffff047224 */ /* 0x002fe400078e0007 */
[----:B------:R-:W-:Y:S01]  /*2cc00*/  IMAD.MOV.U32 R5, RZ, RZ, R19 ;  /* 0x000000ffff057224 */ /* 0x000fe200078e0013 */
[----:B------:R-:W-:Y:S01]  /*2cc10*/  STL [R1+0x2ec], R7 ;  /* 0x0002ec0701007387 */ /* 0x000fe20000100800 */
[----:B------:R-:W-:Y:S01]  /*2cc20*/  IADD3 R16, P4, R16, R202, RZ ;  /* 0x000000ca10107210 */ /* 0x000fe20007f9e0ff */
[----:B------:R-:W-:-:S02]  /*2cc30*/  IMAD.X R21, R21, 0x1, R0, P3 ;  /* 0x0000000115157824 */ /* 0x000fc400018e0600 */
[----:B------:R1:W-:Y:S04]  /*2cc40*/  LDGSTS.E [R3+0x14c00], [R4.64], P2 ;  /* 0x14c0000004037fae */ /* 0x0003e80009121848 */
[----:B------:R2:W-:Y:S01]  /*2cc50*/  STL [R1+0x2e8], R19 ;  /* 0x0002e81301007387 */ /* 0x0005e20000100800 */
[----:B------:R-:W-:Y:S01]  /*2cc60*/  IMAD.X R24, R24, 0x1, R0, P4 ;  /* 0x0000000118187824 */ /* 0x000fe200020e0600 */
[----:B-1----:R-:W-:Y:S02]  /*2cc70*/  SEL R4, RZ, 0x4, !P1 ;  /* 0x00000004ff047807 */ /* 0x002fe40004800000 */
[----:B--2---:R-:W2:Y:S01]  /*2cc80*/  LDL.LU R19, [R1+0x374] ;  /* 0x0003740001137983 */ /* 0x004ea20000300800 */
[----:B------:R-:W-:Y:S01]  /*2cc90*/  IMAD.MOV.U32 R5, RZ, RZ, R21 ;  /* 0x000000ffff057224 */ /* 0x000fe200078e0015 */
[----:B------:R-:W-:-:S02]  /*2cca0*/  SEL R4, R4, RZ, !P0 ;  /* 0x000000ff04047207 */ /* 0x000fc40004000000 */
[----:B------:R-:W3:Y:S04]  /*2ccb0*/  LDL.LU R7, [R1+0x3ac] ;  /* 0x0003ac0001077983 */ /* 0x000ee80000300800 */
[----:B------:R-:W-:Y:S04]  /*2ccc0*/  STL [R1+0x2f4], R18 ;  /* 0x0002f41201007387 */ /* 0x000fe80000100800 */
[----:B------:R1:W-:Y:S01]  /*2ccd0*/  STL [R1+0x2f0], R21 ;  /* 0x0002f01501007387 */ /* 0x0003e20000100800 */
[----:B------:R-:W-:-:S03]  /*2cce0*/  ISETP.NE.U32.AND P1, PT, R4, RZ, PT ;  /* 0x000000ff0400720c */ /* 0x000fc60003f25070 */
[----:B------:R1:W-:Y:S01]  /*2ccf0*/  STL [R1+0x32c], R16 ;  /* 0x00032c1001007387 */ /* 0x0003e20000100800 */
[----:B------:R-:W-:-:S03]  /*2cd00*/  IMAD.MOV.U32 R4, RZ, RZ, R18 ;  /* 0x000000ffff047224 */ /* 0x000fc600078e0012 */
        /* <DEDUP_REMOVED lines=8> */
[----:B------:R-:W3:Y:S04]  /*2cd90*/  LDL.LU R16, [R1+0x3ec] ;  /* 0x0003ec0001107983 */ /* 0x000ee80000300800 */
[----:B------:R1:W-:Y:S01]  /*2cda0*/  LDGSTS.E [R3+0x15c00], [R4.64], P1 ;  /* 0x15c0000004037fae */ /* 0x0003e20008921848 */
[----:B----4-:R-:W-:-:S05]  /*2cdb0*/  IADD3 R22, P3, R22, R202, RZ ;  /* 0x000000ca16167210 */ /* 0x010fca0007f7e0ff */
[----:B------:R-:W-:Y:S01]  /*2cdc0*/  IMAD.X R23, R23, 0x1, R0, P3 ;  /* 0x0000000117177824 */ /* 0x000fe200018e0600 */
[----:B-1----:R-:W-:Y:S01]  /*2cdd0*/  SEL R4, RZ, 0x4, !P2 ;  /* 0x00000004ff047807 */ /* 0x002fe20005000000 */
[----:B------:R1:W-:Y:S01]  /*2cde0*/  STL [R1+0x334], R22 ;  /* 0x0003341601007387 */ /* 0x0003e20000100800 */
[----:B-----5:R-:W-:-:S03]  /*2cdf0*/  IADD3 R6, P4, R6, R202, RZ ;  /* 0x000000ca06067210 */ /* 0x020fc60007f9e0ff */
[----:B------:R-:W-:Y:S01]  /*2ce00*/  STL [R1+0x330], R23 ;  /* 0x0003301701007387 */ /* 0x000fe20000100800 */
[----:B------:R-:W-:Y:S02]  /*2ce10*/  SEL R4, R4, RZ, !P0 ;  /* 0x000000ff04047207 */ /* 0x000fe40004000000 */
[----:B------:R-:W-:Y:S01]  /*2ce20*/  IADD3.X R17, R17, R0, RZ, P4, !PT ;  /* 0x0000000011117210 */ /* 0x000fe200027fe4ff */
[----:B------:R-:W-:Y:S01]  /*2ce30*/  STL [R1+0x36c], R6 ;  /* 0x00036c0601007387 */ /* 0x000fe20000100800 */
[----:B------:R-:W-:Y:S01]  /*2ce40*/  ISETP.NE.U32.AND P2, PT, R4, RZ, PT ;  /* 0x000000ff0400720c */ /* 0x000fe20003f45070 */
[----:B------:R-:W-:Y:S02]  /*2ce50*/  IMAD.MOV.U32 R4, RZ, RZ, R22 ;  /* 0x000000ffff047224 */ /* 0x000fe400078e0016 */
[----:B------:R-:W4:Y:S01]  /*2ce60*/  LDL.LU R28, [R1+0x3b0] ;  /* 0x0003b000011c7983 */ /* 0x000f220000300800 */
[----:B------:R-:W-:-:S03]  /*2ce70*/  IMAD.MOV.U32 R5, RZ, RZ, R23 ;  /* 0x000000ffff057224 */ /* 0x000fc600078e0017 */
[----:B------:R5:W-:Y:S04]  /*2ce80*/  STL [R1+0x368], R17 ;  /* 0x0003681101007387 */ /* 0x000be80000100800 */
[----:B-1----:R-:W4:Y:S04]  /*2ce90*/  LDL.LU R22, [R1+0x3e8] ;  /* 0x0003e80001167983 */ /* 0x002f280000300800 */
[----:B------:R1:W-:Y:S01]  /*2cea0*/  LDGSTS.E [R3+0x15e00], [R4.64], P1 ;  /* 0x15e0000004037fae */ /* 0x0003e20008921848 */
[----:B------:R-:W-:-:S03]  /*2ceb0*/  ISETP.GT.AND P1, PT, R2, 0x5f, PT ;  /* 0x0000005f0200780c */ /* 0x000fc60003f24270 */
[----:B------:R-:W4:Y:S01]  /*2cec0*/  LDL.LU R24, [R1+0x3f0] ;  /* 0x0003f00001187983 */ /* 0x000f220000300800 */
[----:B-1----:R-:W-:Y:S02]  /*2ced0*/  IMAD.MOV.U32 R5, RZ, RZ, R17 ;  /* 0x000000ffff057224 */ /* 0x002fe400078e0011 */
[----:B------:R-:W-:Y:S01]  /*2cee0*/  IMAD.MOV.U32 R4, RZ, RZ, R6 ;  /* 0x000000ffff047224 */ /* 0x000fe200078e0006 */
[----:B-----5:R-:W4:Y:S04]  /*2cef0*/  LDL.LU R17, [R1+0x3f4] ;  /* 0x0003f40001117983 */ /* 0x020f280000300800 */
[----:B------:R-:W4:Y:S04]  /*2cf00*/  LDL.LU R23, [R1+0x428] ;  /* 0x0004280001177983 */ /* 0x000f280000300800 */
[----:B------:R1:W-:Y:S04]  /*2cf10*/  LDGSTS.E [R3+0x16c00], [R4.64], P2 ;  /* 0x16c0000004037fae */ /* 0x0003e80009121848 */
[----:B------:R-:W4:Y:S01]  /*2cf20*/  LDL.LU R6, [R1+0x42c] ;  /* 0x00042c0001067983 */ /* 0x000f220000300800 */
[----:B-1----:R-:W-:-:S04]  /*2cf30*/  SEL R4, RZ, 0x4, !P1 ;  /* 0x00000004ff047807 */ /* 0x002fc80004800000 */
[----:B------:R-:W-:-:S04]  /*2cf40*/  SEL R4, R4, RZ, !P0 ;  /* 0x000000ff04047207 */ /* 0x000fc80004000000 */
[----:B------:R-:W-:Y:S02]  /*2cf50*/  ISETP.NE.U32.AND P1, PT, R4, RZ, PT ;  /* 0x000000ff0400720c */ /* 0x000fe40003f25070 */
[-C--:B--2---:R-:W-:Y:S02]  /*2cf60*/  IADD3 R19, P3, R19, R202.reuse, RZ ;  /* 0x000000ca13137210 */ /* 0x084fe40007f7e0ff */
[----:B---3--:R-:W-:-:S03]  /*2cf70*/  IADD3 R7, P4, R7, R202, RZ ;  /* 0x000000ca07077210 */ /* 0x008fc60007f9e0ff */
[----:B------:R-:W-:Y:S01]  /*2cf80*/  IMAD.MOV.U32 R4, RZ, RZ, R19 ;  /* 0x000000ffff047224 */ /* 0x000fe200078e0013 */
[----:B------:R-:W-:Y:S01]  /*2cf90*/  STL [R1+0x374], R19 ;  /* 0x0003741301007387 */ /* 0x000fe20000100800 */
[----:B------:R-:W-:-:S04]  /*2cfa0*/  IMAD.X R21, R21, 0x1, R0, P3 ;  /* 0x0000000115157824 */ /* 0x000fc800018e0600 */
[----:B------:R-:W-:Y:S01]  /*2cfb0*/  IMAD.MOV.U32 R5, RZ, RZ, R21 ;  /* 0x000000ffff057224 */ /* 0x000fe200078e0015 */
[----:B------:R1:W-:Y:S01]  /*2cfc0*/  STL [R1+0x370], R21 ;  /* 0x0003701501007387 */ /* 0x0003e20000100800 */
[----:B------:R-:W-:-:S03]  /*2cfd0*/  IMAD.X R18, R18, 0x1, R0, P4 ;  /* 0x0000000112127824 */ /* 0x000fc600020e0600 */
[----:B------:R2:W-:Y:S04]  /*2cfe0*/  STL [R1+0x3ac], R7 ;  /* 0x0003ac0701007387 */ /* 0x0005e80000100800 */
[----:B------:R3:W-:Y:S04]  /*2cff0*/  LDGSTS.E [R3+0x16e00], [R4.64], P2 ;  /* 0x16e0000004037fae */ /* 0x0007e80009121848 */
[----:B------:R2:W-:Y:S04]  /*2d000*/  STL [R1+0x3a8], R18 ;  /* 0x0003a81201007387 */ /* 0x0005e80000100800 */
[----:B-1----:R-:W5:Y:S01]  /*2d010*/  LDL.LU R21, [R1+0x430] ;  /* 0x0004300001157983 */ /* 0x002f620000300800 */
[----:B---3--:R-:W-:-:S03]  /*2d020*/  IMAD.MOV.U32 R4, RZ, RZ, R7 ;  /* 0x000000ffff047224 */ /* 0x008fc600078e0007 */
[----:B--2---:R-:W2:Y:S01]  /*2d030*/  LDL.LU R7, [R1+0x434] ;  /* 0x0004340001077983 */ /* 0x004ea20000300800 */
[----:B------:R-:W-:-:S03]  /*2d040*/  MOV R5, R18 ;  /* 0x0000001200057202 */ /* 0x000fc60000000f00 */
[----:B------:R-:W3:Y:S04]  /*2d050*/  LDL.LU R19, [R1+0x468] ;  /* 0x0004680001137983 */ /* 0x000ee80000300800 */
[----:B------:R-:W3:Y:S01]  /*2d060*/  LDL.LU R18, [R1+0x46c] ;  /* 0x00046c0001127983 */ /* 0x000ee20000300800 */
[----:B------:R-:W-:-:S03]  /*2d070*/  ISETP.GT.AND P2, PT, R2, 0x63, PT ;  /* 0x000000630200780c */ /* 0x000fc60003f44270 */
[----:B------:R1:W-:Y:S01]  /*2d080*/  LDGSTS.E [R3+0x17c00], [R4.64], P1 ;  /* 0x17c0000004037fae */ /* 0x0003e20008921848 */
[-C--:B------:R-:W-:Y:S02]  /*2d090*/  IADD3 R27, P3, R27, R202.reuse, RZ ;  /* 0x000000ca1b1b7210 */ /* 0x080fe40007f7e0ff */
[----:B------:R-:W-:Y:S02]  /*2d0a0*/  IADD3 R16, P4, R16, R202, RZ ;  /* 0x000000ca10107210 */ /* 0x000fe40007f9e0ff */
[----:B-1----:R-:W-:-:S04]  /*2d0b0*/  SEL R4, RZ, 0x4, !P2 ;  /* 0x00000004ff047807 */ /* 0x002fc80005000000 */
[----:B------:R-:W-:Y:S01]  /*2d0c0*/  SEL R4, R4, RZ, !P0 ;  /* 0x000000ff04047207 */ /* 0x000fe20004000000 */
[----:B----4-:R-:W-:-:S03]  /*2d0d0*/  IMAD.X R28, R28, 0x1, R0, P3 ;  /* 0x000000011c1c7824 */ /* 0x010fc600018e0600 */
        /* <DEDUP_REMOVED lines=8> */
[----:B-1----:R-:W-:Y:S02]  /*2d160*/  IMAD.MOV.U32 R4, RZ, RZ, R16 ;  /* 0x000000ffff047224 */ /* 0x002fe400078e0010 */
[----:B------:R-:W-:Y:S01]  /*2d170*/  IMAD.MOV.U32 R5, RZ, RZ, R22 ;  /* 0x000000ffff057224 */ /* 0x000fe200078e0016 */
[-C--:B------:R-:W-:Y:S01]  /*2d180*/  IADD3 R17, P3, R17, R202.reuse, RZ ;  /* 0x000000ca11117210 */ /* 0x080fe20007f7e0ff */
[----:B------:R-:W-:Y:S04]  /*2d190*/  STL [R1+0x3ec], R16 ;  /* 0x0003ec1001007387 */ /* 0x000fe80000100800 */
[----:B------:R-:W-:Y:S01]  /*2d1a0*/  IMAD.X R24, R24, 0x1, R0, P3 ;  /* 0x0000000118187824 */ /* 0x000fe200018e0600 */
[----:B------:R1:W-:Y:S04]  /*2d1b0*/  STL [R1+0x3e8], R22 ;  /* 0x0003e81601007387 */ /* 0x0003e80000100800 */
[----:B------:R4:W-:Y:S01]  /*2d1c0*/  LDGSTS.E [R3+0x18c00], [R4.64], P2 ;  /* 0x18c0000004037fae */ /* 0x0009e20009121848 */
[----:B------:R-:W-:-:S03]  /*2d1d0*/  IADD3 R6, P4, R6, R202, RZ ;  /* 0x000000ca06067210 */ /* 0x000fc60007f9e0ff */
[----:B-1----:R-:W3:Y:S02]  /*2d1e0*/  LDL.LU R22, [R1+0x474] ;  /* 0x0004740001167983 */ /* 0x002ee40000300800 */
[----:B------:R-:W-:Y:S02]  /*2d1f0*/  IMAD.X R23, R23, 0x1, R0, P4 ;  /* 0x0000000117177824 */ /* 0x000fe400020e0600 */
[----:B------:R-:W3:Y:S01]  /*2d200*/  LDL.LU R16, [R1+0x4ac] ;  /* 0x0004ac0001107983 */ /* 0x000ee20000300800 */
[----:B----4-:R-:W-:-:S03]  /*2d210*/  SEL R4, RZ, 0x4, !P1 ;  /* 0x00000004ff047807 */ /* 0x010fc60004800000 */
        /* <DEDUP_REMOVED lines=15> */
[----:B----4-:R-:W4:Y:S04]  /*2d310*/  LDL.LU R6, [R1+0x4ec] ;  /* 0x0004ec0001067983 */ /* 0x010f280000300800 */
[----:B------:R1:W-:Y:S02]  /*2d320*/  LDGSTS.E [R3+0x19c00], [R4.64], P1 ;  /* 0x19c0000004037fae */ /* 0x0003e40008921848 */
[----:B-1----:R-:W-:-:S04]  /*2d330*/  SEL R4, RZ, 0x4, !P2 ;  /* 0x00000004ff047807 */ /* 0x002fc80005000000 */
[----:B------:R-:W-:-:S04]  /*2d340*/  SEL R4, R4, RZ, !P0 ;  /* 0x000000ff04047207 */ /* 0x000fc80004000000 */
[----:B------:R-:W-:Y:S02]  /*2d350*/  ISETP.NE.U32.AND P2, PT, R4, RZ, PT ;  /* 0x000000ff0400720c */ /* 0x000fe40003f45070 */
[----:B--2---:R-:W-:-:S05]  /*2d360*/  IADD3 R7, P3, R7, R202, RZ ;  /* 0x000000ca07077210 */ /* 0x004fca0007f7e0ff */
[--C-:B-----5:R-:W-:Y:S01]  /*2d370*/  IMAD.X R21, R21, 0x1, R0.reuse, P3 ;  /* 0x0000000115157824 */ /* 0x120fe200018e0600 */
[----:B---3--:R-:W-:Y:S01]  /*2d380*/  IADD3 R18, P4, R18, R202, RZ ;  /* 0x000000ca12127210 */ /* 0x008fe20007f9e0ff */
[----:B------:R1:W-:Y:S04]  /*2d390*/  STL [R1+0x434], R7 ;  /* 0x0004340701007387 */ /* 0x0003e80000100800 */
[----:B------:R-:W-:Y:S01]  /*2d3a0*/  STL [R1+0x430], R21 ;  /* 0x0004301501007387 */ /* 0x000fe20000100800 */
[----:B------:R-:W-:-:S03]  /*2d3b0*/  IMAD.X R19, R19, 0x1, R0, P4 ;  /* 0x0000000113137824 */ /* 0x000fc600020e0600 */
[----:B------:R-:W-:Y:S04]  /*2d3c0*/  STL [R1+0x46c], R18 ;  /* 0x00046c1201007387 */ /* 0x000fe80000100800 */
[----:B------:R-:W2:Y:S01]  /*2d3d0*/  LDL.LU R28, [R1+0x4b0] ;  /* 0x0004b000011c7983 */ /* 0x000ea20000300800 */
[----:B------:R-:W-:-:S03]  /*2d3e0*/  IMAD.MOV.U32 R4, RZ, RZ, R7 ;  /* 0x000000ffff047224 */ /* 0x000fc600078e0007 */
[----:B------:R3:W-:Y:S01]  /*2d3f0*/  STL [R1+0x468], R19 ;  /* 0x0004681301007387 */ /* 0x0007e20000100800 */
[----:B------:R-:W-:-:S03]  /*2d400*/  IMAD.MOV.U32 R5, RZ, RZ, R21 ;  /* 0x000000ffff057224 */ /* 0x000fc600078e0015 */
[----:B-1----:R-:W5:Y:S04]  /*2d410*/  LDL.LU R7, [R1+0x4e8] ;  /* 0x0004e80001077983 */ /* 0x002f680000300800 */
[----:B------:R1:W-:Y:S02]  /*2d420*/  LDGSTS.E [R3+0x19e00], [R4.64], P1 ;  /* 0x19e0000004037fae */ /* 0x0003e40008921848 */
[----:B-1----:R-:W-:Y:S02]  /*2d430*/  IMAD.MOV.U32 R5, RZ, RZ, R19 ;  /* 0x000000ffff057224 */ /* 0x002fe400078e0013 */
[----:B------:R-:W-:Y:S01]  /*2d440*/  IMAD.MOV.U32 R4, RZ, RZ, R18 ;  /* 0x000000ffff047224 */ /* 0x000fe200078e0012 */
[----:B---3--:R-:W3:Y:S04]  /*2d450*/  LDL.LU R19, [R1+0x4f0] ;  /* 0x0004f00001137983 */ /* 0x008ee80000300800 */
[----:B------:R-:W3:Y:S04]  /*2d460*/  LDL.LU R18, [R1+0x4f4] ;  /* 0x0004f40001127983 */ /* 0x000ee80000300800 */
[----:B------:R-:W3:Y:S04]  /*2d470*/  LDL.LU R23, [R1+0x528] ;  /* 0x0005280001177983 */ /* 0x000ee80000300800 */
[----:B------:R-:W3:Y:S01]  /*2d480*/  LDL.LU R21, [R1+0x52c] ;  /* 0x00052c0001157983 */ /* 0x000ee20000300800 */
[----:B------:R-:W-:-:S03]  /*2d490*/  ISETP.GT.AND P1, PT, R2, 0x6f, PT ;  /* 0x0000006f0200780c */ /* 0x000fc60003f24270 */
[----:B------:R1:W-:Y:S01]  /*2d4a0*/  LDGSTS.E [R3+0x1ac00], [R4.64], P2 ;  /* 0x1ac0000004037fae */ /* 0x0003e20009121848 */
[----:B------:R-:W-:Y:S02]  /*2d4b0*/  IADD3 R22, P3, R22, R202, RZ ;  /* 0x000000ca16167210 */ /* 0x000fe40007f7e0ff */
[----:B-1----:R-:W-:-:S04]  /*2d4c0*/  SEL R4, RZ, 0x4, !P1 ;  /* 0x00000004ff047807 */ /* 0x002fc80004800000 */
[----:B------:R-:W-:Y:S02]  /*2d4d0*/  SEL R4, R4, RZ, !P0 ;  /* 0x000000ff04047207 */ /* 0x000fe40004000000 */
[----:B------:R-:W-:Y:S02]  /*2d4e0*/  IADD3 R16, P4, R16, R202, RZ ;  /* 0x000000ca10107210 */ /* 0x000fe40007f9e0ff */
[----:B------:R-:W-:Y:S01]  /*2d4f0*/  ISETP.NE.U32.AND P1, PT, R4, RZ, PT ;  /* 0x000000ff0400720c */ /* 0x000fe20003f25070 */
[----:B------:R-:W-:Y:S01]  /*2d500*/  IMAD.MOV.U32 R4, RZ, RZ, R22 ;  /* 0x000000ffff047224 */ /* 0x000fe200078e0016 */
[----:B------:R-:W-:Y:S01]  /*2d510*/  STL [R1+0x474], R22 ;  /* 0x0004741601007387 */ /* 0x000fe20000100800 */
[----:B------:R-:W-:-:S04]  /*2d520*/  IMAD.X R24, R24, 0x1, R0, P3 ;  /* 0x0000000118187824 */ /* 0x000fc800018e0600 */
[----:B------:R-:W-:Y:S01]  /*2d530*/  IMAD.MOV.U32 R5, RZ, RZ, R24 ;  /* 0x000000ffff057224 */ /* 0x000fe200078e0018 */
[----:B------:R1:W-:Y:S01]  /*2d540*/  STL [R1+0x470], R24 ;  /* 0x0004701801007387 */ /* 0x0003e20000100800 */
[----:B------:R-:W-:-:S03]  /*2d550*/  IADD3.X R17, R17, R0, RZ, P4, !PT ;  /* 0x0000000011117210 */ /* 0x000fc600027fe4ff */
        /* <DEDUP_REMOVED lines=9> */
[----:B------:R-:W4:Y:S04]  /*2d5f0*/  LDL.LU R17, [R1+0x568] ;  /* 0x0005680001117983 */ /* 0x000f280000300800 */
[----:B------:R1:W-:Y:S01]  /*2d600*/  LDGSTS.E [R3+0x1bc00], [R4.64], P1 ;  /* 0x1bc0000004037fae */ /* 0x0003e20008921848 */
[----:B------:R-:W-:-:S03]  /*2d610*/  IADD3 R6, P4, R6, R202, RZ ;  /* 0x000000ca06067210 */ /* 0x000fc60007f9e0ff */
[----:B------:R-:W4:Y:S01]  /*2d620*/  LDL.LU R16, [R1+0x56c] ;  /* 0x00056c0001107983 */ /* 0x000f220000300800 */
[----:B-1----:R-:W-:-:S04]  /*2d630*/  SEL R4, RZ, 0x4, !P2 ;  /* 0x00000004ff047807 */ /* 0x002fc80005000000 */
[----:B------:R-:W-:-:S04]  /*2d640*/  SEL R4, R4, RZ, !P0 ;  /* 0x000000ff04047207 */ /* 0x000fc80004000000 */
[----:B------:R-:W-:Y:S01]  /*2d650*/  ISETP.NE.U32.AND P2, PT, R4, RZ, PT ;  /* 0x000000ff0400720c */ /* 0x000fe20003f45070 */
[----:B------:R-:W-:Y:S01]  /*2d660*/  IMAD.MOV.U32 R4, RZ, RZ, R27 ;  /* 0x000000ffff047224 */ /* 0x000fe200078e001b */
[----:B------:R-:W-:Y:S01]  /*2d670*/  STL [R1+0x4b4], R27 ;  /* 0x0004b41b01007387 */ /* 0x000fe20000100800 */
[----:B--2---:R-:W-:-:S04]  /*2d680*/  IMAD.X R28, R28, 0x1, R0, P3 ;  /* 0x000000011c1c7824 */ /* 0x004fc800018e0600 */
[----:B------:R-:W-:Y:S01]  /*2d690*/  IMAD.MOV.U32 R5, RZ, RZ, R28 ;  /* 0x000000ffff057224 */ /* 0x000fe200078e001c */
[----:B------:R-:W-:Y:S01]  /*2d6a0*/  STL [R1+0x4b0], R28 ;  /* 0x0004b01c01007387 */ /* 0x000fe20000100800 */
[----:B-----5:R-:W-:-:S03]  /*2d6b0*/  IMAD.X R7, R7, 0x1, R0, P4 ;  /* 0x0000000107077824 */ /* 0x020fc600020e0600 */
[----:B------:R-:W-:Y:S04]  /*2d6c0*/  STL [R1+0x4ec], R6 ;  /* 0x0004ec0601007387 */ /* 0x000fe80000100800 */
[----:B------:R1:W-:Y:S01]  /*2d6d0*/  LDGSTS.E [R3+0x1be00], [R4.64], P1 ;  /* 0x1be0000004037fae */ /* 0x0003e20008921848 */
[----:B------:R-:W-:-:S03]  /*2d6e0*/  ISETP.GT.AND P1, PT, R2, 0x77, PT ;  /* 0x000000770200780c */ /* 0x000fc60003f24270 */
[----:B------:R2:W-:Y:S01]  /*2d6f0*/  STL [R1+0x4e8], R7 ;  /* 0x0004e80701007387 */ /* 0x0005e20000100800 */
[----:B-1----:R-:W-:Y:S01]  /*2d700*/  IMAD.MOV.U32 R4, RZ, RZ, R6 ;  /* 0x000000ffff047224 */ /* 0x002fe200078e0006 */
[----:B------:R-:W-:Y:S02]  /*2d710*/  MOV R5, R7 ;  /* 0x0000000700057202 */ /* 0x000fe40000000f00 */
[----:B--2---:R-:W2:Y:S04]  /*2d720*/  LDL.LU R7, [R1+0x570] ;  /* 0x0005700001077983 */ /* 0x004ea80000300800 */
[----:B------:R-:W5:Y:S01]  /*2d730*/  LDL.LU R6, [R1+0x574] ;  /* 0x0005740001067983 */ /* 0x000f620000300800 */
[----:B---3--:R-:W-:-:S03]  /*2d740*/  IADD3 R18, P3, R18, R202, RZ ;  /* 0x000000ca12127210 */ /* 0x008fc60007f7e0ff */
[----:B------:R1:W-:Y:S02]  /*2d750*/  LDGSTS.E [R3+0x1cc00], [R4.64], P2 ;  /* 0x1cc0000004037fae */ /* 0x0003e40009121848 */
[----:B------:R-:W-:Y:S01]  /*2d760*/  IMAD.X R19, R19, 0x1, R0, P3 ;  /* 0x0000000113137824 */ /* 0x000fe200018e0600 */
[----:B------:R-:W-:Y:S01]  /*2d770*/  IADD3 R21, P4, R21, R202, RZ ;  /* 0x000000ca15157210 */ /* 0x000fe20007f9e0ff */
[----:B------:R3:W-:Y:S01]  /*2d780*/  STL [R1+0x4f4], R18 ;  /* 0x0004f41201007387 */ /* 0x0007e20000100800 */
[----:B-1----:R-:W-:-:S04]  /*2d790*/  SEL R4, RZ, 0x4, !P1 ;  /* 0x00000004ff047807 */ /* 0x002fc80004800000 */
[----:B------:R-:W-:Y:S01]  /*2d7a0*/  SEL R4, R4, RZ, !P0 ;  /* 0x000000ff04047207 */ /* 0x000fe20004000000 */
[----:B------:R-:W-:Y:S01]  /*2d7b0*/  IMAD.X R23, R23, 0x1, R0, P4 ;  /* 0x0000000117177824 */ /* 0x000fe200020e0600 */
[----:B------:R1:W-:Y:S01]  /*2d7c0*/  STL [R1+0x4f0], R19 ;  /* 0x0004f01301007387 */ /* 0x0003e20000100800 */
[----:B------:R-:W-:Y:S01]  /*2d7d0*/  IMAD.MOV.U32 R5, RZ, RZ, R19 ;  /* 0x000000ffff057224 */ /* 0x000fe200078e0013 */
[----:B------:R-:W-:Y:S01]  /*2d7e0*/  ISETP.NE.U32.AND P1, PT, R4, RZ, PT ;  /* 0x000000ff0400720c */ /* 0x000fe20003f25070 */
[----:B------:R-:W-:Y:S01]  /*2d7f0*/  IMAD.MOV.U32 R4, RZ, RZ, R18 ;  /* 0x000000ffff047224 */ /* 0x000fe200078e0012 */
[----:B------:R1:W-:Y:S04]  /*2d800*/  STL [R1+0x52c], R21 ;  /* 0x00052c1501007387 */ /* 0x0003e80000100800 */
[----:B---3--:R-:W3:Y:S04]  /*2d810*/  LDL.LU R18, [R1+0x5ac] ;  /* 0x0005ac0001127983 */ /* 0x008ee80000300800 */
[----:B------:R1:W-:Y:S04]  /*2d820*/  STL [R1+0x528], R23 ;  /* 0x0005281701007387 */ /* 0x0003e80000100800 */
[----:B------:R1:W-:Y:S04]  /*2d830*/  LDGSTS.E [R3+0x1ce00], [R4.64], P2 ;  /* 0x1ce0000004037fae */ /* 0x0003e80009121848 */
[----:B-1----:R-:W3:Y:S01]  /*2d840*/  LDL.LU R19, [R1+0x5b4] ;  /* 0x0005b40001137983 */ /* 0x002ee20000300800 */
[----:B------:R-:W-:-:S03]  /*2d850*/  IMAD.MOV.U32 R4, RZ, RZ, R21 ;  /* 0x000000ffff047224 */ /* 0x000fc600078e0015 */
[----:B------:R-:W3:Y:S01]  /*2d860*/  LDL.LU R21, [R1+0x5a8] ;  /* 0x0005a80001157983 */ /* 0x000ee20000300800 */
[----:B------:R-:W-:Y:S01]  /*2d870*/  IMAD.MOV.U32 R5, RZ, RZ, R23 ;  /* 0x000000ffff057224 */ /* 0x000fe200078e0017 */
[----:B------:R-:W-:Y:S02]  /*2d880*/  ISETP.GT.AND P2, PT, R2, 0x7b, PT ;  /* 0x0000007b0200780c */ /* 0x000fe40003f44270 */
[----:B------:R-:W3:Y:S04]  /*2d890*/  LDL.LU R23, [R1+0x5b0] ;  /* 0x0005b00001177983 */ /* 0x000ee80000300800 */
[----:B------:R1:W-:Y:S01]  /*2d8a0*/  LDGSTS.E [R3+0x1dc00], [R4.64], P1 ;  /* 0x1dc0000004037fae */ /* 0x0003e20008921848 */
[----:B----4-:R-:W-:Y:S02]  /*2d8b0*/  IADD3 R22, P3, R22, R202, RZ ;  /* 0x000000ca16167210 */ /* 0x010fe40007f7e0ff */
[----:B-1----:R-:W-:-:S03]  /*2d8c0*/  SEL R4, RZ, 0x4, !P2 ;  /* 0x00000004ff047807 */ /* 0x002fc60005000000 */
[----:B------:R-:W-:Y:S01]  /*2d8d0*/  IMAD.X R24, R24, 0x1, R0, P3 ;  /* 0x0000000118187824 */ /* 0x000fe200018e0600 */
[----:B------:R-:W-:-:S04]  /*2d8e0*/  SEL R4, R4, RZ, !P0 ;  /* 0x000000ff04047207 */ /* 0x000fc80004000000 */
[----:B------:R-:W-:Y:S02]  /*2d8f0*/  ISETP.NE.U32.AND P2, PT, R4, RZ, PT ;  /* 0x000000ff0400720c */ /* 0x000fe40003f45070 */
[----:B------:R-:W-:Y:S01]  /*2d900*/  IADD3 R16, P4, R16, R202, RZ ;  /* 0x000000ca10107210 */ /* 0x000fe20007f9e0ff */
[----:B------:R-:W-:Y:S01]  /*2d910*/  IMAD.MOV.U32 R4, RZ, RZ, R22 ;  /* 0x000000ffff047224 */ /* 0x000fe200078e0016 */
[----:B------:R-:W-:-:S03]  /*2d920*/  MOV R5, R24 ;  /* 0x0000001800057202 */ /* 0x000fc60000000f00 */
[----:B------:R-:W-:Y:S02]  /*2d930*/  IMAD.X R17, R17, 0x1, R0, P4 ;  /* 0x0000000111117824 */ /* 0x000fe400020e0600 */
[----:B------:R1:W-:Y:S01]  /*2d940*/  LDGSTS.E [R3+0x1de00], [R4.64], P1 ;  /* 0x1de0000004037fae */ /* 0x0003e20008921848 */
[----:B------:R-:W-:-:S03]  /*2d950*/  ISETP.GT.AND P1, PT, R2, 0x7f, PT ;  /* 0x0000007f0200780c */ /* 0x000fc60003f24270 */
[----:B------:R-:W-:Y:S04]  /*2d960*/  STL [R1+0x534], R22 ;  /* 0x0005341601007387 */ /* 0x000fe80000100800 */
[----:B------:R-:W-:Y:S01]  /*2d970*/  STL [R1+0x530], R24 ;  /* 0x0005301801007387 */ /* 0x000fe20000100800 */
[----:B-1----:R-:W-:Y:S02]  /*2d980*/  IMAD.MOV.U32 R4, RZ, RZ, R16 ;  /* 0x000000ffff047224 */ /* 0x002fe400078e0010 */
[----:B------:R-:W-:Y:S01]  /*2d990*/  IMAD.MOV.U32 R5, RZ, RZ, R17 ;  /* 0x000000ffff057224 */ /* 0x000fe200078e0011 */
[----:B------:R-:W-:Y:S04]  /*2d9a0*/  STL [R1+0x56c], R16 ;  /* 0x00056c1001007387 */ /* 0x000fe80000100800 */
[----:B------:R1:W-:Y:S04]  /*2d9b0*/  STL [R1+0x568], R17 ;  /* 0x0005681101007387 */ /* 0x0003e80000100800 */
[----:B------:R4:W-:Y:S04]  /*2d9c0*/  LDGSTS.E [R3+0x1ec00], [R4.64], P2 ;  /* 0x1ec0000004037fae */ /* 0x0009e80009121848 */
[----:B-1----:R-:W3:Y:S04]  /*2d9d0*/  LDL.LU R17, [R1+0x5b8] ;  /* 0x0005b80001117983 */ /* 0x002ee80000300800 */
[----:B------:R-:W3:Y:S01]  /*2d9e0*/  LDL.LU R16, [R1+0x5bc] ;  /* 0x0005bc0001107983 */ /* 0x000ee20000300800 */
[----:B----4-:R-:W-:-:S04]  /*2d9f0*/  SEL R4, RZ, 0x4, !P1 ;  /* 0x00000004ff047807 */ /* 0x010fc80004800000 */
[----:B------:R-:W-:-:S04]  /*2da00*/  SEL R4, R4, RZ, !P0 ;  /* 0x000000ff04047207 */ /* 0x000fc80004000000 */
[----:B------:R-:W-:Y:S02]  /*2da10*/  ISETP.NE.U32.AND P1, PT, R4, RZ, PT ;  /* 0x000000ff0400720c */ /* 0x000fe40003f25070 */
[----:B-----5:R-:W-:-:S05]  /*2da20*/  IADD3 R6, P3, R6, R202, RZ ;  /* 0x000000ca06067210 */ /* 0x020fca0007f7e0ff */
[----:B--2---:R-:W-:Y:S02]  /*2da30*/  IMAD.X R7, R7, 0x1, R0, P3 ;  /* 0x0000000107077824 */ /* 0x004fe400018e0600 */
[----:B------:R-:W-:Y:S02]  /*2da40*/  IMAD.MOV.U32 R4, RZ, RZ, R6 ;  /* 0x000000ffff047224 */ /* 0x000fe400078e0006 */
[----:B------:R-:W-:Y:S01]  /*2da50*/  IMAD.MOV.U32 R5, RZ, RZ, R7 ;  /* 0x000000ffff057224 */ /* 0x000fe200078e0007 */
[----:B------:R1:W-:Y:S04]  /*2da60*/  STL [R1+0x574], R6 ;  /* 0x0005740601007387 */ /* 0x0003e80000100800 */
[----:B------:R2:W-:Y:S04]  /*2da70*/  LDGSTS.E [R3+0x1ee00], [R4.64], P2 ;  /* 0x1ee0000004037fae */ /* 0x0005e80009121848 */
[----:B------:R4:W-:Y:S04]  /*2da80*/  STL [R1+0x570], R7 ;  /* 0x0005700701007387 */ /* 0x0009e80000100800 */
[----:B------:R-:W5:Y:S04]  /*2da90*/  LDL.LU R22, [R1+0x5f8] ;  /* 0x0005f80001167983 */ /* 0x000f680000300800 */
[----:B-1----:R-:W5:Y:S01]  /*2daa0*/  LDL.LU R6, [R1+0x5fc] ;  /* 0x0005fc0001067983 */ /* 0x002f620000300800 */
[----:B---3--:R-:W-:-:S03]  /*2dab0*/  IADD3 R18, P2, R18, R202, RZ ;  /* 0x000000ca12127210 */ /* 0x008fc60007f5e0ff */
[----:B----4-:R-:W3:Y:S04]  /*2dac0*/  LDL.LU R7, [R1+0x63c] ;  /* 0x00063c0001077983 */ /* 0x010ee80000300800 */
[----:B------:R-:W-:Y:S01]  /*2dad0*/  STL [R1+0x5ac], R18 ;  /* 0x0005ac1201007387 */ /* 0x000fe20000100800 */
[----:B------:R-:W-:Y:S01]  /*2dae0*/  IADD3 R19, P3, R19, R202, RZ ;  /* 0x000000ca13137210 */ /* 0x000fe20007f7e0ff */
[----:B------:R-:W-:-:S04]  /*2daf0*/  IMAD.X R21, R21, 0x1, R0, P2 ;  /* 0x0000000115157824 */ /* 0x000fc800010e0600 */
[----:B--2---:R-:W-:Y:S01]  /*2db00*/  IMAD.MOV.U32 R5, RZ, RZ, R21 ;  /* 0x000000ffff057224 */ /* 0x004fe200078e0015 */
[----:B------:R1:W-:Y:S04]  /*2db10*/  STL [R1+0x5a8], R21 ;  /* 0x0005a81501007387 */ /* 0x0003e80000100800 */
[----:B------:R-:W-:Y:S04]  /*2db20*/  STL [R1+0x5b4], R19 ;  /* 0x0005b41301007387 */ /* 0x000fe80000100800 */
[----:B-1----:R-:W2:Y:S04]  /*2db30*/  LDL.LU R21, [R1+0x638] ;  /* 0x0006380001157983 */ /* 0x002ea80000300800 */
[----:B------:R-:W1:Y:S01]  /*2db40*/  S2R R200, SR_TID.X ;  /* 0x0000000000c87919 */ /* 0x000e620000002100 */
[----:B------:R-:W-:-:S02]  /*2db50*/  IMAD.MOV.U32 R4, RZ, RZ, R18 ;  /* 0x000000ffff047224 */ /* 0x000fc400078e0012 */
[----:B------:R-:W-:-:S03]  /*2db60*/  IMAD.X R23, R23, 0x1, R0, P3 ;  /* 0x0000000117177824 */ /* 0x000fc600018e0600 */
[----:B------:R4:W-:Y:S04]  /*2db70*/  LDGSTS.E [R3+0x1fc00], [R4.64], P1 ;  /* 0x1fc0000004037fae */ /* 0x0009e80008921848 */
[----:B------:R1:W-:Y:S04]  /*2db80*/  STL [R1+0x5b0], R23 ;  /* 0x0005b01701007387 */ /* 0x0003e80000100800 */
[----:B------:R-:W2:Y:S01]  /*2db90*/  LDL.LU R24, [R1+0x678] ;  /* 0x0006780001187983 */ /* 0x000ea20000300800 */
[----:B----4-:R-:W-:Y:S01]  /*2dba0*/  MOV R4, R19 ;  /* 0x0000001300047202 */ /* 0x010fe20000000f00 */
[----:B------:R-:W-:Y:S01]  /*2dbb0*/  IMAD.MOV.U32 R5, RZ, RZ, R23 ;  /* 0x000000ffff057224 */ /* 0x000fe200078e0017 */
[----:B-1----:R-:W-:-:S04]  /*2dbc0*/  LOP3.LUT R18, R200, 0x7f, RZ, 0xc0, !PT ;  /* 0x0000007fc8127812 */ /* 0x002fc800078ec0ff */
[----:B------:R1:W-:Y:S01]  /*2dbd0*/  LDGSTS.E [R3+0x1fe00], [R4.64], P1 ;  /* 0x1fe0000004037fae */ /* 0x0003e20008921848 */
[----:B------:R-:W-:-:S03]  /*2dbe0*/  ISETP.GE.AND P1, PT, R18, R2, PT ;  /* 0x000000021200720c */ /* 0x000fc60003f26270 */
[----:B------:R-:W0:Y:S04]  /*2dbf0*/  LDGDEPBAR ;  /* 0x00000000000079af */ /* 0x000e280000000000 */
[----:B------:R-:W4:Y:S01]  /*2dc00*/  LDL.LU R18, [R1+0x67c] ;  /* 0x00067c0001127983 */ /* 0x000f220000300800 */
[----:B------:R-:W-:-:S03]  /*2dc10*/  SEL R2, RZ, 0x4, P1 ;  /* 0x00000004ff027807 */ /* 0x000fc60000800000 */
[----:B------:R-:W4:Y:S01]  /*2dc20*/  LDL.LU R23, [R1+0x6b8] ;  /* 0x0006b80001177983 */ /* 0x000f220000300800 */
[----:B------:R-:W-:-:S03]  /*2dc30*/  SEL R2, R2, RZ, !P0 ;  /* 0x000000ff02027207 */ /* 0x000fc60004000000 */
[----:B------:R-:W4:Y:S01]  /*2dc40*/  LDL.LU R19, [R1+0x6bc] ;  /* 0x0006bc0001137983 */ /* 0x000f220000300800 */
[----:B------:R-:W-:Y:S02]  /*2dc50*/  ISETP.NE.U32.AND P0, PT, R2, RZ, PT ;  /* 0x000000ff0200720c */ /* 0x000fe40003f05070 */
[----:B------:R-:W-:-:S04]  /*2dc60*/  IADD3 R16, P1, R16, UR7, RZ ;  /* 0x0000000710107c10 */ /* 0x000fc8000ff3e0ff */
[----:B------:R-:W-:Y:S01]  /*2dc70*/  IADD3.X R17, R17, UR6, RZ, P1, !PT ;  /* 0x0000000611117c10 */ /* 0x000fe20008ffe4ff */
[----:B------:R-:W-:Y:S01]  /*2dc80*/  STL [R1+0x5bc], R16 ;  /* 0x0005bc1001007387 */ /* 0x000fe20000100800 */
[----:B-1----:R-:W-:Y:S02]  /*2dc90*/  IMAD.U32 R4, RZ, RZ, UR5 ;  /* 0x00000005ff047e24 */ /* 0x002fe4000f8e00ff */
[----:B------:R-:W-:Y:S01]  /*2dca0*/  IMAD.MOV.U32 R2, RZ, RZ, R16 ;  /* 0x000000ffff027224 */ /* 0x000fe200078e0010 */
[----:B------:R1:W-:Y:S01]  /*2dcb0*/  STL [R1+0x5b8], R17 ;  /* 0x0005b81101007387 */ /* 0x0003e20000100800 */
[----:B------:R-:W-:Y:S02]  /*2dcc0*/  IMAD.MOV.U32 R3, RZ, RZ, R17 ;  /* 0x000000ffff037224 */ /* 0x000fe400078e0011 */
[----:B------:R-:W-:Y:S01]  /*2dcd0*/  IMAD R4, R4, 0x8000, R203 ;  /* 0x0000800004047824 */ /* 0x000fe200078e02cb */
[----:B-1----:R-:W4:Y:S04]  /*2dce0*/  LDL.LU R17, [R1+0x6f8] ;  /* 0x0006f80001117983 */ /* 0x002f280000300800 */
[----:B------:R-:W4:Y:S01]  /*2dcf0*/  LDL.LU R16, [R1+0x6fc] ;  /* 0x0006fc0001107983 */ /* 0x000f220000300800 */
[----:B------:R-:W-:-:S05]  /*2dd00*/  IADD3 R5, R4, 0x100000, RZ ;  /* 0x0010000004057810 */ /* 0x000fca0007ffe0ff */
[----:B------:R1:W-:Y:S01]  /*2dd10*/  LDGSTS.E [R5+-0x80000], [R2.64], P0 ;  /* 0x8000000002057fae */ /* 0x0003e20008121848 */
[----:B-----5:R-:W-:-:S04]  /*2dd20*/  IADD3 R6, P1, R6, UR7, RZ ;  /* 0x0000000706067c10 */ /* 0x020fc8000ff3e0ff */
[----:B------:R-:W-:Y:S02]  /*2dd30*/  IADD3.X R22, R22, UR6, RZ, P1, !PT ;  /* 0x0000000616167c10 */ /* 0x000fe40008ffe4ff */
[----:B---3--:R-:W-:Y:S01]  /*2dd40*/  IADD3 R7, P1, R7, UR7, RZ ;  /* 0x0000000707077c10 */ /* 0x008fe2000ff3e0ff */
[----:B------:R-:W-:Y:S01]  /*2dd50*/  STL [R1+0x5fc], R6 ;  /* 0x0005fc0601007387 */ /* 0x000fe20000100800 */
[----:B-1----:R-:W-:Y:S02]  /*2dd60*/  IMAD.MOV.U32 R2, RZ, RZ, R6 ;  /* 0x000000ffff027224 */ /* 0x002fe400078e0006 */
[----:B------:R-:W-:Y:S01]  /*2dd70*/  IMAD.MOV.U32 R3, RZ, RZ, R22 ;  /* 0x000000ffff037224 */ /* 0x000fe200078e0016 */
[----:B------:R1:W-:Y:S04]  /*2dd80*/  STL [R1+0x5f8], R22 ;  /* 0x0005f81601007387 */ /* 0x0003e80000100800 */
[----:B------:R3:W-:Y:S04]  /*2dd90*/  LDGSTS.E [R5+-0x7f000], [R2.64], P0 ;  /* 0x8100000002057fae */ /* 0x0007e80008121848 */
[----:B-1----:R-:W5:Y:S04]  /*2dda0*/  LDL.LU R22, [R1+0x738] ;  /* 0x0007380001167983 */ /* 0x002f680000300800 */
[----:B------:R-:W5:Y:S01]  /*2ddb0*/  LDL.LU R6, [R1+0x73c] ;  /* 0x00073c0001067983 */ /* 0x000f620000300800 */
[----:B---3--:R-:W-:-:S03]  /*2ddc0*/  IMAD.MOV.U32 R2, RZ, RZ, R7 ;  /* 0x000000ffff027224 */ /* 0x008fc600078e0007 */
[----:B------:R-:W-:Y:S01]  /*2ddd0*/  STL [R1+0x63c], R7 ;  /* 0x00063c0701007387 */ /* 0x000fe20000100800 */
[----:B--2---:R-:W-:-:S05]  /*2dde0*/  IADD3.X R21, R21, UR6, RZ, P1, !PT ;  /* 0x0000000615157c10 */ /* 0x004fca0008ffe4ff */
[----:B------:R1:W-:Y:S01]  /*2ddf0*/  STL [R1+0x638], R21 ;  /* 0x0006381501007387 */ /* 0x0003e20000100800 */
[----:B------:R-:W-:-:S05]  /*2de00*/  IMAD.MOV.U32 R3, RZ, RZ, R21 ;  /* 0x000000ffff037224 */ /* 0x000fca00078e0015 */
[----:B------:R2:W-:Y:S04]  /*2de10*/  LDGSTS.E [R5+-0x7e000], [R2.64], P0 ;  /* 0x8200000002057fae */ /* 0x0005e80008121848 */
[----:B-1----:R-:W3:Y:S04]  /*2de20*/  LDL.LU R21, [R1+0x778] ;  /* 0x0007780001157983 */ /* 0x002ee80000300800 */
[----:B------:R-:W3:Y:S01]  /*2de30*/  LDL.LU R7, [R1+0x77c] ;  /* 0x00077c0001077983 */ /* 0x000ee20000300800 */
[----:B----4-:R-:W-:-:S04]  /*2de40*/  IADD3 R18, P1, R18, UR7, RZ ;  /* 0x0000000712127c10 */ /* 0x010fc8000ff3e0ff */
[----:B------:R-:W-:Y:S01]  /*2de50*/  IADD3.X R24, R24, UR6, RZ, P1, !PT ;  /* 0x0000000618187c10 */ /* 0x000fe20008ffe4ff */
[----:B------:R-:W-:Y:S01]  /*2de60*/  STL [R1+0x67c], R18 ;  /* 0x00067c1201007387 */ /* 0x000fe20000100800 */
[----:B--2---:R-:W-:-:S03]  /*2de70*/  MOV R2, R18 ;  /* 0x0000001200027202 */ /* 0x004fc60000000f00 */
[----:B------:R1:W-:Y:S01]  /*2de80*/  STL [R1+0x678], R24 ;  /* 0x0006781801007387 */ /* 0x0003e20000100800 */
[----:B------:R-:W-:Y:S01]  /*2de90*/  IMAD.MOV.U32 R3, RZ, RZ, R24 ;  /* 0x000000ffff037224 */ /* 0x000fe200078e0018 */
[----:B------:R-:W-:Y:S02]  /*2dea0*/  IADD3 R19, P1, R19, UR7, RZ ;  /* 0x0000000713137c10 */ /* 0x000fe4000ff3e0ff */
[----:B-1----:R-:W4:Y:S04]  /*2deb0*/  LDL.LU R24, [R1+0x5c0] ;  /* 0x0005c00001187983 */ /* 0x002f280000300800 */
[----:B------:R-:W4:Y:S01]  /*2dec0*/  LDL.LU R18, [R1+0x5c4] ;  /* 0x0005c40001127983 */ /* 0x000f220000300800 */
[----:B------:R-:W-:-:S03]  /*2ded0*/  IADD3.X R23, R23, UR6, RZ, P1, !PT ;  /* 0x0000000617177c10 */ /* 0x000fc60008ffe4ff */
[----:B------:R1:W-:Y:S04]  /*2dee0*/  LDGSTS.E [R5+-0x7d000], [R2.64], P0 ;  /* 0x8300000002057fae */ /* 0x0003e80008121848 */
[----:B------:R-:W-:Y:S04]  /*2def0*/  STL [R1+0x6bc], R19 ;  /* 0x0006bc1301007387 */ /* 0x000fe80000100800 */
[----:B------:R1:W-:Y:S02]  /*2df00*/  STL [R1+0x6b8], R23 ;  /* 0x0006b81701007387 */ /* 0x0003e40000100800 */
[----:B-1----:R-:W-:Y:S01]  /*2df10*/  IMAD.MOV.U32 R3, RZ, RZ, R23 ;  /* 0x000000ffff037224 */ /* 0x002fe200078e0017 */
[----:B------:R-:W-:Y:S01]  /*2df20*/  IADD3 R16, P1, R16, UR7, RZ ;  /* 0x0000000710107c10 */ /* 0x000fe2000ff3e0ff */
[----:B------:R-:W-:Y:S01]  /*2df30*/  IMAD.MOV.U32 R2, RZ, RZ, R19 ;  /* 0x000000ffff027224 */ /* 0x000fe200078e0013 */
[----:B------:R-:W4:Y:S02]  /*2df40*/  LDL.LU R23, [R1+0x600] ;  /* 0x0006000001177983 */ /* 0x000f240000300800 */
[----:B------:R-:W-:-:S02]  /*2df50*/  IADD3.X R17, R17, UR6, RZ, P1, !PT ;  /* 0x0000000611117c10 */ /* 0x000fc40008ffe4ff */
[----:B------:R-:W4:Y:S04]  /*2df60*/  LDL.LU R19, [R1+0x604] ;  /* 0x0006040001137983 */ /* 0x000f280000300800 */
[----:B------:R1:W-:Y:S04]  /*2df70*/  LDGSTS.E [R5+-0x7c000], [R2.64], P0 ;  /* 0x8400000002057fae */ /* 0x0003e80008121848 */
[----:B------:R-:W-:Y:S04]  /*2df80*/  STL [R1+0x6fc], R16 ;  /* 0x0006fc1001007387 */ /* 0x000fe80000100800 */
[----:B------:R1:W-:Y:S02]  /*2df90*/  STL [R1+0x6f8], R17 ;  /* 0x0006f81101007387 */ /* 0x0003e40000100800 */
[----:B-1----:R-:W-:-:S02]  /*2dfa0*/  IMAD.MOV.U32 R3, RZ, RZ, R17 ;  /* 0x000000ffff037224 */ /* 0x002fc400078e0011 */
[----:B------:R-:W-:Y:S01]  /*2dfb0*/  IMAD.MOV.U32 R2, RZ, RZ, R16 ;  /* 0x000000ffff027224 */ /* 0x000fe200078e0010 */
[----:B------:R-:W4:Y:S04]  /*2dfc0*/  LDL.LU R17, [R1+0x640] ;  /* 0x0006400001117983 */ /* 0x000f280000300800 */
[----:B------:R-:W4:Y:S04]  /*2dfd0*/  LDL.LU R16, [R1+0x644] ;  /* 0x0006440001107983 */ /* 0x000f280000300800 */
[----:B------:R1:W-:Y:S01]  /*2dfe0*/  LDGSTS.E [R5+-0x7b000], [R2.64], P0 ;  /* 0x8500000002057fae */ /* 0x0003e20008121848 */
[----:B-----5:R-:W-:-:S04]  /*2dff0*/  IADD3 R6, P1, R6, UR7, RZ ;  /* 0x0000000706067c10 */ /* 0x020fc8000ff3e0ff */
[----:B------:R-:W-:Y:S01]  /*2e000*/  IADD3.X R22, R22, UR6, RZ, P1, !PT ;  /* 0x0000000616167c10 */ /* 0x000fe20008ffe4ff */
[----:B------:R-:W-:Y:S01]  /*2e010*/  STL [R1+0x73c], R6 ;  /* 0x00073c0601007387 */ /* 0x000fe20000100800 */
[----:B-1----:R-:W-:-:S03]  /*2e020*/  IMAD.MOV.U32 R2, RZ, RZ, R6 ;  /* 0x000000ffff027224 */ /* 0x002fc600078e0006 */
[----:B------:R1:W-:Y:S01]  /*2e030*/  STL [R1+0x738], R22 ;  /* 0x0007381601007387 */ /* 0x0003e20000100800 */
[----:B------:R-:W-:-:S05]  /*2e040*/  IMAD.MOV.U32 R3, RZ, RZ, R22 ;  /* 0x000000ffff037224 */ /* 0x000fca00078e0016 */
[----:B------:R5:W-:Y:S04]  /*2e050*/  LDGSTS.E [R5+-0x7a000], [R2.64], P0 ;  /* 0x8600000002057fae */ /* 0x000be80008121848 */
[----:B-1----:R-:W2:Y:S04]  /*2e060*/  LDL.LU R22, [R1+0x680] ;  /* 0x0006800001167983 */ /* 0x002ea80000300800 */
[----:B------:R-:W2:Y:S01]  /*2e070*/  LDL.LU R6, [R1+0x684] ;  /* 0x0006840001067983 */ /* 0x000ea20000300800 */
[----:B---3--:R-:W-:-:S04]  /*2e080*/  IADD3 R7, P1, R7, UR7, RZ ;  /* 0x0000000707077c10 */ /* 0x008fc8000ff3e0ff */
[----:B------:R-:W-:Y:S01]  /*2e090*/  IADD3.X R21, R21, UR6, RZ, P1, !PT ;  /* 0x0000000615157c10 */ /* 0x000fe20008ffe4ff */
[----:B------:R-:W-:Y:S01]  /*2e0a0*/  STL [R1+0x77c], R7 ;  /* 0x00077c0701007387 */ /* 0x000fe20000100800 */
[----:B-----5:R-:W-:-:S03]  /*2e0b0*/  IMAD.MOV.U32 R2, RZ, RZ, R7 ;  /* 0x000000ffff027224 */ /* 0x020fc600078e0007 */
[----:B------:R1:W-:Y:S01]  /*2e0c0*/  STL [R1+0x778], R21 ;  /* 0x0007781501007387 */ /* 0x0003e20000100800 */
[----:B------:R-:W-:-:S03]  /*2e0d0*/  IMAD.MOV.U32 R3, RZ, RZ, R21 ;  /* 0x000000ffff037224 */ /* 0x000fc600078e0015 */
[----:B-1----:R-:W3:Y:S04]  /*2e0e0*/  LDL.LU R21, [R1+0x6c0] ;  /* 0x0006c00001157983 */ /* 0x002ee80000300800 */
[----:B------:R-:W5:Y:S01]  /*2e0f0*/  LDL.LU R7, [R1+0x6c4] ;  /* 0x0006c40001077983 */ /* 0x000f620000300800 */
[----:B------:R-:W-:Y:S02]  /*2e100*/  IADD3 R4, R4, 0x100000, RZ ;  /* 0x0010000004047810 */ /* 0x000fe40007ffe0ff */
[----:B------:R-:W-:-:S03]  /*2e110*/  LOP3.LUT R27, R203, 0x10, RZ, 0x3c, !PT ;  /* 0x00000010cb1b7812 */ /* 0x000fc600078e3cff */
[----:B------:R1:W-:Y:S01]  /*2e120*/  LDGSTS.E [R4+-0x79000], [R2.64], P0 ;  /* 0x8700000002047fae */ /* 0x0003e20008121848 */
[----:B----4-:R-:W-:-:S04]  /*2e130*/  IADD3 R18, P1, R18, UR7, RZ ;  /* 0x0000000712127c10 */ /* 0x010fc8000ff3e0ff */
[----:B------:R-:W-:Y:S01]  /*2e140*/  IADD3.X R24, R24, UR6, RZ, P1, !PT ;  /* 0x0000000618187c10 */ /* 0x000fe20008ffe4ff */
[----:B------:R-:W-:Y:S01]  /*2e150*/  STL [R1+0x5c4], R18 ;  /* 0x0005c41201007387 */ /* 0x000fe20000100800 */
[----:B-1----:R-:W-:Y:S01]  /*2e160*/  MOV R4, UR5 ;  /* 0x0000000500047c02 */ /* 0x002fe20008000f00 */
[----:B------:R-:W-:Y:S02]  /*2e170*/  IMAD.MOV.U32 R2, RZ, RZ, R18 ;  /* 0x000000ffff027224 */ /* 0x000fe400078e0012 */
[----:B------:R1:W-:Y:S01]  /*2e180*/  STL [R1+0x5c0], R24 ;  /* 0x0005c01801007387 */ /* 0x0003e20000100800 */
[----:B------:R-:W-:Y:S02]  /*2e190*/  IMAD.MOV.U32 R3, RZ, RZ, R24 ;  /* 0x000000ffff037224 */ /* 0x000fe400078e0018 */
[----:B------:R-:W-:Y:S01]  /*2e1a0*/  IMAD R4, R4, 0x8000, R27 ;  /* 0x0000800004047824 */ /* 0x000fe200078e021b */
[----:B-1----:R-:W2:Y:S04]  /*2e1b0*/  LDL.LU R24, [R1+0x700] ;  /* 0x0007000001187983 */ /* 0x002ea80000300800 */
[----:B------:R-:W2:Y:S01]  /*2e1c0*/  LDL.LU R18, [R1+0x704] ;  /* 0x0007040001127983 */ /* 0x000ea20000300800 */
[----:B------:R-:W-:-:S02]  /*2e1d0*/  IADD3 R19, P1, R19, UR7, RZ ;  /* 0x0000000713137c10 */ /* 0x000fc4000ff3e0ff */
[----:B------:R-:W-:Y:S02]  /*2e1e0*/  IADD3 R5, R4, 0x100000, RZ ;  /* 0x0010000004057810 */ /* 0x000fe40007ffe0ff */
[----:B------:R-:W-:Y:S01]  /*2e1f0*/  IADD3.X R23, R23, UR6, RZ, P1, !PT ;  /* 0x0000000617177c10 */ /* 0x000fe20008ffe4ff */
[----:B------:R-:W-:Y:S04]  /*2e200*/  STL [R1+0x604], R19 ;  /* 0x0006041301007387 */ /* 0x000fe80000100800 */
[----:B------:R1:W-:Y:S04]  /*2e210*/  LDGSTS.E [R5+-0x7fe00], [R2.64], P0 ;  /* 0x8020000002057fae */ /* 0x0003e80008121848 */
[----:B------:R1:W-:Y:S02]  /*2e220*/  STL [R1+0x600], R23 ;  /* 0x0006001701007387 */ /* 0x0003e40000100800 */
[----:B-1----:R-:W-:-:S02]  /*2e230*/  IMAD.MOV.U32 R3, RZ, RZ, R23 ;  /* 0x000000ffff037224 */ /* 0x002fc400078e0017 */
[----:B------:R-:W-:Y:S01]  /*2e240*/  IMAD.MOV.U32 R2, RZ, RZ, R19 ;  /* 0x000000ffff027224 */ /* 0x000fe200078e0013 */
[----:B------:R-:W2:Y:S01]  /*2e250*/  LDL.LU R23, [R1+0x740] ;  /* 0x0007400001177983 */ /* 0x000ea20000300800 */
[----:B------:R-:W-:-:S03]  /*2e260*/  IADD3 R16, P1, R16, UR7, RZ ;  /* 0x0000000710107c10 */ /* 0x000fc6000ff3e0ff */
[----:B------:R-:W2:Y:S01]  /*2e270*/  LDL.LU R19, [R1+0x744] ;  /* 0x0007440001137983 */ /* 0x000ea20000300800 */
[----:B------:R-:W-:-:S03]  /*2e280*/  IADD3.X R17, R17, UR6, RZ, P1, !PT ;  /* 0x0000000611117c10 */ /* 0x000fc60008ffe4ff */
[----:B------:R1:W-:Y:S04]  /*2e290*/  LDGSTS.E [R5+-0x7ee00], [R2.64], P0 ;  /* 0x8120000002057fae */ /* 0x0003e80008121848 */
[----:B------:R-:W-:Y:S04]  /*2e2a0*/  STL [R1+0x644], R16 ;  /* 0x0006441001007387 */ /* 0x000fe80000100800 */
[----:B------:R1:W-:Y:S02]  /*2e2b0*/  STL [R1+0x640], R17 ;  /* 0x0006401101007387 */ /* 0x0003e40000100800 */
[----:B-1----:R-:W-:-:S02]  /*2e2c0*/  IMAD.MOV.U32 R3, RZ, RZ, R17 ;  /* 0x000000ffff037224 */ /* 0x002fc400078e0011 */
[----:B------:R-:W-:Y:S01]  /*2e2d0*/  IMAD.MOV.U32 R2, RZ, RZ, R16 ;  /* 0x000000ffff027224 */ /* 0x000fe200078e0010 */
[----:B------:R-:W2:Y:S04]  /*2e2e0*/  LDL.LU R17, [R1+0x780] ;  /* 0x0007800001117983 */ /* 0x000ea80000300800 */
[----:B------:R-:W2:Y:S04]  /*2e2f0*/  LDL.LU R16, [R1+0x784] ;  /* 0x0007840001107983 */ /* 0x000ea80000300800 */
[----:B------:R1:W-:Y:S01]  /*2e300*/  LDGSTS.E [R5+-0x7de00], [R2.64], P0 ;  /* 0x8220000002057fae */ /* 0x0003e20008121848 */
[----:B--2---:R-:W-:-:S04]  /*2e310*/  IADD3 R6, P1, R6, UR7, RZ ;  /* 0x0000000706067c10 */ /* 0x004fc8000ff3e0ff */
[----:B------:R-:W-:Y:S01]  /*2e320*/  IADD3.X R22, R22, UR6, RZ, P1, !PT ;  /* 0x0000000616167c10 */ /* 0x000fe20008ffe4ff */
[----:B------:R-:W-:Y:S01]  /*2e330*/  STL [R1+0x684], R6 ;  /* 0x0006840601007387 */ /* 0x000fe20000100800 */
[----:B-1----:R-:W-:-:S03]  /*2e340*/  IMAD.MOV.U32 R2, RZ, RZ, R6 ;  /* 0x000000ffff027224 */ /* 0x002fc600078e0006 */
[----:B------:R1:W-:Y:S01]  /*2e350*/  STL [R1+0x680], R22 ;  /* 0x0006801601007387 */ /* 0x0003e20000100800 */
[----:B------:R-:W-:-:S05]  /*2e360*/  IMAD.MOV.U32 R3, RZ, RZ, R22 ;  /* 0x000000ffff037224 */ /* 0x000fca00078e0016 */
[----:B------:R2:W-:Y:S04]  /*2e370*/  LDGSTS.E [R5+-0x7ce00], [R2.64], P0 ;  /* 0x8320000002057fae */ /* 0x0005e80008121848 */
[----:B-1----:R-:W4:Y:S04]  /*2e380*/  LDL.LU R22, [R1+0x5c8] ;  /* 0x0005c80001167983 */ /* 0x002f280000300800 */
[----:B------:R-:W4:Y:S01]  /*2e390*/  LDL.LU R6, [R1+0x5cc] ;  /* 0x0005cc0001067983 */ /* 0x000f220000300800 */
[----:B-----5:R-:W-:-:S04]  /*2e3a0*/  IADD3 R7, P1, R7, UR7, RZ ;  /* 0x0000000707077c10 */ /* 0x020fc8000ff3e0ff */
[----:B---3--:R-:W-:Y:S01]  /*2e3b0*/  IADD3.X R21, R21, UR6, RZ, P1, !PT ;  /* 0x0000000615157c10 */ /* 0x008fe20008ffe4ff */
[----:B------:R-:W-:Y:S01]  /*2e3c0*/  STL [R1+0x6c4], R7 ;  /* 0x0006c40701007387 */ /* 0x000fe20000100800 */
[----:B--2---:R-:W-:-:S03]  /*2e3d0*/  MOV R2, R7 ;  /* 0x0000000700027202 */ /* 0x004fc60000000f00 */
[----:B------:R1:W-:Y:S01]  /*2e3e0*/  STL [R1+0x6c0], R21 ;  /* 0x0006c01501007387 */ /* 0x0003e20000100800 */
[----:B------:R-:W-:-:S05]  /*2e3f0*/  IMAD.MOV.U32 R3, RZ, RZ, R21 ;  /* 0x000000ffff037224 */ /* 0x000fca00078e0015 */
[----:B------:R2:W-:Y:S04]  /*2e400*/  LDGSTS.E [R5+-0x7be00], [R2.64], P0 ;  /* 0x8420000002057fae */ /* 0x0005e80008121848 */
[----:B-1----:R-:W3:Y:S04]  /*2e410*/  LDL.LU R21, [R1+0x608] ;  /* 0x0006080001157983 */ /* 0x002ee80000300800 */
[----:B------:R-:W5:Y:S01]  /*2e420*/  LDL.LU R7, [R1+0x60c] ;  /* 0x00060c0001077983 */ /* 0x000f620000300800 */
[----:B------:R-:W-:-:S04]  /*2e430*/  IADD3 R18, P1, R18, UR7, RZ ;  /* 0x0000000712127c10 */ /* 0x000fc8000ff3e0ff */
[----:B------:R-:W-:Y:S01]  /*2e440*/  IADD3.X R24, R24, UR6, RZ, P1, !PT ;  /* 0x0000000618187c10 */ /* 0x000fe20008ffe4ff */
[----:B------:R-:W-:Y:S01]  /*2e450*/  STL [R1+0x704], R18 ;  /* 0x0007041201007387 */ /* 0x000fe20000100800 */
[----:B--2---:R-:W-:-:S03]  /*2e460*/  IMAD.MOV.U32 R2, RZ, RZ, R18 ;  /* 0x000000ffff027224 */ /* 0x004fc600078e0012 */
[----:B------:R1:W-:Y:S01]  /*2e470*/  STL [R1+0x700], R24 ;  /* 0x0007001801007387 */ /* 0x0003e20000100800 */
[----:B------:R-:W-:-:S05]  /*2e480*/  IMAD.MOV.U32 R3, RZ, RZ, R24 ;  /* 0x000000ffff037224 */ /* 0x000fca00078e0018 */
[----:B------:R2:W-:Y:S04]  /*2e490*/  LDGSTS.E [R5+-0x7ae00], [R2.64], P0 ;  /* 0x8520000002057fae */ /* 0x0005e80008121848 */
[----:B-1----:R-:W3:Y:S04]  /*2e4a0*/  LDL.LU R24, [R1+0x648] ;  /* 0x0006480001187983 */ /* 0x002ee80000300800 */
[----:B------:R-:W3:Y:S01]  /*2e4b0*/  LDL.LU R18, [R1+0x64c] ;  /* 0x00064c0001127983 */ /* 0x000ee20000300800 */
[----:B------:R-:W-:-:S04]  /*2e4c0*/  IADD3 R19, P1, R19, UR7, RZ ;  /* 0x0000000713137c10 */ /* 0x000fc8000ff3e0ff */
[----:B------:R-:W-:Y:S01]  /*2e4d0*/  IADD3.X R23, R23, UR6, RZ, P1, !PT ;  /* 0x0000000617177c10 */ /* 0x000fe20008ffe4ff */
[----:B------:R-:W-:Y:S01]  /*2e4e0*/  STL [R1+0x744], R19 ;  /* 0x0007441301007387 */ /* 0x000fe20000100800 */
[----:B--2---:R-:W-:-:S03]  /*2e4f0*/  IMAD.MOV.U32 R2, RZ, RZ, R19 ;  /* 0x000000ffff027224 */ /* 0x004fc600078e0013 */
[----:B------:R1:W-:Y:S01]  /*2e500*/  STL [R1+0x740], R23 ;  /* 0x0007401701007387 */ /* 0x0003e20000100800 */
[----:B------:R-:W-:Y:S01]  /*2e510*/  IMAD.MOV.U32 R3, RZ, RZ, R23 ;  /* 0x000000ffff037224 */ /* 0x000fe200078e0017 */
[----:B------:R-:W-:-:S04]  /*2e520*/  IADD3 R4, R4, 0x100000, RZ ;  /* 0x0010000004047810 */ /* 0x000fc80007ffe0ff */
        /* <DEDUP_REMOVED lines=12> */
[----:B--2---:R-:W-:-:S04]  /*2e5f0*/  IMAD.U32 R4, RZ, RZ, UR5 ;  /* 0x00000005ff047e24 */ /* 0x004fc8000f8e00ff */
[----:B------:R-:W-:-:S05]  /*2e600*/  IMAD R4, R4, 0x8000, R26 ;  /* 0x0000800004047824 */ /* 0x000fca00078e021a */
[----:B------:R-:W-:Y:S02]  /*2e610*/  IADD3 R5, R4, 0x100000, RZ ;  /* 0x0010000004057810 */ /* 0x000fe40007ffe0ff */
[----:B----4-:R-:W-:-:S04]  /*2e620*/  IADD3 R6, P1, R6, UR7, RZ ;  /* 0x0000000706067c10 */ /* 0x010fc8000ff3e0ff */
[----:B------:R-:W-:Y:S01]  /*2e630*/  IADD3.X R22, R22, UR6, RZ, P1, !PT ;  /* 0x0000000616167c10 */ /* 0x000fe20008ffe4ff */
[----:B------:R-:W-:Y:S01]  /*2e640*/  STL [R1+0x5cc], R6 ;  /* 0x0005cc0601007387 */ /* 0x000fe20000100800 */
[----:B------:R-:W-:-:S03]  /*2e650*/  MOV R2, R6 ;  /* 0x0000000600027202 */ /* 0x000fc60000000f00 */
        /* <DEDUP_REMOVED lines=8> */
[----:B--2---:R-:W-:-:S03]  /*2e6e0*/  IMAD.MOV.U32 R2, RZ, RZ, R7 ;  /* 0x000000ffff027224 */ /* 0x004fc600078e0007 */
        /* <DEDUP_REMOVED lines=46> */
[----:B------:R-:W-:Y:S01]  /*2e9d0*/  IMAD.MOV.U32 R3, RZ, RZ, R21 ;  /* 0x000000ffff037224 */ /* 0x000fe200078e0015 */
[----:B------:R-:W-:-:S04]  /*2e9e0*/  IADD3 R4, R4, 0x100000, RZ ;  /* 0x0010000004047810 */ /* 0x000fc80007ffe0ff */
[----:B------:R2:W-:Y:S04]  /*2e9f0*/  LDGSTS.E [R5+-0x79c00], [R2.64], P0 ;  /* 0x8640000002057fae */ /* 0x0005e80008121848 */
[----:B-1----:R-:W3:Y:S04]  /*2ea00*/  LDL.LU R21, [R1+0x690] ;  /* 0x0006900001157983 */ /* 0x002ee80000300800 */
[----:B------:R-:W5:Y:S01]  /*2ea10*/  LDL.LU R7, [R1+0x694] ;  /* 0x0006940001077983 */ /* 0x000f620000300800 */
[----:B------:R-:W-:Y:S02]  /*2ea20*/  LOP3.LUT R26, R203, 0x30, RZ, 0x3c, !PT ;  /* 0x00000030cb1a7812 */ /* 0x000fe400078e3cff */
[----:B------:R-:W-:-:S04]  /*2ea30*/  IADD3 R18, P1, R18, UR7, RZ ;  /* 0x0000000712127c10 */ /* 0x000fc8000ff3e0ff */
[----:B------:R-:W-:Y:S01]  /*2ea40*/  IADD3.X R24, R24, UR6, RZ, P1, !PT ;  /* 0x0000000618187c10 */ /* 0x000fe20008ffe4ff */
[----:B--2---:R-:W-:-:S04]  /*2ea50*/  IMAD.MOV.U32 R2, RZ, RZ, R18 ;  /* 0x000000ffff027224 */ /* 0x004fc800078e0012 */
[----:B------:R-:W-:Y:S01]  /*2ea60*/  IMAD.MOV.U32 R3, RZ, RZ, R24 ;  /* 0x000000ffff037224 */ /* 0x000fe200078e0018 */
[----:B------:R-:W-:Y:S04]  /*2ea70*/  STL [R1+0x78c], R18 ;  /* 0x00078c1201007387 */ /* 0x000fe80000100800 */
[----:B------:R1:W-:Y:S04]  /*2ea80*/  LDGSTS.E [R4+-0x78c00], [R2.64], P0 ;  /* 0x8740000002047fae */ /* 0x0003e80008121848 */
[----:B------:R2:W-:Y:S01]  /*2ea90*/  STL [R1+0x788], R24 ;  /* 0x0007881801007387 */ /* 0x0005e20000100800 */
[----:B-1----:R-:W-:-:S03]  /*2eaa0*/  IMAD.U32 R4, RZ, RZ, UR5 ;  /* 0x00000005ff047e24 */ /* 0x002fc6000f8e00ff */
[----:B--2---:R-:W4:Y:S01]  /*2eab0*/  LDL.LU R24, [R1+0x6d0] ;  /* 0x0006d00001187983 */ /* 0x004f220000300800 */
[----:B------:R-:W-:-:S03]  /*2eac0*/  IADD3 R19, P1, R19, UR7, RZ ;  /* 0x0000000713137c10 */ /* 0x000fc6000ff3e0ff */
[----:B------:R-:W4:Y:S01]  /*2ead0*/  LDL.LU R18, [R1+0x6d4] ;  /* 0x0006d40001127983 */ /* 0x000f220000300800 */
[----:B------:R-:W-:Y:S01]  /*2eae0*/  IMAD R4, R4, 0x8000, R26 ;  /* 0x0000800004047824 */ /* 0x000fe200078e021a */
[----:B------:R-:W-:Y:S02]  /*2eaf0*/  IADD3.X R23, R23, UR6, RZ, P1, !PT ;  /* 0x0000000617177c10 */ /* 0x000fe40008ffe4ff */
[----:B------:R-:W-:Y:S01]  /*2eb00*/  STL [R1+0x5d4], R19 ;  /* 0x0005d41301007387 */ /* 0x000fe20000100800 */
[----:B------:R-:W-:Y:S01]  /*2eb10*/  IMAD.MOV.U32 R2, RZ, RZ, R19 ;  /* 0x000000ffff027224 */ /* 0x000fe200078e0013 */
[----:B------:R-:W-:Y:S02]  /*2eb20*/  IADD3 R5, R4, 0x100000, RZ ;  /* 0x0010000004057810 */ /* 0x000fe40007ffe0ff */
[----:B------:R1:W-:Y:S01]  /*2eb30*/  STL [R1+0x5d0], R23 ;  /* 0x0005d01701007387 */ /* 0x0003e20000100800 */
[----:B------:R-:W-:-:S05]  /*2eb40*/  IMAD.MOV.U32 R3, RZ, RZ, R23 ;  /* 0x000000ffff037224 */ /* 0x000fca00078e0017 */
[----:B------:R1:W-:Y:S04]  /*2eb50*/  LDGSTS.E [R5+-0x7fa00], [R2.64], P0 ;  /* 0x8060000002057fae */ /* 0x0003e80008121848 */
[----:B-1----:R-:W4:Y:S04]  /*2eb60*/  LDL.LU R23, [R1+0x710] ;  /* 0x0007100001177983 */ /* 0x002f280000300800 */
[----:B------:R-:W4:Y:S01]  /*2eb70*/  LDL.LU R19, [R1+0x714] ;  /* 0x0007140001137983 */ /* 0x000f220000300800 */
[----:B------:R-:W-:-:S04]  /*2eb80*/  IADD3 R16, P1, R16, UR7, RZ ;  /* 0x0000000710107c10 */ /* 0x000fc8000ff3e0ff */
[----:B------:R-:W-:Y:S01]  /*2eb90*/  IADD3.X R17, R17, UR6, RZ, P1, !PT ;  /* 0x0000000611117c10 */ /* 0x000fe20008ffe4ff */
[----:B------:R-:W-:Y:S01]  /*2eba0*/  STL [R1+0x614], R16 ;  /* 0x0006141001007387 */ /* 0x000fe20000100800 */
[----:B------:R-:W-:-:S03]  /*2ebb0*/  MOV R2, R16 ;  /* 0x0000001000027202 */ /* 0x000fc60000000f00 */
[----:B------:R1:W-:Y:S01]  /*2ebc0*/  STL [R1+0x610], R17 ;  /* 0x0006101101007387 */ /* 0x0003e20000100800 */
[----:B------:R-:W-:-:S05]  /*2ebd0*/  IMAD.MOV.U32 R3, RZ, RZ, R17 ;  /* 0x000000ffff037224 */ /* 0x000fca00078e0011 */
[----:B------:R4:W-:Y:S04]  /*2ebe0*/  LDGSTS.E [R5+-0x7ea00], [R2.64], P0 ;  /* 0x8160000002057fae */ /* 0x0009e80008121848 */
[----:B-1----:R-:W4:Y:S04]  /*2ebf0*/  LDL.LU R17, [R1+0x750] ;  /* 0x0007500001117983 */ /* 0x002f280000300800 */
[----:B------:R-:W4:Y:S02]  /*2ec00*/  LDL.LU R16, [R1+0x754] ;  /* 0x0007540001107983 */ /* 0x000f240000300800 */
[----:B----4-:R-:W-:-:S04]  /*2ec10*/  IADD3 R6, P1, R6, UR7, RZ ;  /* 0x0000000706067c10 */ /* 0x010fc8000ff3e0ff */
[----:B------:R-:W-:Y:S01]  /*2ec20*/  IADD3.X R22, R22, UR6, RZ, P1, !PT ;  /* 0x0000000616167c10 */ /* 0x000fe20008ffe4ff */
[----:B------:R-:W-:Y:S01]  /*2ec30*/  STL [R1+0x654], R6 ;  /* 0x0006540601007387 */ /* 0x000fe20000100800 */
[----:B------:R-:W-:-:S03]  /*2ec40*/  IMAD.MOV.U32 R2, RZ, RZ, R6 ;  /* 0x000000ffff027224 */ /* 0x000fc600078e0006 */
[----:B------:R1:W-:Y:S01]  /*2ec50*/  STL [R1+0x650], R22 ;  /* 0x0006501601007387 */ /* 0x0003e20000100800 */
[----:B------:R-:W-:-:S05]  /*2ec60*/  IMAD.MOV.U32 R3, RZ, RZ, R22 ;  /* 0x000000ffff037224 */ /* 0x000fca00078e0016 */
[----:B------:R4:W-:Y:S04]  /*2ec70*/  LDGSTS.E [R5+-0x7da00], [R2.64], P0 ;  /* 0x8260000002057fae */ /* 0x0009e80008121848 */
[----:B-1----:R-:W2:Y:S04]  /*2ec80*/  LDL.LU R22, [R1+0x790] ;  /* 0x0007900001167983 */ /* 0x002ea80000300800 */
[----:B------:R-:W2:Y:S01]  /*2ec90*/  LDL.LU R6, [R1+0x794] ;  /* 0x0007940001067983 */ /* 0x000ea20000300800 */
[----:B-----5:R-:W-:-:S04]  /*2eca0*/  IADD3 R7, P1, R7, UR7, RZ ;  /* 0x0000000707077c10 */ /* 0x020fc8000ff3e0ff */
[----:B---3--:R-:W-:Y:S01]  /*2ecb0*/  IADD3.X R21, R21, UR6, RZ, P1, !PT ;  /* 0x0000000615157c10 */ /* 0x008fe20008ffe4ff */
[----:B------:R-:W-:Y:S01]  /*2ecc0*/  STL [R1+0x694], R7 ;  /* 0x0006940701007387 */ /* 0x000fe20000100800 */
[----:B----4-:R-:W-:-:S03]  /*2ecd0*/  IMAD.MOV.U32 R2, RZ, RZ, R7 ;  /* 0x000000ffff027224 */ /* 0x010fc600078e0007 */
[----:B------:R1:W-:Y:S01]  /*2ece0*/  STL [R1+0x690], R21 ;  /* 0x0006901501007387 */ /* 0x0003e20000100800 */
[----:B------:R-:W-:-:S05]  /*2ecf0*/  IMAD.MOV.U32 R3, RZ, RZ, R21 ;  /* 0x000000ffff037224 */ /* 0x000fca00078e0015 */
[----:B------:R3:W-:Y:S04]  /*2ed00*/  LDGSTS.E [R5+-0x7ca00], [R2.64], P0 ;  /* 0x8360000002057fae */ /* 0x0007e80008121848 */
[----:B-1----:R-:W4:Y:S04]  /*2ed10*/  LDL.LU R21, [R1+0x5d8] ;  /* 0x0005d80001157983 */ /* 0x002f280000300800 */
[----:B------:R-:W5:Y:S01]  /*2ed20*/  LDL.LU R7, [R1+0x5dc] ;  /* 0x0005dc0001077983 */ /* 0x000f620000300800 */
[----:B------:R-:W-:-:S04]  /*2ed30*/  IADD3 R18, P1, R18, UR7, RZ ;  /* 0x0000000712127c10 */ /* 0x000fc8000ff3e0ff */
[----:B------:R-:W-:Y:S01]  /*2ed40*/  IADD3.X R24, R24, UR6, RZ, P1, !PT ;  /* 0x0000000618187c10 */ /* 0x000fe20008ffe4ff */
[----:B------:R-:W-:Y:S01]  /*2ed50*/  STL [R1+0x6d4], R18 ;  /* 0x0006d41201007387 */ /* 0x000fe20000100800 */
[----:B---3--:R-:W-:-:S03]  /*2ed60*/  IMAD.MOV.U32 R2, RZ, RZ, R18 ;  /* 0x000000ffff027224 */ /* 0x008fc600078e0012 */
[----:B------:R1:W-:Y:S01]  /*2ed70*/  STL [R1+0x6d0], R24 ;  /* 0x0006d01801007387 */ /* 0x0003e20000100800 */
[----:B------:R-:W-:-:S05]  /*2ed80*/  IMAD.MOV.U32 R3, RZ, RZ, R24 ;  /* 0x000000ffff037224 */ /* 0x000fca00078e0018 */
[----:B------:R3:W-:Y:S04]  /*2ed90*/  LDGSTS.E [R5+-0x7ba00], [R2.64], P0 ;  /* 0x8460000002057fae */ /* 0x0007e80008121848 */
[----:B-1----:R-:W4:Y:S01]  /*2eda0*/  LDL.LU R24, [R1+0x618] ;  /* 0x0006180001187983 */ /* 0x002f220000300800 */
[----:B------:R-:W-:-:S03]  /*2edb0*/  IADD3 R19, P1, R19, UR7, RZ ;  /* 0x0000000713137c10 */ /* 0x000fc6000ff3e0ff */
[----:B------:R-:W4:Y:S01]  /*2edc0*/  LDL.LU R18, [R1+0x61c] ;  /* 0x00061c0001127983 */ /* 0x000f220000300800 */
[----:B------:R-:W-:-:S03]  /*2edd0*/  IADD3.X R23, R23, UR6, RZ, P1, !PT ;  /* 0x0000000617177c10 */ /* 0x000fc60008ffe4ff */
[----:B------:R-:W-:Y:S01]  /*2ede0*/  STL [R1+0x714], R19 ;  /* 0x0007141301007387 */ /* 0x000fe20000100800 */
[----:B---3--:R-:W-:-:S03]  /*2edf0*/  IMAD.MOV.U32 R2, RZ, RZ, R19 ;  /* 0x000000ffff027224 */ /* 0x008fc600078e0013 */
        /* <DEDUP_REMOVED lines=8> */
[----:B---3--:R-:W-:-:S03]  /*2ee80*/  MOV R2, R16 ;  /* 0x0000001000027202 */ /* 0x008fc60000000f00 */
[----:B------:R1:W-:Y:S01]  /*2ee90*/  STL [R1+0x750], R17 ;  /* 0x0007501101007387 */ /* 0x0003e20000100800 */
[----:B------:R-:W-:Y:S01]  /*2eea0*/  IMAD.MOV.U32 R3, RZ, RZ, R17 ;  /* 0x000000ffff037224 */ /* 0x000fe200078e0011 */
[----:B------:R-:W-:-:S04]  /*2eeb0*/  IADD3 R4, R4, 0x100000, RZ ;  /* 0x0010000004047810 */ /* 0x000fc80007ffe0ff */
[----:B------:R3:W-:Y:S04]  /*2eec0*/  LDGSTS.E [R5+-0x79a00], [R2.64], P0 ;  /* 0x8660000002057fae */ /* 0x0007e80008121848 */
[----:B-1----:R-:W4:Y:S04]  /*2eed0*/  LDL.LU R17, [R1+0x698] ;  /* 0x0006980001117983 */ /* 0x002f280000300800 */
[----:B------:R-:W4:Y:S01]  /*2eee0*/  LDL.LU R16, [R1+0x69c] ;  /* 0x00069c0001107983 */ /* 0x000f220000300800 */
[----:B--2---:R-:W-:-:S04]  /*2eef0*/  IADD3 R6, P1, R6, UR7, RZ ;  /* 0x0000000706067c10 */ /* 0x004fc8000ff3e0ff */
[----:B------:R-:W-:Y:S01]  /*2ef00*/  IADD3.X R22, R22, UR6, RZ, P1, !PT ;  /* 0x0000000616167c10 */ /* 0x000fe20008ffe4ff */
[----:B------:R-:W-:Y:S01]  /*2ef10*/  STL [R1+0x794], R6 ;  /* 0x0007940601007387 */ /* 0x000fe20000100800 */
[----:B---3--:R-:W-:-:S03]  /*2ef20*/  IMAD.MOV.U32 R2, RZ, RZ, R6 ;  /* 0x000000ffff027224 */ /* 0x008fc600078e0006 */
[----:B------:R1:W-:Y:S01]  /*2ef30*/  STL [R1+0x790], R22 ;  /* 0x0007901601007387 */ /* 0x0003e20000100800 */
[----:B------:R-:W-:-:S05]  /*2ef40*/  IMAD.MOV.U32 R3, RZ, RZ, R22 ;  /* 0x000000ffff037224 */ /* 0x000fca00078e0016 */
[----:B------:R2:W-:Y:S04]  /*2ef50*/  LDGSTS.E [R4+-0x78a00], [R2.64], P0 ;  /* 0x8760000002047fae */ /* 0x0005e80008121848 */
[----:B-1----:R-:W3:Y:S04]  /*2ef60*/  LDL.LU R22, [R1+0x6d8] ;  /* 0x0006d80001167983 */ /* 0x002ee80000300800 */
[----:B------:R-:W3:Y:S01]  /*2ef70*/  LDL.LU R6, [R1+0x6dc] ;  /* 0x0006dc0001067983 */ /* 0x000ee20000300800 */
[----:B-----5:R-:W-:-:S04]  /*2ef80*/  IADD3 R7, P1, R7, UR7, RZ ;  /* 0x0000000707077c10 */ /* 0x020fc8000ff3e0ff */
[----:B----4-:R-:W-:Y:S01]  /*2ef90*/  IADD3.X R21, R21, UR6, RZ, P1, !PT ;  /* 0x0000000615157c10 */ /* 0x010fe20008ffe4ff */
[----:B------:R-:W-:Y:S01]  /*2efa0*/  STL [R1+0x5dc], R7 ;  /* 0x0005dc0701007387 */ /* 0x000fe20000100800 */
[----:B--2---:R-:W-:-:S03]  /*2efb0*/  IMAD.MOV.U32 R2, RZ, RZ, R7 ;  /* 0x000000ffff027224 */ /* 0x004fc600078e0007 */
[----:B------:R1:W-:Y:S01]  /*2efc0*/  STL [R1+0x5d8], R21 ;  /* 0x0005d81501007387 */ /* 0x0003e20000100800 */
[----:B------:R-:W-:-:S03]  /*2efd0*/  IMAD.MOV.U32 R3, RZ, RZ, R21 ;  /* 0x000000ffff037224 */ /* 0x000fc600078e0015 */
[----:B-1----:R-:W2:Y:S04]  /*2efe0*/  LDL.LU R21, [R1+0x718] ;  /* 0x0007180001157983 */ /* 0x002ea80000300800 */
[----:B------:R-:W4:Y:S01]  /*2eff0*/  LDL.LU R7, [R1+0x71c] ;  /* 0x00071c0001077983 */ /* 0x000f220000300800 */
[----:B------:R-:W-:-:S04]  /*2f000*/  IMAD.U32 R4, RZ, RZ, UR5 ;  /* 0x00000005ff047e24 */ /* 0x000fc8000f8e00ff */
[----:B------:R-:W-:-:S05]  /*2f010*/  IMAD R4, R4, 0x8000, R25 ;  /* 0x0000800004047824 */ /* 0x000fca00078e0219 */
[----:B------:R-:W-:-:S05]  /*2f020*/  IADD3 R5, R4, 0x100000, RZ ;  /* 0x0010000004057810 */ /* 0x000fca0007ffe0ff */
[----:B------:R1:W-:Y:S01]  /*2f030*/  LDGSTS.E [R5+-0x7f800], [R2.64], P0 ;  /* 0x8080000002057fae */ /* 0x0003e20008121848 */
[----:B------:R-:W-:-:S04]  /*2f040*/  IADD3 R18, P1, R18, UR7, RZ ;  /* 0x0000000712127c10 */ /* 0x000fc8000ff3e0ff */
[----:B------:R-:W-:Y:S01]  /*2f050*/  IADD3.X R24, R24, UR6, RZ, P1, !PT ;  /* 0x0000000618187c10 */ /* 0x000fe20008ffe4ff */
[----:B------:R-:W-:Y:S01]  /*2f060*/  STL [R1+0x61c], R18 ;  /* 0x00061c1201007387 */ /* 0x000fe20000100800 */
[----:B-1----:R-:W-:-:S03]  /*2f070*/  IMAD.MOV.U32 R2, RZ, RZ, R18 ;  /* 0x000000ffff027224 */ /* 0x002fc600078e0012 */
[----:B------:R1:W-:Y:S01]  /*2f080*/  STL [R1+0x618], R24 ;  /* 0x0006181801007387 */ /* 0x0003e20000100800 */
[----:B------:R-:W-:-:S05]  /*2f090*/  IMAD.MOV.U32 R3, RZ, RZ, R24 ;  /* 0x000000ffff037224 */ /* 0x000fca00078e0018 */
[----:B------:R5:W-:Y:S04]  /*2f0a0*/  LDGSTS.E [R5+-0x7e800], [R2.64], P0 ;  /* 0x8180000002057fae */ /* 0x000be80008121848 */
[----:B-1----:R-:W2:Y:S01]  /*2f0b0*/  LDL.LU R24, [R1+0x758] ;  /* 0x0007580001187983 */ /* 0x002ea20000300800 */
[----:B------:R-:W-:-:S03]  /*2f0c0*/  IADD3 R19, P1, R19, UR7, RZ ;  /* 0x0000000713137c10 */ /* 0x000fc6000ff3e0ff */
[----:B------:R-:W2:Y:S01]  /*2f0d0*/  LDL.LU R18, [R1+0x75c] ;  /* 0x00075c0001127983 */ /* 0x000ea20000300800 */
[----:B------:R-:W-:-:S03]  /*2f0e0*/  IADD3.X R23, R23, UR6, RZ, P1, !PT ;  /* 0x0000000617177c10 */ /* 0x000fc60008ffe4ff */
[----:B------:R-:W-:Y:S01]  /*2f0f0*/  STL [R1+0x65c], R19 ;  /* 0x00065c1301007387 */ /* 0x000fe20000100800 */
[----:B-----5:R-:W-:-:S03]  /*2f100*/  MOV R2, R19 ;  /* 0x0000001300027202 */ /* 0x020fc60000000f00 */
[----:B------:R1:W-:Y:S01]  /*2f110*/  STL [R1+0x658], R23 ;  /* 0x0006581701007387 */ /* 0x0003e20000100800 */
[----:B------:R-:W-:-:S05]  /*2f120*/  IMAD.MOV.U32 R3, RZ, RZ, R23 ;  /* 0x000000ffff037224 */ /* 0x000fca00078e0017 */
[----:B------:R5:W-:Y:S04]  /*2f130*/  LDGSTS.E [R5+-0x7d800], [R2.64], P0 ;  /* 0x8280000002057fae */ /* 0x000be80008121848 */
[----:B-1----:R-:W2:Y:S04]  /*2f140*/  LDL.LU R23, [R1+0x798] ;  /* 0x0007980001177983 */ /* 0x002ea80000300800 */
[----:B------:R-:W2:Y:S01]  /*2f150*/  LDL.LU R19, [R1+0x79c] ;  /* 0x00079c0001137983 */ /* 0x000ea20000300800 */
[----:B------:R-:W-:-:S04]  /*2f160*/  IADD3 R16, P1, R16, UR7, RZ ;  /* 0x0000000710107c10 */ /* 0x000fc8000ff3e0ff */
[----:B------:R-:W-:Y:S01]  /*2f170*/  IADD3.X R17, R17, UR6, RZ, P1, !PT ;  /* 0x0000000611117c10 */ /* 0x000fe20008ffe4ff */
[----:B------:R-:W-:Y:S01]  /*2f180*/  STL [R1+0x69c], R16 ;  /* 0x00069c1001007387 */ /* 0x000fe20000100800 */
[----:B-----5:R-:W-:-:S03]  /*2f190*/  IMAD.MOV.U32 R2, RZ, RZ, R16 ;  /* 0x000000ffff027224 */ /* 0x020fc600078e0010 */
        /* <DEDUP_REMOVED lines=10> */
[----:B------:R-:W-:-:S05]  /*2f240*/  IMAD.MOV.U32 R3, RZ, RZ, R22 ;  /* 0x000000ffff037224 */ /* 0x000fca00078e0016 */
[----:B------:R3:W-:Y:S04]  /*2f250*/  LDGSTS.E [R5+-0x7b800], [R2.64], P0 ;  /* 0x8480000002057fae */ /* 0x0007e80008121848 */
[----:B-1----:R-:W5:Y:S04]  /*2f260*/  LDL.LU R22, [R1+0x620] ;  /* 0x0006200001167983 */ /* 0x002f680000300800 */
[----:B------:R-:W5:Y:S01]  /*2f270*/  LDL.LU R6, [R1+0x624] ;  /* 0x0006240001067983 */ /* 0x000f620000300800 */
[----:B----4-:R-:W-:-:S04]  /*2f280*/  IADD3 R7, P1, R7, UR7, RZ ;  /* 0x0000000707077c10 */ /* 0x010fc8000ff3e0ff */
[----:B--2---:R-:W-:Y:S01]  /*2f290*/  IADD3.X R21, R21, UR6, RZ, P1, !PT ;  /* 0x0000000615157c10 */ /* 0x004fe20008ffe4ff */
[----:B------:R-:W-:Y:S01]  /*2f2a0*/  STL [R1+0x71c], R7 ;  /* 0x00071c0701007387 */ /* 0x000fe20000100800 */
[----:B---3--:R-:W-:-:S03]  /*2f2b0*/  IMAD.MOV.U32 R2, RZ, RZ, R7 ;  /* 0x000000ffff027224 */ /* 0x008fc600078e0007 */
[----:B------:R1:W-:Y:S01]  /*2f2c0*/  STL [R1+0x718], R21 ;  /* 0x0007181501007387 */ /* 0x0003e20000100800 */
[----:B------:R-:W-:-:S05]  /*2f2d0*/  IMAD.MOV.U32 R3, RZ, RZ, R21 ;  /* 0x000000ffff037224 */ /* 0x000fca00078e0015 */
[----:B------:R2:W-:Y:S04]  /*2f2e0*/  LDGSTS.E [R5+-0x7a800], [R2.64], P0 ;  /* 0x8580000002057fae */ /* 0x0005e80008121848 */
[----:B-1----:R-:W3:Y:S04]  /*2f2f0*/  LDL.LU R21, [R1+0x660] ;  /* 0x0006600001157983 */ /* 0x002ee80000300800 */
[----:B------:R-:W4:Y:S01]  /*2f300*/  LDL.LU R7, [R1+0x664] ;  /* 0x0006640001077983 */ /* 0x000f220000300800 */
[----:B------:R-:W-:Y:S02]  /*2f310*/  IADD3 R4, R4, 0x100000, RZ ;  /* 0x0010000004047810 */ /* 0x000fe40007ffe0ff */
[----:B------:R-:W-:-:S02]  /*2f320*/  LOP3.LUT R25, R203, 0x50, RZ, 0x3c, !PT ;  /* 0x00000050cb197812 */ /* 0x000fc400078e3cff */
[----:B------:R-:W-:-:S04]  /*2f330*/  IADD3 R18, P1, R18, UR7, RZ ;  /* 0x0000000712127c10 */ /* 0x000fc8000ff3e0ff */
[----:B------:R-:W-:Y:S01]  /*2f340*/  IADD3.X R24, R24, UR6, RZ, P1, !PT ;  /* 0x0000000618187c10 */ /* 0x000fe20008ffe4ff */
[----:B------:R-:W-:Y:S01]  /*2f350*/  STL [R1+0x75c], R18 ;  /* 0x00075c1201007387 */ /* 0x000fe20000100800 */
[----:B--2---:R-:W-:-:S03]  /*2f360*/  IMAD.MOV.U32 R2, RZ, RZ, R18 ;  /* 0x000000ffff027224 */ /* 0x004fc600078e0012 */
[----:B------:R-:W-:Y:S01]  /*2f370*/  IMAD.MOV.U32 R3, RZ, RZ, R24 ;  /* 0x000000ffff037224 */ /* 0x000fe200078e0018 */
[----:B------:R1:W-:Y:S04]  /*2f380*/  STL [R1+0x758], R24 ;  /* 0x0007581801007387 */ /* 0x0003e80000100800 */
[----:B------:R2:W-:Y:S04]  /*2f390*/  LDGSTS.E [R5+-0x79800], [R2.64], P0 ;  /* 0x8680000002057fae */ /* 0x0005e80008121848 */
[----:B-1----:R-:W3:Y:S01]  /*2f3a0*/  LDL.LU R24, [R1+0x6a0] ;  /* 0x0006a00001187983 */ /* 0x002ee20000300800 */
[----:B------:R-:W-:-:S03]  /*2f3b0*/  IADD3 R19, P1, R19, UR7, RZ ;  /* 0x0000000713137c10 */ /* 0x000fc6000ff3e0ff */
[----:B------:R-:W3:Y:S01]  /*2f3c0*/  LDL.LU R18, [R1+0x6a4] ;  /* 0x0006a40001127983 */ /* 0x000ee20000300800 */
[----:B------:R-:W-:-:S03]  /*2f3d0*/  IADD3.X R23, R23, UR6, RZ, P1, !PT ;  /* 0x0000000617177c10 */ /* 0x000fc60008ffe4ff */
[----:B------:R-:W-:Y:S01]  /*2f3e0*/  STL [R1+0x79c], R19 ;  /* 0x00079c1301007387 */ /* 0x000fe20000100800 */
[----:B--2---:R-:W-:Y:S01]  /*2f3f0*/  MOV R2, R19 ;  /* 0x0000001300027202 */ /* 0x004fe20000000f00 */
[----:B------:R-:W-:Y:S02]  /*2f400*/  IMAD.MOV.U32 R3, RZ, RZ, R23 ;  /* 0x000000ffff037224 */ /* 0x000fe400078e0017 */
[----:B------:R1:W-:Y:S04]  /*2f410*/  STL [R1+0x798], R23 ;  /* 0x0007981701007387 */ /* 0x0003e80000100800 */
[----:B------:R2:W-:Y:S04]  /*2f420*/  LDGSTS.E [R4+-0x78800], [R2.64], P0 ;  /* 0x8780000002047fae */ /* 0x0005e80008121848 */
[----:B-1----:R-:W3:Y:S04]  /*2f430*/  LDL.LU R23, [R1+0x6e0] ;  /* 0x0006e00001177983 */ /* 0x002ee80000300800 */
[----:B------:R-:W3:Y:S01]  /*2f440*/  LDL.LU R19, [R1+0x6e4] ;  /* 0x0006e40001137983 */ /* 0x000ee20000300800 */
[----:B------:R-:W-:-:S04]  /*2f450*/  IADD3 R16, P1, R16, UR7, RZ ;  /* 0x0000000710107c10 */ /* 0x000fc8000ff3e0ff */
[----:B------:R-:W-:Y:S01]  /*2f460*/  IADD3.X R17, R17, UR6, RZ, P1, !PT ;  /* 0x0000000611117c10 */ /* 0x000fe20008ffe4ff */
[----:B------:R-:W-:Y:S01]  /*2f470*/  STL [R1+0x5e4], R16 ;  /* 0x0005e41001007387 */ /* 0x000fe20000100800 */
[----:B--2---:R-:W-:Y:S02]  /*2f480*/  IMAD.U32 R4, RZ, RZ, UR5 ;  /* 0x00000005ff047e24 */ /* 0x004fe4000f8e00ff */
[----:B------:R-:W-:Y:S01]  /*2f490*/  IMAD.MOV.U32 R2, RZ, RZ, R16 ;  /* 0x000000ffff027224 */ /* 0x000fe200078e0010 */
[----:B------:R1:W-:Y:S01]  /*2f4a0*/  STL [R1+0x5e0], R17 ;  /* 0x0005e01101007387 */ /* 0x0003e20000100800 */
[----:B------:R-:W-:Y:S02]  /*2f4b0*/  IMAD.MOV.U32 R3, RZ, RZ, R17 ;  /* 0x000000ffff037224 */ /* 0x000fe400078e0011 */
[----:B------:R-:W-:Y:S01]  /*2f4c0*/  IMAD R4, R4, 0x8000, R25 ;  /* 0x0000800004047824 */ /* 0x000fe200078e0219 */
[----:B-1----:R-:W3:Y:S04]  /*2f4d0*/  LDL.LU R17, [R1+0x720] ;  /* 0x0007200001117983 */ /* 0x002ee80000300800 */
[----:B------:R-:W3:Y:S01]  /*2f4e0*/  LDL.LU R16, [R1+0x724] ;  /* 0x0007240001107983 */ /* 0x000ee20000300800 */
[----:B------:R-:W-:-:S05]  /*2f4f0*/  IADD3 R5, R4, 0x100000, RZ ;  /* 0x0010000004057810 */ /* 0x000fca0007ffe0ff */
        /* <DEDUP_REMOVED lines=10> */
[----:B----4-:R-:W-:-:S04]  /*2f5a0*/  IADD3 R7, P1, R7, UR7, RZ ;  /* 0x0000000707077c10 */ /* 0x010fc8000ff3e0ff */
[----:B---3--:R-:W-:Y:S01]  /*2f5b0*/  IADD3.X R21, R21, UR6, RZ, P1, !PT ;  /* 0x0000000615157c10 */ /* 0x008fe20008ffe4ff */
[----:B------:R-:W-:Y:S01]  /*2f5c0*/  STL [R1+0x664], R7 ;  /* 0x0006640701007387 */ /* 0x000fe20000100800 */
[----:B-----5:R-:W-:-:S03]  /*2f5d0*/  IMAD.MOV.U32 R2, RZ, RZ, R7 ;  /* 0x000000ffff027224 */ /* 0x020fc600078e0007 */
[----:B------:R1:W-:Y:S01]  /*2f5e0*/  STL [R1+0x660], R21 ;  /* 0x0006601501007387 */ /* 0x0003e20000100800 */
[----:B------:R-:W-:-:S05]  /*2f5f0*/  IMAD.MOV.U32 R3, RZ, RZ, R21 ;  /* 0x000000ffff037224 */ /* 0x000fca00078e0015 */
[----:B------:R3:W-:Y:S04]  /*2f600*/  LDGSTS.E [R5+-0x7d600], [R2.64], P0 ;  /* 0x82a0000002057fae */ /* 0x0007e80008121848 */
[----:B-1----:R-:W4:Y:S04]  /*2f610*/  LDL.LU R21, [R1+0x7a0] ;  /* 0x0007a00001157983 */ /* 0x002f280000300800 */
[----:B------:R-:W5:Y:S01]  /*2f620*/  LDL.LU R7, [R1+0x7a4] ;  /* 0x0007a40001077983 */ /* 0x000f620000300800 */
[----:B------:R-:W-:-:S04]  /*2f630*/  IADD3 R18, P1, R18, UR7, RZ ;  /* 0x0000000712127c10 */ /* 0x000fc8000ff3e0ff */
[----:B------:R-:W-:Y:S01]  /*2f640*/  IADD3.X R24, R24, UR6, RZ, P1, !PT ;  /* 0x0000000618187c10 */ /* 0x000fe20008ffe4ff */
[----:B------:R1:W-:Y:S01]  /*2f650*/  STL [R1+0x6a4], R18 ;  /* 0x0006a41201007387 */ /* 0x0003e20000100800 */
[----:B---3--:R-:W-:-:S03]  /*2f660*/  MOV R2, R18 ;  /* 0x0000001200027202 */ /* 0x008fc60000000f00 */
[----:B------:R-:W-:Y:S01]  /*2f670*/  IMAD.MOV.U32 R3, RZ, RZ, R24 ;  /* 0x000000ffff037224 */ /* 0x000fe200078e0018 */
[----:B------:R3:W-:Y:S04]  /*2f680*/  STL [R1+0x6a0], R24 ;  /* 0x0006a01801007387 */ /* 0x0007e80000100800 */
[----:B------:R1:W-:Y:S04]  /*2f690*/  LDGSTS.E [R5+-0x7c600], [R2.64], P0 ;  /* 0x83a0000002057fae */ /* 0x0003e80008121848 */
[----:B-1----:R-:W4:Y:S01]  /*2f6a0*/  LDL.LU R18, [R1+0x5ec] ;  /* 0x0005ec0001127983 */ /* 0x002f220000300800 */
[----:B------:R-:W-:-:S04]  /*2f6b0*/  IADD3 R19, P1, R19, UR7, RZ ;  /* 0x0000000713137c10 */ /* 0x000fc8000ff3e0ff */
[----:B------:R-:W-:Y:S01]  /*2f6c0*/  IADD3.X R23, R23, UR6, RZ, P1, !PT ;  /* 0x0000000617177c10 */ /* 0x000fe20008ffe4ff */
[----:B------:R1:W-:Y:S01]  /*2f6d0*/  STL [R1+0x6e4], R19 ;  /* 0x0006e41301007387 */ /* 0x0003e20000100800 */
[----:B------:R-:W-:-:S03]  /*2f6e0*/  IMAD.MOV.U32 R2, RZ, RZ, R19 ;  /* 0x000000ffff027224 */ /* 0x000fc600078e0013 */
[----:B------:R-:W-:Y:S01]  /*2f6f0*/  STL [R1+0x6e0], R23 ;  /* 0x0006e01701007387 */ /* 0x000fe20000100800 */
[----:B------:R-:W-:-:S03]  /*2f700*/  IMAD.MOV.U32 R3, RZ, RZ, R23 ;  /* 0x000000ffff037224 */ /* 0x000fc600078e0017 */
[----:B------:R-:W4:Y:S04]  /*2f710*/  LDL.LU R25, [R1+0x5e8] ;  /* 0x0005e80001197983 */ /* 0x000f280000300800 */
[----:B---3--:R-:W4:Y:S04]  /*2f720*/  LDL.LU R24, [R1+0x628] ;  /* 0x0006280001187983 */ /* 0x008f280000300800 */
[----:B-1----:R-:W4:Y:S01]  /*2f730*/  LDL.LU R19, [R1+0x62c] ;  /* 0x00062c0001137983 */ /* 0x002f220000300800 */
[----:B------:R-:W-:-:S03]  /*2f740*/  IADD3 R16, P1, R16, UR7, RZ ;  /* 0x0000000710107c10 */ /* 0x000fc6000ff3e0ff */
[----:B------:R1:W-:Y:S01]  /*2f750*/  LDGSTS.E [R5+-0x7b600], [R2.64], P0 ;  /* 0x84a0000002057fae */ /* 0x0003e20008121848 */
[----:B------:R-:W-:-:S03]  /*2f760*/  IADD3.X R17, R17, UR6, RZ, P1, !PT ;  /* 0x0000000611117c10 */ /* 0x000fc60008ffe4ff */
[----:B------:R-:W-:Y:S04]  /*2f770*/  STL [R1+0x724], R16 ;  /* 0x0007241001007387 */ /* 0x000fe80000100800 */
[----:B------:R1:W-:Y:S02]  /*2f780*/  STL [R1+0x720], R17 ;  /* 0x0007201101007387 */ /* 0x0003e40000100800 */
[----:B-1----:R-:W-:Y:S02]  /*2f790*/  IMAD.MOV.U32 R3, RZ, RZ, R17 ;  /* 0x000000ffff037224 */ /* 0x002fe400078e0011 */
[----:B------:R-:W-:Y:S01]  /*2f7a0*/  IMAD.MOV.U32 R2, RZ, RZ, R16 ;  /* 0x000000ffff027224 */ /* 0x000fe200078e0010 */
[----:B------:R-:W4:Y:S04]  /*2f7b0*/  LDL.LU R17, [R1+0x668] ;  /* 0x0006680001117983 */ /* 0x000f280000300800 */
[----:B------:R-:W4:Y:S04]  /*2f7c0*/  LDL.LU R16, [R1+0x66c] ;  /* 0x00066c0001107983 */ /* 0x000f280000300800 */
[----:B------:R1:W-:Y:S01]  /*2f7d0*/  LDGSTS.E [R5+-0x7a600], [R2.64], P0 ;  /* 0x85a0000002057fae */ /* 0x0003e20008121848 */
[----:B--2---:R-:W-:-:S04]  /*2f7e0*/  IADD3 R6, P1, R6, UR7, RZ ;  /* 0x0000000706067c10 */ /* 0x004fc8000ff3e0ff */
[----:B------:R-:W-:Y:S01]  /*2f7f0*/  IADD3.X R22, R22, UR6, RZ, P1, !PT ;  /* 0x0000000616167c10 */ /* 0x000fe20008ffe4ff */
[----:B------:R2:W-:Y:S01]  /*2f800*/  STL [R1+0x764], R6 ;  /* 0x0007640601007387 */ /* 0x0005e20000100800 */
[----:B-1----:R-:W-:-:S03]  /*2f810*/  IMAD.MOV.U32 R2, RZ, RZ, R6 ;  /* 0x000000ffff027224 */ /* 0x002fc600078e0006 */
[----:B------:R1:W-:Y:S01]  /*2f820*/  STL [R1+0x760], R22 ;  /* 0x0007601601007387 */ /* 0x0003e20000100800 */
[----:B------:R-:W-:-:S03]  /*2f830*/  IMAD.MOV.U32 R3, RZ, RZ, R22 ;  /* 0x000000ffff037224 */ /* 0x000fc600078e0016 */
[----:B------:R-:W3:Y:S04]  /*2f840*/  LDL.LU R23, [R1+0x6a8] ;  /* 0x0006a80001177983 */ /* 0x000ee80000300800 */
[----:B--2---:R-:W2:Y:S04]  /*2f850*/  LDL.LU R6, [R1+0x6ac] ;  /* 0x0006ac0001067983 */ /* 0x004ea80000300800 */
[----:B------:R1:W-:Y:S01]  /*2f860*/  LDGSTS.E [R5+-0x79600], [R2.64], P0 ;  /* 0x86a0000002057fae */ /* 0x0003e20008121848 */
[----:B-----5:R-:W-:-:S04]  /*2f870*/  IADD3 R7, P1, R7, UR7, RZ ;  /* 0x0000000707077c10 */ /* 0x020fc8000ff3e0ff */
[----:B----4-:R-:W-:Y:S01]  /*2f880*/  IADD3.X R21, R21, UR6, RZ, P1, !PT ;  /* 0x0000000615157c10 */ /* 0x010fe20008ffe4ff */
[----:B------:R4:W-:Y:S01]  /*2f890*/  STL [R1+0x7a4], R7 ;  /* 0x0007a40701007387 */ /* 0x0009e20000100800 */
[----:B-1----:R-:W-:-:S03]  /*2f8a0*/  IMAD.MOV.U32 R2, RZ, RZ, R7 ;  /* 0x000000ffff027224 */ /* 0x002fc600078e0007 */
[----:B------:R1:W-:Y:S04]  /*2f8b0*/  STL [R1+0x7a0], R21 ;  /* 0x0007a01501007387 */ /* 0x0003e80000100800 */
[----:B------:R-:W5:Y:S04]  /*2f8c0*/  LDL.LU R22, [R1+0x6e8] ;  /* 0x0006e80001167983 */ /* 0x000f680000300800 */
[----:B----4-:R-:W4:Y:S01]  /*2f8d0*/  LDL.LU R7, [R1+0x6ec] ;  /* 0x0006ec0001077983 */ /* 0x010f220000300800 */
[----:B------:R-:W-:Y:S01]  /*2f8e0*/  IADD3 R4, R4, 0x100000, RZ ;  /* 0x0010000004047810 */ /* 0x000fe20007ffe0ff */
[----:B------:R-:W-:-:S02]  /*2f8f0*/  IMAD.MOV.U32 R3, RZ, RZ, R21 ;  /* 0x000000ffff037224 */ /* 0x000fc400078e0015 */
[----:B-1----:R-:W5:Y:S04]  /*2f900*/  LDL.LU R21, [R1+0x728] ;  /* 0x0007280001157983 */ /* 0x002f680000300800 */
[----:B------:R1:W-:Y:S02]  /*2f910*/  LDGSTS.E [R4+-0x78600], [R2.64], P0 ;  /* 0x87a0000002047fae */ /* 0x0003e40008121848 */
[----:B-1----:R-:W-:-:S05]  /*2f920*/  MOV R4, UR5 ;  /* 0x0000000500047c02 */ /* 0x002fca0008000f00 */
[----:B------:R-:W-:Y:S02]  /*2f930*/  IMAD R4, R4, 0x8000, R20 ;  /* 0x0000800004047824 */ /* 0x000fe400078e0214 */
[----:B------:R-:W5:Y:S01]  /*2f940*/  LDL.LU R20, [R1+0x72c] ;  /* 0x00072c0001147983 */ /* 0x000f620000300800 */
[----:B------:R-:W-:Y:S02]  /*2f950*/  IADD3 R18, P1, R18, UR7, RZ ;  /* 0x0000000712127c10 */ /* 0x000fe4000ff3e0ff */
[----:B------:R-:W-:-:S03]  /*2f960*/  IADD3 R5, R4, 0x100000, RZ ;  /* 0x0010000004057810 */ /* 0x000fc60007ffe0ff */
[----:B------:R-:W-:Y:S01]  /*2f970*/  IMAD.MOV.U32 R2, RZ, RZ, R18 ;  /* 0x000000ffff027224 */ /* 0x000fe200078e0012 */
[----:B------:R1:W-:Y:S01]  /*2f980*/  STL [R1+0x5ec], R18 ;  /* 0x0005ec1201007387 */ /* 0x0003e20000100800 */
[----:B------:R-:W-:-:S05]  /*2f990*/  IADD3.X R25, R25, UR6, RZ, P1, !PT ;  /* 0x0000000619197c10 */ /* 0x000fca0008ffe4ff */
[----:B------:R-:W-:Y:S01]  /*2f9a0*/  IMAD.MOV.U32 R3, RZ, RZ, R25 ;  /* 0x000000ffff037224 */ /* 0x000fe200078e0019 */
[----:B------:R-:W-:Y:S01]  /*2f9b0*/  IADD3 R19, P1, R19, UR7, RZ ;  /* 0x0000000713137c10 */ /* 0x000fe2000ff3e0ff */
[----:B------:R-:W-:Y:S03]  /*2f9c0*/  STL [R1+0x5e8], R25 ;  /* 0x0005e81901007387 */ /* 0x000fe60000100800 */
[----:B------:R-:W-:Y:S01]  /*2f9d0*/  IADD3.X R24, R24, UR6, RZ, P1, !PT ;  /* 0x0000000618187c10 */ /* 0x000fe20008ffe4ff */
[----:B------:R1:W-:Y:S04]  /*2f9e0*/  LDGSTS.E [R5+-0x7f400], [R2.64], P0 ;  /* 0x80c0000002057fae */ /* 0x0003e80008121848 */
[----:B-1----:R-:W5:Y:S04]  /*2f9f0*/  LDL.LU R18, [R1+0x76c] ;  /* 0x00076c0001127983 */ /* 0x002f680000300800 */
[----:B------:R1:W-:Y:S01]  /*2fa00*/  STL [R1+0x62c], R19 ;  /* 0x00062c1301007387 */ /* 0x0003e20000100800 */
[----:B------:R-:W-:-:S02]  /*2fa10*/  IMAD.MOV.U32 R2, RZ, RZ, R19 ;  /* 0x000000ffff027224 */ /* 0x000fc400078e0013 */
[----:B------:R-:W-:Y:S01]  /*2fa20*/  IMAD.MOV.U32 R3, RZ, RZ, R24 ;  /* 0x000000ffff037224 */ /* 0x000fe200078e0018 */
[----:B------:R-:W-:Y:S04]  /*2fa30*/  STL [R1+0x628], R24 ;  /* 0x0006281801007387 */ /* 0x000fe80000100800 */
[----:B-1----:R-:W5:Y:S01]  /*2fa40*/  LDL.LU R19, [R1+0x768] ;  /* 0x0007680001137983 */ /* 0x002f620000300800 */
[----:B------:R-:W-:-:S03]  /*2fa50*/  IADD3 R16, P1, R16, UR7, RZ ;  /* 0x0000000710107c10 */ /* 0x000fc6000ff3e0ff */
[----:B------:R1:W-:Y:S01]  /*2fa60*/  LDGSTS.E [R5+-0x7e400], [R2.64], P0 ;  /* 0x81c0000002057fae */ /* 0x0003e20008121848 */
[----:B------:R-:W-:-:S03]  /*2fa70*/  IADD3.X R17, R17, UR6, RZ, P1, !PT ;  /* 0x0000000611117c10 */ /* 0x000fc60008ffe4ff */
[----:B------:R-:W-:Y:S04]  /*2fa80*/  STL [R1+0x66c], R16 ;  /* 0x00066c1001007387 */ /* 0x000fe80000100800 */
[----:B------:R1:W-:Y:S02]  /*2fa90*/  STL [R1+0x668], R17 ;  /* 0x0006681101007387 */ /* 0x0003e40000100800 */
[----:B-1----:R-:W-:Y:S02]  /*2faa0*/  IMAD.MOV.U32 R3, RZ, RZ, R17 ;  /* 0x000000ffff037224 */ /* 0x002fe400078e0011 */
[----:B------:R-:W-:Y:S01]  /*2fab0*/  IMAD.MOV.U32 R2, RZ, RZ, R16 ;  /* 0x000000ffff027224 */ /* 0x000fe200078e0010 */
[----:B------:R-:W5:Y:S04]  /*2fac0*/  LDL.LU R17, [R1+0x7a8] ;  /* 0x0007a80001117983 */ /* 0x000f680000300800 */
[----:B------:R-:W5:Y:S04]  /*2fad0*/  LDL.LU R16, [R1+0x7ac] ;  /* 0x0007ac0001107983 */ /* 0x000f680000300800 */
[----:B------:R1:W-:Y:S01]  /*2fae0*/  LDGSTS.E [R5+-0x7d400], [R2.64], P0 ;  /* 0x82c0000002057fae */ /* 0x0003e20008121848 */
[----:B--2---:R-:W-:-:S04]  /*2faf0*/  IADD3 R6, P1, R6, UR7, RZ ;  /* 0x0000000706067c10 */ /* 0x004fc8000ff3e0ff */
[----:B---3--:R-:W-:Y:S01]  /*2fb00*/  IADD3.X R23, R23, UR6, RZ, P1, !PT ;  /* 0x0000000617177c10 */ /* 0x008fe20008ffe4ff */
[----:B-1----:R-:W-:Y:S01]  /*2fb10*/  IMAD.MOV.U32 R2, RZ, RZ, R6 ;  /* 0x000000ffff027224 */ /* 0x002fe200078e0006 */
[----:B------:R1:W-:Y:S03]  /*2fb20*/  STL [R1+0x6ac], R6 ;  /* 0x0006ac0601007387 */ /* 0x0003e60000100800 */
[----:B------:R-:W-:Y:S01]  /*2fb30*/  IMAD.MOV.U32 R3, RZ, RZ, R23 ;  /* 0x000000ffff037224 */ /* 0x000fe200078e0017 */
[----:B------:R-:W-:Y:S04]  /*2fb40*/  STL [R1+0x6a8], R23 ;  /* 0x0006a81701007387 */ /* 0x000fe80000100800 */
[----:B------:R2:W-:Y:S04]  /*2fb50*/  LDGSTS.E [R5+-0x7c400], [R2.64], P0 ;  /* 0x83c0000002057fae */ /* 0x0005e80008121848 */
[----:B-1----:R-:W3:Y:S01]  /*2fb60*/  LDL.LU R6, [R1+0x5f4] ;  /* 0x0005f40001067983 */ /* 0x002ee20000300800 */
[----:B----4-:R-:W-:-:S04]  /*2fb70*/  IADD3 R7, P1, R7, UR7, RZ ;  /* 0x0000000707077c10 */ /* 0x010fc8000ff3e0ff */
[----:B-----5:R-:W-:Y:S01]  /*2fb80*/  IADD3.X R22, R22, UR6, RZ, P1, !PT ;  /* 0x0000000616167c10 */ /* 0x020fe20008ffe4ff */
[----:B------:R1:W-:Y:S01]  /*2fb90*/  STL [R1+0x6ec], R7 ;  /* 0x0006ec0701007387 */ /* 0x0003e20000100800 */
[----:B--2---:R-:W-:-:S03]  /*2fba0*/  MOV R2, R7 ;  /* 0x0000000700027202 */ /* 0x004fc60000000f00 */
[----:B------:R2:W-:Y:S04]  /*2fbb0*/  STL [R1+0x6e8], R22 ;  /* 0x0006e81601007387 */ /* 0x0005e80000100800 */
[----:B-1----:R-:W4:Y:S01]  /*2fbc0*/  LDL.LU R7, [R1+0x5f0] ;  /* 0x0005f00001077983 */ /* 0x002f220000300800 */
[----:B------:R-:W-:-:S04]  /*2fbd0*/  IADD3 R20, P1, R20, UR7, RZ ;  /* 0x0000000714147c10 */ /* 0x000fc8000ff3e0ff */
[----:B------:R-:W-:Y:S01]  /*2fbe0*/  IADD3.X R21, R21, UR6, RZ, P1, !PT ;  /* 0x0000000615157c10 */ /* 0x000fe20008ffe4ff */
[----:B------:R-:W-:Y:S01]  /*2fbf0*/  STL [R1+0x72c], R20 ;  /* 0x00072c1401007387 */ /* 0x000fe20000100800 */
[----:B------:R-:W-:-:S03]  /*2fc00*/  IMAD.MOV.U32 R3, RZ, RZ, R22 ;  /* 0x000000ffff037224 */ /* 0x000fc600078e0016 */
[----:B------:R1:W-:Y:S04]  /*2fc10*/  STL [R1+0x728], R21 ;  /* 0x0007281501007387 */ /* 0x0003e80000100800 */
[----:B------:R-:W5:Y:S04]  /*2fc20*/  LDL.LU R27, [R1+0x630] ;  /* 0x00063000011b7983 */ /* 0x000f680000300800 */
[----:B------:R-:W5:Y:S04]  /*2fc30*/  LDL.LU R26, [R1+0x634] ;  /* 0x00063400011a7983 */ /* 0x000f680000300800 */
[----:B------:R1:W-:Y:S04]  /*2fc40*/  LDGSTS.E [R5+-0x7b400], [R2.64], P0 ;  /* 0x84c0000002057fae */ /* 0x0003e80008121848 */
[----:B------:R-:W5:Y:S01]  /*2fc50*/  LDL.LU R24, [R1+0x674] ;  /* 0x0006740001187983 */ /* 0x000f620000300800 */
[----:B------:R-:W-:Y:S01]  /*2fc60*/  IADD3 R18, P1, R18, UR7, RZ ;  /* 0x0000000712127c10 */ /* 0x000fe2000ff3e0ff */
[----:B-1----:R-:W-:-:S02]  /*2fc70*/  IMAD.MOV.U32 R2, RZ, RZ, R20 ;  /* 0x000000ffff027224 */ /* 0x002fc400078e0014 */
[----:B------:R-:W-:Y:S02]  /*2fc80*/  IMAD.MOV.U32 R3, RZ, RZ, R21 ;  /* 0x000000ffff037224 */ /* 0x000fe400078e0015 */
[----:B------:R-:W-:Y:S04]  /*2fc90*/  STL [R1+0x76c], R18 ;  /* 0x00076c1201007387 */ /* 0x000fe80000100800 */
[----:B------:R1:W-:Y:S01]  /*2fca0*/  LDGSTS.E [R5+-0x7a400], [R2.64], P0 ;  /* 0x85c0000002057fae */ /* 0x0003e20008121848 */
[----:B------:R-:W-:-:S05]  /*2fcb0*/  IADD3.X R19, R19, UR6, RZ, P1, !PT ;  /* 0x0000000613137c10 */ /* 0x000fca0008ffe4ff */
[----:B------:R-:W-:Y:S01]  /*2fcc0*/  STL [R1+0x768], R19 ;  /* 0x0007681301007387 */ /* 0x000fe20000100800 */
[----:B-1----:R-:W-:-:S03]  /*2fcd0*/  IMAD.MOV.U32 R2, RZ, RZ, R18 ;  /* 0x000000ffff027224 */ /* 0x002fc600078e0012 */
[----:B------:R-:W5:Y:S01]  /*2fce0*/  LDL.LU R25, [R1+0x670] ;  /* 0x0006700001197983 */ /* 0x000f620000300800 */
[----:B------:R-:W-:-:S03]  /*2fcf0*/  IMAD.MOV.U32 R3, RZ, RZ, R19 ;  /* 0x000000ffff037224 */ /* 0x000fc600078e0013 */
[----:B------:R-:W5:Y:S04]  /*2fd00*/  LDL.LU R23, [R1+0x6b0] ;  /* 0x0006b00001177983 */ /* 0x000f680000300800 */
[----:B--2---:R-:W2:Y:S01]  /*2fd10*/  LDL.LU R22, [R1+0x6b4] ;  /* 0x0006b40001167983 */ /* 0x004ea20000300800 */
[----:B------:R-:W-:-:S03]  /*2fd20*/  IADD3 R4, R4, 0x100000, RZ ;  /* 0x0010000004047810 */ /* 0x000fc60007ffe0ff */
[----:B------:R1:W-:Y:S01]  /*2fd30*/  LDGSTS.E [R5+-0x79400], [R2.64], P0 ;  /* 0x86c0000002057fae */ /* 0x0003e20008121848 */
[----:B------:R-:W-:-:S04]  /*2fd40*/  IADD3 R16, P1, R16, UR7, RZ ;  /* 0x0000000710107c10 */ /* 0x000fc8000ff3e0ff */
[----:B------:R-:W-:Y:S01]  /*2fd50*/  IADD3.X R17, R17, UR6, RZ, P1, !PT ;  /* 0x0000000611117c10 */ /* 0x000fe20008ffe4ff */
[----:B------:R1:W-:Y:S04]  /*2fd60*/  STL [R1+0x7ac], R16 ;  /* 0x0007ac1001007387 */ /* 0x0003e80000100800 */
[----:B------:R3:W-:Y:S01]  /*2fd70*/  STL [R1+0x7a8], R17 ;  /* 0x0007a81101007387 */ /* 0x0007e20000100800 */
[----:B-1----:R-:W-:-:S03]  /*2fd80*/  IMAD.MOV.U32 R2, RZ, RZ, R16 ;  /* 0x000000ffff027224 */ /* 0x002fc600078e0010 */
[----:B------:R-:W2:Y:S01]  /*2fd90*/  LDL.LU R21, [R1+0x6f0] ;  /* 0x0006f00001157983 */ /* 0x000ea20000300800 */
[----:B------:R-:W-:-:S03]  /*2fda0*/  IMAD.MOV.U32 R3, RZ, RZ, R17 ;  /* 0x000000ffff037224 */ /* 0x000fc600078e0011 */
[----:B------:R-:W2:Y:S01]  /*2fdb0*/  LDL.LU R20, [R1+0x6f4] ;  /* 0x0006f40001147983 */ /* 0x000ea20000300800 */
[----:B------:R-:W-:-:S03]  /*2fdc0*/  LOP3.LUT R16, R203, 0x70, RZ, 0x3c, !PT ;  /* 0x00000070cb107812 */ /* 0x000fc600078e3cff */
[----:B------:R-:W2:Y:S04]  /*2fdd0*/  LDL.LU R18, [R1+0x734] ;  /* 0x0007340001127983 */ /* 0x000ea80000300800 */
[----:B------:R1:W-:Y:S04]  /*2fde0*/  LDGSTS.E [R4+-0x78400], [R2.64], P0 ;  /* 0x87c0000002047fae */ /* 0x0003e80008121848 */
[----:B------:R-:W2:Y:S01]  /*2fdf0*/  LDL.LU R19, [R1+0x730] ;  /* 0x0007300001137983 */ /* 0x000ea20000300800 */
[----:B-1----:R-:W-:-:S04]  /*2fe00*/  IMAD.U32 R4, RZ, RZ, UR5 ;  /* 0x00000005ff047e24 */ /* 0x002fc8000f8e00ff */
[----:B------:R-:W-:Y:S02]  /*2fe10*/  IMAD R4, R4, 0x8000, R16 ;  /* 0x0000800004047824 */ /* 0x000fe400078e0210 */
[----:B------:R-:W2:Y:S01]  /*2fe20*/  LDL.LU R16, [R1+0x774] ;  /* 0x0007740001107983 */ /* 0x000ea20000300800 */
[----:B---3--:R-:W-:-:S05]  /*2fe30*/  IADD3 R6, P1, R6, UR7, RZ ;  /* 0x0000000706067c10 */ /* 0x008fca000ff3e0ff */
[----:B------:R-:W-:Y:S01]  /*2fe40*/  STL [R1+0x5f4], R6 ;  /* 0x0005f40601007387 */ /* 0x000fe20000100800 */
[----:B------:R-:W-:Y:S02]  /*2fe50*/  MOV R2, R6 ;  /* 0x0000000600027202 */ /* 0x000fe40000000f00 */
[----:B----4-:R-:W-:-:S05]  /*2fe60*/  IADD3.X R7, R7, UR6, RZ, P1, !PT ;  /* 0x0000000607077c10 */ /* 0x010fca0008ffe4ff */
[----:B------:R1:W-:Y:S04]  /*2fe70*/  STL [R1+0x5f0], R7 ;  /* 0x0005f00701007387 */ /* 0x0003e80000100800 */
[----:B------:R-:W3:Y:S01]  /*2fe80*/  LDL.LU R17, [R1+0x770] ;  /* 0x0007700001117983 */ /* 0x000ee20000300800 */
[----:B------:R-:W-:-:S03]  /*2fe90*/  IMAD.MOV.U32 R3, RZ, RZ, R7 ;  /* 0x000000ffff037224 */ /* 0x000fc600078e0007 */
[----:B-1----:R-:W4:Y:S04]  /*2fea0*/  LDL.LU R7, [R1+0x7b0] ;  /* 0x0007b00001077983 */ /* 0x002f280000300800 */
[----:B------:R-:W4:Y:S01]  /*2feb0*/  LDL.LU R6, [R1+0x7b4] ;  /* 0x0007b40001067983 */ /* 0x000f220000300800 */
[----:B------:R-:W-:-:S05]  /*2fec0*/  IADD3 R5, R4, 0x100000, RZ ;  /* 0x0010000004057810 */ /* 0x000fca0007ffe0ff */
[----:B------:R1:W-:Y:S01]  /*2fed0*/  LDGSTS.E [R5+-0x7f200], [R2.64], P0 ;  /* 0x80e0000002057fae */ /* 0x0003e20008121848 */
[----:B-----5:R-:W-:-:S04]  /*2fee0*/  IADD3 R26, P1, R26, UR7, RZ ;  /* 0x000000071a1a7c10 */ /* 0x020fc8000ff3e0ff */
[----:B------:R-:W-:Y:S02]  /*2fef0*/  IADD3.X R27, R27, UR6, RZ, P1, !PT ;  /* 0x000000061b1b7c10 */ /* 0x000fe40008ffe4ff */
[----:B------:R-:W-:Y:S01]  /*2ff00*/  IADD3 R24, P1, R24, UR7, RZ ;  /* 0x0000000718187c10 */ /* 0x000fe2000ff3e0ff */
[----:B-1----:R-:W-:Y:S02]  /*2ff10*/  IMAD.MOV.U32 R2, RZ, RZ, R26 ;  /* 0x000000ffff027224 */ /* 0x002fe400078e001a */
[----:B------:R-:W-:-:S05]  /*2ff20*/  IMAD.MOV.U32 R3, RZ, RZ, R27 ;  /* 0x000000ffff037224 */ /* 0x000fca00078e001b */
[----:B------:R1:W-:Y:S02]  /*2ff30*/  LDGSTS.E [R5+-0x7e200], [R2.64], P0 ;  /* 0x81e0000002057fae */ /* 0x0003e40008121848 */
[----:B-1----:R-:W-:Y:S01]  /*2ff40*/  IMAD.MOV.U32 R2, RZ, RZ, R24 ;  /* 0x000000ffff027224 */ /* 0x002fe200078e0018 */
[----:B------:R-:W-:-:S05]  /*2ff50*/  IADD3.X R25, R25, UR6, RZ, P1, !PT ;  /* 0x0000000619197c10 */ /* 0x000fca0008ffe4ff */
[----:B------:R-:W-:Y:S01]  /*2ff60*/  IMAD.MOV.U32 R3, RZ, RZ, R25 ;  /* 0x000000ffff037224 */ /* 0x000fe200078e0019 */
[----:B--2---:R-:W-:-:S04]  /*2ff70*/  IADD3 R22, P1, R22, UR7, RZ ;  /* 0x0000000716167c10 */ /* 0x004fc8000ff3e0ff */
[----:B------:R1:W-:Y:S01]  /*2ff80*/  LDGSTS.E [R5+-0x7d200], [R2.64], P0 ;  /* 0x82e0000002057fae */ /* 0x0003e20008121848 */
[----:B------:R-:W-:Y:S01]  /*2ff90*/  IADD3.X R23, R23, UR6, RZ, P1, !PT ;  /* 0x0000000617177c10 */ /* 0x000fe20008ffe4ff */
[----:B-1----:R-:W-:-:S04]  /*2ffa0*/  IMAD.MOV.U32 R2, RZ, RZ, R22 ;  /* 0x000000ffff027224 */ /* 0x002fc800078e0016 */
[----:B------:R-:W-:-:S05]  /*2ffb0*/  IMAD.MOV.U32 R3, RZ, RZ, R23 ;  /* 0x000000ffff037224 */ /* 0x000fca00078e0017 */
[----:B------:R1:W-:Y:S01]  /*2ffc0*/  LDGSTS.E [R5+-0x7c200], [R2.64], P0 ;  /* 0x83e0000002057fae */ /* 0x0003e20008121848 */
[----:B------:R-:W-:-:S04]  /*2ffd0*/  IADD3 R20, P1, R20, UR7, RZ ;  /* 0x0000000714147c10 */ /* 0x000fc8000ff3e0ff */
[----:B------:R-:W-:Y:S02]  /*2ffe0*/  IADD3.X R21, R21, UR6, RZ, P1, !PT ;  /* 0x0000000615157c10 */ /* 0x000fe40008ffe4ff */
[----:B------:R-:W-:Y:S01]  /*2fff0*/  IADD3 R18, P1, R18, UR7, RZ ;  /* 0x0000000712127c10 */ /* 0x000fe2000ff3e0ff */
[----:B-1----:R-:W-:Y:S02]  /*30000*/  IMAD.MOV.U32 R2, RZ, RZ, R20 ;  /* 0x000000ffff027224 */ /* 0x002fe400078e0014 */
[----:B------:R-:W-:Y:S01]  /*30010*/  IMAD.MOV.U32 R3, RZ, RZ, R21 ;  /* 0x000000ffff037224 */ /* 0x000fe200078e0015 */
[----:B------:R-:W-:Y:S01]  /*30020*/  IADD3.X R19, R19, UR6, RZ, P1, !PT ;  /* 0x0000000613137c10 */ /* 0x000fe20008ffe4ff */
[----:B------:R-:W-:Y:S04]  /*30030*/  STL [R1+0x634], R26 ;  /* 0x0006341a01007387 */ /* 0x000fe80000100800 */
[----:B------:R1:W-:Y:S01]  /*30040*/  LDGSTS.E [R5+-0x7b200], [R2.64], P0 ;  /* 0x84e0000002057fae */ /* 0x0003e20008121848 */
[----:B------:R-:W-:-:S03]  /*30050*/  IMAD.MOV.U32 R200, RZ, RZ, 0x7f ;  /* 0x0000007fffc87424 */ /* 0x000fc600078e00ff */
[----:B------:R-:W-:Y:S01]  /*30060*/  STL [R1+0x630], R27 ;  /* 0x0006301b01007387 */ /* 0x000fe20000100800 */
[----:B------:R-:W-:-:S03]  /*30070*/  IADD3 R16, P1, R16, UR7, RZ ;  /* 0x0000000710107c10 */ /* 0x000fc6000ff3e0ff */
[----:B------:R-:W-:Y:S01]  /*30080*/  STL [R1+0x674], R24 ;  /* 0x0006741801007387 */ /* 0x000fe20000100800 */
[----:B-1----:R-:W-:Y:S01]  /*30090*/  MOV R2, R18 ;  /* 0x0000001200027202 */ /* 0x002fe20000000f00 */
[----:B------:R-:W-:Y:S02]  /*300a0*/  IMAD.MOV.U32 R3, RZ, RZ, R19 ;  /* 0x000000ffff037224 */ /* 0x000fe400078e0013 */
[----:B------:R-:W-:Y:S04]  /*300b0*/  STL [R1+0x670], R25 ;  /* 0x0006701901007387 */ /* 0x000fe80000100800 */
[----:B------:R-:W-:Y:S04]  /*300c0*/  STL [R1+0x6b4], R22 ;  /* 0x0006b41601007387 */ /* 0x000fe80000100800 */
[----:B------:R-:W-:Y:S04]  /*300d0*/  STL [R1+0x6b0], R23 ;  /* 0x0006b01701007387 */ /* 0x000fe80000100800 */
[----:B------:R1:W-:Y:S01]  /*300e0*/  LDGSTS.E [R5+-0x7a200], [R2.64], P0 ;  /* 0x85e0000002057fae */ /* 0x0003e20008121848 */
[----:B------:R-:W-:-:S03]  /*300f0*/  IADD3 R200, R200, c[0x0][0x180], RZ ;  /* 0x00006000c8c87a10 */ /* 0x000fc60007ffe0ff */
[----:B------:R-:W-:Y:S04]  /*30100*/  STL [R1+0x6f4], R20 ;  /* 0x0006f41401007387 */ /* 0x000fe80000100800 */
[----:B------:R-:W-:Y:S01]  /*30110*/  STL [R1+0x6f0], R21 ;  /* 0x0006f01501007387 */ /* 0x000fe20000100800 */
[----:B-1----:R-:W-:-:S03]  /*30120*/  IMAD.MOV.U32 R2, RZ, RZ, R16 ;  /* 0x000000ffff027224 */ /* 0x002fc600078e0010 */
[----:B------:R-:W-:Y:S04]  /*30130*/  STL [R1+0x734], R18 ;  /* 0x0007341201007387 */ /* 0x000fe80000100800 */
[----:B------:R-:W-:Y:S04]  /*30140*/  STL [R1+0x730], R19 ;  /* 0x0007301301007387 */ /* 0x000fe80000100800 */
[----:B------:R-:W-:Y:S01]  /*30150*/  STL [R1+0x774], R16 ;  /* 0x0007741001007387 */ /* 0x000fe20000100800 */
[----:B------:R-:W-:Y:S02]  /*30160*/  IADD3 R4, R4, 0x100000, RZ ;  /* 0x0010000004047810 */ /* 0x000fe40007ffe0ff */
[----:B------:R-:W-:Y:S01]  /*30170*/  IADD3 R204, R204, 0x1, RZ ;  /* 0x00000001cccc7810 */ /* 0x000fe20007ffe0ff */
[C---:B------:R-:W-:Y:S08]  /*30180*/  HMMA.1688.F32.TF32 R40, R156.reuse, R34, R40 ;  /* 0x000000229c28723c */ /* 0x040ff00000081028 */
[C---:B------:R-:W-:Y:S08]  /*30190*/  HMMA.1688.F32.TF32 R48, R156.reuse, R30, R48 ;  /* 0x0000001e9c30723c */ /* 0x040ff00000081030 */
[C---:B------:R-:W-:Y:S08]  /*301a0*/  HMMA.1688.F32.TF32 R148, R156.reuse, R146, R148 ;  /* 0x000000929c94723c */ /* 0x040ff00000081094 */
[----:B------:R-:W-:Y:S08]  /*301b0*/  HMMA.1688.F32.TF32 R104, R156, R78, R104 ;  /* 0x0000004e9c68723c */ /* 0x000ff00000081068 */
[C---:B------:R-:W-:Y:S08]  /*301c0*/  HMMA.1688.F32.TF32 R96, R140.reuse, R34, R96 ;  /* 0x000000228c60723c */ /* 0x040ff00000081060 */
[C---:B------:R-:W-:Y:S08]  /*301d0*/  HMMA.1688.F32.TF32 R92, R140.reuse, R30, R92 ;  /* 0x0000001e8c5c723c */ /* 0x040ff0000008105c */
[C---:B------:R-:W-:Y:S08]  /*301e0*/  HMMA.1688.F32.TF32 R72, R140.reuse, R146, R72 ;  /* 0x000000928c48723c */ /* 0x040ff00000081048 */
[----:B------:R-:W-:Y:S08]  /*301f0*/  HMMA.1688.F32.TF32 R44, R140, R78, R44 ;  /* 0x0000004e8c2c723c */ /* 0x000ff0000008102c */
[C---:B------:R-:W-:Y:S08]  /*30200*/  HMMA.1688.F32.TF32 R52, R100.reuse, R34, R52 ;  /* 0x000000226434723c */ /* 0x040ff00000081034 */
[C---:B------:R-:W-:Y:S08]  /*30210*/  HMMA.1688.F32.TF32 R56, R100.reuse, R30, R56 ;  /* 0x0000001e6438723c */ /* 0x040ff00000081038 */
[C---:B------:R-:W-:Y:S08]  /*30220*/  HMMA.1688.F32.TF32 R36, R100.reuse, R146, R36 ;  /* 0x000000926424723c */ /* 0x040ff00000081024 */
[----:B------:R-:W-:Y:S01]  /*30230*/  HMMA.1688.F32.TF32 R64, R100, R78, R64 ;  /* 0x0000004e6440723c */ /* 0x000fe20000081040 */
[----:B---3--:R-:W-:-:S05]  /*30240*/  IADD3.X R17, R17, UR6, RZ, P1, !PT ;  /* 0x0000000611117c10 */ /* 0x008fca0008ffe4ff */
[----:B------:R-:W-:Y:S01]  /*30250*/  IMAD.MOV.U32 R3, RZ, RZ, R17 ;  /* 0x000000ffff037224 */ /* 0x000fe200078e0011 */
[----:B------:R-:W-:Y:S01]  /*30260*/  STL [R1+0x770], R17 ;  /* 0x0007701101007387 */ /* 0x000fe20000100800 */
[----:B----4-:R-:W-:-:S03]  /*30270*/  IADD3 R6, P1, R6, UR7, RZ ;  /* 0x0000000706067c10 */ /* 0x010fc6000ff3e0ff */
[----:B------:R1:W-:Y:S04]  /*30280*/  LDGSTS.E [R5+-0x79200], [R2.64], P0 ;  /* 0x86e0000002057fae */ /* 0x0003e80008121848 */
[----:B------:R2:W-:Y:S01]  /*30290*/  STL [R1+0x7b4], R6 ;  /* 0x0007b40601007387 */ /* 0x0005e20000100800 */
[----:B------:R-:W-:Y:S01]  /*302a0*/  IADD3.X R7, R7, UR6, RZ, P1, !PT ;  /* 0x0000000607077c10 */ /* 0x000fe20008ffe4ff */
[----:B-1----:R-:W-:Y:S01]  /*302b0*/  IMAD.MOV.U32 R2, RZ, RZ, R6 ;  /* 0x000000ffff027224 */ /* 0x002fe200078e0006 */
[----:B--2---:R-:W-:-:S03]  /*302c0*/  SHF.R.S32.HI R6, RZ, 0x1f, R200 ;  /* 0x0000001fff067819 */ /* 0x004fc600000114c8 */
[----:B------:R-:W-:Y:S01]  /*302d0*/  IMAD.MOV.U32 R3, RZ, RZ, R7 ;  /* 0x000000ffff037224 */ /* 0x000fe200078e0007 */
[----:B------:R-:W-:Y:S01]  /*302e0*/  LEA.HI R6, R6, R200, RZ, 0x7 ;  /* 0x000000c806067211 */ /* 0x000fe200078f38ff */
[----:B------:R1:W-:Y:S03]  /*302f0*/  STL [R1+0x7b0], R7 ;  /* 0x0007b00701007387 */ /* 0x0003e60000100800 */
[----:B------:R-:W-:Y:S01]  /*30300*/  SHF.R.S32.HI R6, RZ, 0x7, R6 ;  /* 0x00000007ff067819 */ /* 0x000fe20000011406 */
[----:B------:R1:W-:Y:S03]  /*30310*/  LDGSTS.E [R4+-0x78200], [R2.64], P0 ;  /* 0x87e0000002047fae */ /* 0x0003e60008121848 */
[----:B------:R-:W-:Y:S01]  /*30320*/  ISETP.NE.U32.AND P0, PT, R204, R6, PT ;  /* 0x00000006cc00720c */ /* 0x000fe20003f05070 */
[----:B------:R-:W0:-:S12]  /*30330*/  LDGDEPBAR ;  /* 0x00000000000079af */ /* 0x000e180000000000 */
[----:B-1----:R-:W-:Y:S01]  /*30340*/  @!P0 CALL.REL.NOINC `(.L_x_0) ;  /* 0x0000001000008944 */ /* 0x002fe20003c00000 */
[----:B------:R-:W-:Y:S05]  /*30350*/  BRA `(.L_x_1) ;  /* 0xfffef6f000007947 */ /* 0x000fea000383ffff */
.L_x_0:
[----:B------:R-:W2:Y:S01]  /*30360*/  LDL.LU R17, [R1+0xbf0] ;  /* 0x000bf00001117983 */ /* 0x000ea20000300800 */
[----:B------:R-:W-:-:S04]  /*30370*/  DEPBAR.LE SB0, 0x0 ;  /* 0x000080000000791a */ /* 0x000fc80000000000 */
[----:B------:R-:W3:Y:S04]  /*30380*/  LDL.LU R16, [R1+0xbec] ;  /* 0x000bec0001107983 */ /* 0x000ee80000300800 */
[----:B------:R-:W4:Y:S04]  /*30390*/  LDL.LU R7, [R1+0xbe8] ;  /* 0x000be80001077983 */ /* 0x000f280000300800 */
[----:B------:R-:W1:Y:S04]  /*303a0*/  S2R R18, SR_TID.X ;  /* 0x0000000000127919 */ /* 0x000e680000002100 */
[----:B------:R-:W5:Y:S04]  /*303b0*/  LDL.LU R142, [R1+0xc] ;  /* 0x00000c00018e7983 */ /* 0x000f680000300800 */
[----:B------:R-:W2:Y:S04]  /*303c0*/  LDL.LU R145, [R1+0xc88] ;  /* 0x000c880001917983 */ /* 0x000ea80000300800 */
[----:B------:R-:W2:Y:S04]  /*303d0*/  LDL.LU R141, [R1+0x8] ;  /* 0x00000800018d7983 */ /* 0x000ea80000300800 */
[----:B------:R-:W2:Y:S04]  /*303e0*/  LDL.LU R140, [R1+0x50] ;  /* 0x00005000018c7983 */ /* 0x000ea80000300800 */
[----:B------:R-:W2:Y:S01]  /*303f0*/  LDL.LU R144, [R1+0xc8c] ;  /* 0x000c8c0001907983 */ /* 0x000ea20000300800 */
[C---:B-1----:R-:W-:Y:S01]  /*30400*/  IMAD.SHL.U32 R0, R18.reuse, 0x8, RZ ;  /* 0x0000000812007824 */ /* 0x042fe200078e00ff */
[C---:B------:R-:W-:Y:S01]  /*30410*/  SHF.L.U32 R4, R18.reuse, 0x5, RZ ;  /* 0x0000000512047819 */ /* 0x040fe200000006ff */
[C---:B------:R-:W-:Y:S01]  /*30420*/  IMAD.SHL.U32 R2, R18.reuse, 0x100, RZ ;  /* 0x0000010012027824 */ /* 0x040fe200078e00ff */
[----:B------:R-:W3:Y:S01]  /*30430*/  LDL.LU R143, [R1+0xc84] ;  /* 0x000c8400018f7983 */ /* 0x000ee20000300800 */
[----:B------:R-:W-:Y:S01]  /*30440*/  IMAD.SHL.U32 R3, R18, 0x4, RZ ;  /* 0x0000000412037824 */ /* 0x000fe200078e00ff */
[----:B------:R-:W-:Y:S01]  /*30450*/  LOP3.LUT R0, R0, 0x300, RZ, 0xc0, !PT ;  /* 0x0000030000007812 */ /* 0x000fe200078ec0ff */
[----:B------:R-:W-:Y:S01]  /*30460*/  IMAD.SHL.U32 R6, R18, 0x400, RZ ;  /* 0x0000040012067824 */ /* 0x000fe200078e00ff */
[----:B------:R-:W-:-:S02]  /*30470*/  LOP3.LUT R5, R2, 0x1800, RZ, 0xc0, !PT ;  /* 0x0000180002057812 */ /* 0x000fc400078ec0ff */
[----:B------:R-:W-:Y:S02]  /*30480*/  LOP3.LUT R0, R0, 0x70, R3, 0xf8, !PT ;  /* 0x0000007000007812 */ /* 0x000fe400078ef803 */
[----:B------:R-:W-:Y:S02]  /*30490*/  LOP3.LUT R5, R5, 0x60, R4, 0xf8, !PT ;  /* 0x0000006005057812 */ /* 0x000fe400078ef804 */
[----:B------:R-:W-:Y:S01]  /*304a0*/  LOP3.LUT R2, R6, 0x1800, RZ, 0xc0, !PT ;  /* 0x0000180006027812 */ /* 0x000fe200078ec0ff */
[----:B------:R-:W-:Y:S01]  /*304b0*/  IMAD.MOV.U32 R6, RZ, RZ, R8 ;  /* 0x000000ffff067224 */ /* 0x000fe200078e0008 */
[----:B------:R-:W-:Y:S01]  /*304c0*/  LOP3.LUT R0, R5, R0, RZ, 0x3c, !PT ;  /* 0x0000000005007212 */ /* 0x000fe200078e3cff */
[----:B------:R-:W-:Y:S02]  /*304d0*/  IMAD.MOV.U32 R8, RZ, RZ, R14 ;  /* 0x000000ffff087224 */ /* 0x000fe400078e000e */
[----:B------:R-:W-:Y:S02]  /*304e0*/  IMAD.MOV.U32 R4, RZ, RZ, R12 ;  /* 0x000000ffff047224 */ /* 0x000fe400078e000c */
[----:B------:R-:W-:Y:S01]  /*304f0*/  IMAD.MOV.U32 R5, RZ, RZ, R13 ;  /* 0x000000ffff057224 */ /* 0x000fe200078e000d */
[----:B------:R-:W-:Y:S01]  /*30500*/  MOV R13, R137 ;  /* 0x00000089000d7202 */ /* 0x000fe20000000f00 */
[----:B------:R-:W-:-:S02]  /*30510*/  IMAD.MOV.U32 R14, RZ, RZ, R164 ;  /* 0x000000ffff0e7224 */ /* 0x000fc400078e00a4 */
[----:B------:R-:W-:Y:S02]  /*30520*/  IMAD.MOV.U32 R12, RZ, RZ, R136 ;  /* 0x000000ffff0c7224 */ /* 0x000fe400078e0088 */
[----:B------:R-:W-:Y:S01]  /*30530*/  IMAD.MOV.U32 R164, RZ, RZ, R138 ;  /* 0x000000ffffa47224 */ /* 0x000fe200078e008a */
[----:B------:R-:W-:-:S05]  /*30540*/  LOP3.LUT R18, R18, 0x7f, RZ, 0xc0, !PT ;  /* 0x0000007f12127812 */ /* 0x000fca00078ec0ff */
[----:B------:R-:W-:Y:S01]  /*30550*/  IMAD R2, R18, 0x10, R2 ;  /* 0x0000001012027824 */ /* 0x000fe200078e0202 */
[----:B------:R-:W-:Y:S04]  /*30560*/  BAR.SYNC.DEFER_BLOCKING 0x0 ;  /* 0x0000000000007b1d */ /* 0x000fe80000010000 */
[----:B------:R-:W-:Y:S02]  /*30570*/  LOP3.LUT R3, R2, 0x60, RZ, 0x3c, !PT ;  /* 0x0000006002037812 */ /* 0x000fe400078e3cff */
[----:B----4-:R-:W-:Y:S01]  /*30580*/  ISETP.GE.AND P0, PT, R7, c[0x0][0x17c], PT ;  /* 0x00005f0007007a0c */ /* 0x010fe20003f06270 */
[----:B------:R-:W-:Y:S02]  /*30590*/  IMAD.MOV.U32 R7, RZ, RZ, R9 ;  /* 0x000000ffff077224 */ /* 0x000fe400078e0009 */
[----:B------:R-:W-:-:S02]  /*305a0*/  IMAD.MOV.U32 R9, RZ, RZ, R15 ;  /* 0x000000ffff097224 */ /* 0x000fc400078e000f */
[----:B------:R-:W-:Y:S02]  /*305b0*/  IMAD.MOV.U32 R15, RZ, RZ, R165 ;  /* 0x000000ffff0f7224 */ /* 0x000fe400078e00a5 */
[----:B------:R-:W-:Y:S01]  /*305c0*/  IMAD.MOV.U32 R165, RZ, RZ, R139 ;  /* 0x000000ffffa57224 */ /* 0x000fe200078e008b */
[----:B------:R1:W-:Y:S04]  /*305d0*/  STS.128 [R0], R4 ;  /* 0x0000000400007388 */ /* 0x0003e80000000c00 */
[----:B------:R4:W-:Y:S04]  /*305e0*/  STS.128 [R0+0x80], R8 ;  /* 0x0000800800007388 */ /* 0x0009e80000000c00 */
[----:B------:R4:W-:Y:S04]  /*305f0*/  STS.128 [R0+0x400], R12 ;  /* 0x0004000c00007388 */ /* 0x0009e80000000c00 */
[----:B------:R-:W-:Y:S04]  /*30600*/  STS.128 [R0+0x480], R164 ;  /* 0x000480a400007388 */ /* 0x000fe80000000c00 */
[----:B------:R-:W-:Y:S01]  /*30610*/  BAR.SYNC.DEFER_BLOCKING 0x0 ;  /* 0x0000000000007b1d */ /* 0x000fe20000010000 */
[----:B-1----:R-:W-:-:S02]  /*30620*/  LOP3.LUT R4, R2, 0x20, RZ, 0x3c, !PT ;  /* 0x0000002002047812 */ /* 0x002fc400078e3cff */
[----:B------:R-:W-:Y:S02]  /*30630*/  LOP3.LUT R5, R2, 0x40, RZ, 0x3c, !PT ;  /* 0x0000004002057812 */ /* 0x000fe400078e3cff */
[----:B--2---:R-:W-:Y:S02]  /*30640*/  ISETP.GE.AND P2, PT, R17, c[0x0][0x17c], PT ;  /* 0x00005f0011007a0c */ /* 0x004fe40003f46270 */
[----:B---3--:R-:W-:Y:S02]  /*30650*/  ISETP.GE.AND P4, PT, R16, c[0x0][0x17c], PT ;  /* 0x00005f0010007a0c */ /* 0x008fe40003f86270 */
[----:B------:R-:W1:Y:S04]  /*30660*/  LDS.128 R16, [R2] ;  /* 0x0000000002107984 */ /* 0x000e680000000c00 */
[----:B------:R-:W-:Y:S04]  /*30670*/  LDS.128 R28, [R4] ;  /* 0x00000000041c7984 */ /* 0x000fe80000000c00 */
[----:B------:R-:W-:Y:S04]  /*30680*/  LDS.128 R24, [R5] ;  /* 0x0000000005187984 */ /* 0x000fe80000000c00 */
[----:B------:R-:W-:Y:S01]  /*30690*/  LDS.128 R20, [R3] ;  /* 0x0000000003147984 */ /* 0x000fe20000000c00 */
[----:B----4-:R-:W-:-:S02]  /*306a0*/  IMAD.MOV.U32 R10, RZ, RZ, R152 ;  /* 0x000000ffff0a7224 */ /* 0x010fc400078e0098 */
[----:B------:R-:W-:Y:S01]  /*306b0*/  IMAD.MOV.U32 R11, RZ, RZ, R153 ;  /* 0x000000ffff0b7224 */ /* 0x000fe200078e0099 */
[----:B------:R-:W-:Y:S01]  /*306c0*/  MOV R153, R171 ;  /* 0x000000ab00997202 */ /* 0x000fe20000000f00 */
[----:B------:R-:W-:Y:S02]  /*306d0*/  IMAD.MOV.U32 R14, RZ, RZ, R172 ;  /* 0x000000ffff0e7224 */ /* 0x000fe400078e00ac */
[----:B------:R-:W-:Y:S02]  /*306e0*/  IMAD.MOV.U32 R15, RZ, RZ, R173 ;  /* 0x000000ffff0f7224 */ /* 0x000fe400078e00ad */
[----:B------:R-:W-:Y:S02]  /*306f0*/  IMAD.MOV.U32 R8, RZ, RZ, R168 ;  /* 0x000000ffff087224 */ /* 0x000fe400078e00a8 */
[----:B------:R-:W-:Y:S01]  /*30700*/  IMAD.MOV.U32 R9, RZ, RZ, R169 ;  /* 0x000000ffff097224 */ /* 0x000fe200078e00a9 */
[----:B------:R-:W-:Y:S01]  /*30710*/  BAR.SYNC.DEFER_BLOCKING 0x0 ;  /* 0x0000000000007b1d */ /* 0x000fe20000010000 */
[----:B------:R-:W-:-:S02]  /*30720*/  IMAD.MOV.U32 R152, RZ, RZ, R170 ;  /* 0x000000ffff987224 */ /* 0x000fc400078e00aa */
[----:B------:R-:W-:Y:S02]  /*30730*/  IMAD.MOV.U32 R12, RZ, RZ, R176 ;  /* 0x000000ffff0c7224 */ /* 0x000fe400078e00b0 */
[----:B------:R-:W-:Y:S02]  /*30740*/  IMAD.MOV.U32 R13, RZ, RZ, R177 ;  /* 0x000000ffff0d7224 */ /* 0x000fe400078e00b1 */
[----:B------:R-:W-:Y:S02]  /*30750*/  IMAD.MOV.U32 R172, RZ, RZ, R178 ;  /* 0x000000ffffac7224 */ /* 0x000fe400078e00b2 */
[----:B------:R-:W-:Y:S01]  /*30760*/  IMAD.MOV.U32 R173, RZ, RZ, R179 ;  /* 0x000000ffffad7224 */ /* 0x000fe200078e00b3 */
[----:B------:R2:W-:Y:S04]  /*30770*/  STS.128 [R0], R8 ;  /* 0x0000000800007388 */ /* 0x0005e80000000c00 */
[----:B------:R-:W-:Y:S04]  /*30780*/  STS.128 [R0+0x80], R152 ;  /* 0x0000809800007388 */ /* 0x000fe80000000c00 */
[----:B------:R3:W-:Y:S04]  /*30790*/  STS.128 [R0+0x400], R12 ;  /* 0x0004000c00007388 */ /* 0x0007e80000000c00 */
[----:B------:R-:W-:Y:S04]  /*307a0*/  STS.128 [R0+0x480], R172 ;  /* 0x000480ac00007388 */ /* 0x000fe80000000c00 */
[----:B------:R-:W-:Y:S01]  /*307b0*/  BAR.SYNC.DEFER_BLOCKING 0x0 ;  /* 0x0000000000007b1d */ /* 0x000fe20000010000 */
[----:B--2---:R-:W-:Y:S01]  /*307c0*/  IMAD.MOV.U32 R10, RZ, RZ, R48 ;  /* 0x000000ffff0a7224 */ /* 0x004fe200078e0030 */
[----:B------:R-:W-:Y:S01]  /*307d0*/  MOV R11, R49 ;  /* 0x00000031000b7202 */ /* 0x000fe20000000f00 */
[----:B------:R-:W-:-:S02]  /*307e0*/  IMAD.MOV.U32 R8, RZ, RZ, R40 ;  /* 0x000000ffff087224 */ /* 0x000fc400078e0028 */
[----:B------:R-:W-:Y:S02]  /*307f0*/  IMAD.MOV.U32 R9, RZ, RZ, R41 ;  /* 0x000000ffff097224 */ /* 0x000fe400078e0029 */
[----:B------:R-:W-:Y:S02]  /*30800*/  IMAD.MOV.U32 R48, RZ, RZ, R42 ;  /* 0x000000ffff307224 */ /* 0x000fe400078e002a */
[----:B------:R-:W-:Y:S01]  /*30810*/  IMAD.MOV.U32 R49, RZ, RZ, R43 ;  /* 0x000000ffff317224 */ /* 0x000fe200078e002b */
[----:B------:R-:W2:Y:S04]  /*30820*/  LDS.128 R100, [R2] ;  /* 0x0000000002647984 */ /* 0x000ea80000000c00 */
[----:B------:R-:W4:Y:S04]  /*30830*/  LDS.128 R76, [R4] ;  /* 0x00000000044c7984 */ /* 0x000f280000000c00 */
[----:B------:R-:W1:Y:S04]  /*30840*/  LDS.128 R40, [R5] ;  /* 0x0000000005287984 */ /* 0x000e680000000c00 */
[----:B------:R-:W1:Y:S04]  /*30850*/  LDS.128 R32, [R3] ;  /* 0x0000000003207984 */ /* 0x000e680000000c00 */
[----:B------:R-:W-:Y:S01]  /*30860*/  BAR.SYNC.DEFER_BLOCKING 0x0 ;  /* 0x0000000000007b1d */ /* 0x000fe20000010000 */
[----:B---3--:R-:W-:-:S02]  /*30870*/  IMAD.MOV.U32 R14, RZ, RZ, R124 ;  /* 0x000000ffff0e7224 */ /* 0x008fc400078e007c */
[----:B------:R-:W-:Y:S02]  /*30880*/  IMAD.MOV.U32 R15, RZ, RZ, R125 ;  /* 0x000000ffff0f7224 */ /* 0x000fe400078e007d */
[----:B------:R-:W-:Y:S02]  /*30890*/  IMAD.MOV.U32 R12, RZ, RZ, R128 ;  /* 0x000000ffff0c7224 */ /* 0x000fe400078e0080 */
[----:B------:R-:W-:Y:S02]  /*308a0*/  IMAD.MOV.U32 R13, RZ, RZ, R129 ;  /* 0x000000ffff0d7224 */ /* 0x000fe400078e0081 */
[----:B------:R-:W-:Y:S02]  /*308b0*/  IMAD.MOV.U32 R124, RZ, RZ, R130 ;  /* 0x000000ffff7c7224 */ /* 0x000fe400078e0082 */
[----:B------:R-:W-:Y:S01]  /*308c0*/  IMAD.MOV.U32 R125, RZ, RZ, R131 ;  /* 0x000000ffff7d7224 */ /* 0x000fe200078e0083 */
[----:B------:R3:W-:Y:S04]  /*308d0*/  STS.128 [R0], R8 ;  /* 0x0000000800007388 */ /* 0x0007e80000000c00 */
[----:B------:R-:W-:Y:S04]  /*308e0*/  STS.128 [R0+0x80], R48 ;  /* 0x0000803000007388 */ /* 0x000fe80000000c00 */
[----:B------:R1:W-:Y:S04]  /*308f0*/  STS.128 [R0+0x400], R12 ;  /* 0x0004000c00007388 */ /* 0x0003e80000000c00 */
[----:B------:R2:W-:Y:S04]  /*30900*/  STS.128 [R0+0x480], R124 ;  /* 0x0004807c00007388 */ /* 0x0005e80000000c00 */
[----:B------:R-:W-:Y:S01]  /*30910*/  BAR.SYNC.DEFER_BLOCKING 0x0 ;  /* 0x0000000000007b1d */ /* 0x000fe20000010000 */
[----:B---3--:R-:W-:Y:S01]  /*30920*/  IMAD.MOV.U32 R10, RZ, RZ, R92 ;  /* 0x000000ffff0a7224 */ /* 0x008fe200078e005c */
[----:B------:R-:W-:Y:S01]  /*30930*/  MOV R9, R97 ;  /* 0x0000006100097202 */ /* 0x000fe20000000f00 */
[----:B------:R-:W-:-:S02]  /*30940*/  IMAD.MOV.U32 R11, RZ, RZ, R93 ;  /* 0x000000ffff0b7224 */ /* 0x000fc400078e005d */
[----:B------:R-:W-:Y:S02]  /*30950*/  IMAD.MOV.U32 R8, RZ, RZ, R96 ;  /* 0x000000ffff087224 */ /* 0x000fe400078e0060 */
[----:B------:R-:W-:Y:S02]  /*30960*/  IMAD.MOV.U32 R92, RZ, RZ, R98 ;  /* 0x000000ffff5c7224 */ /* 0x000fe400078e0062 */
[----:B------:R-:W-:Y:S02]  /*30970*/  IMAD.MOV.U32 R93, RZ, RZ, R99 ;  /* 0x000000ffff5d7224 */ /* 0x000fe400078e0063 */
[----:B-1----:R-:W-:Y:S01]  /*30980*/  IMAD.MOV.U32 R12, RZ, RZ, R52 ;  /* 0x000000ffff0c7224 */ /* 0x002fe200078e0034 */
[----:B--2---:R-:W-:Y:S01]  /*30990*/  MOV R125, R55 ;  /* 0x00000037007d7202 */ /* 0x004fe20000000f00 */
[----:B------:R-:W-:Y:S02]  /*309a0*/  IMAD.MOV.U32 R13, RZ, RZ, R53 ;  /* 0x000000ffff0d7224 */ /* 0x000fe400078e0035 */
[----:B------:R-:W-:-:S02]  /*309b0*/  IMAD.MOV.U32 R14, RZ, RZ, R56 ;  /* 0x000000ffff0e7224 */ /* 0x000fc400078e0038 */
[----:B------:R-:W-:Y:S02]  /*309c0*/  IMAD.MOV.U32 R15, RZ, RZ, R57 ;  /* 0x000000ffff0f7224 */ /* 0x000fe400078e0039 */
[----:B------:R-:W-:Y:S02]  /*309d0*/  IMAD.MOV.U32 R124, RZ, RZ, R54 ;  /* 0x000000ffff7c7224 */ /* 0x000fe400078e0036 */
[----:B------:R-:W-:Y:S02]  /*309e0*/  IMAD.MOV.U32 R126, RZ, RZ, R58 ;  /* 0x000000ffff7e7224 */ /* 0x000fe400078e003a */
[----:B------:R-:W-:Y:S01]  /*309f0*/  IMAD.MOV.U32 R127, RZ, RZ, R59 ;  /* 0x000000ffff7f7224 */ /* 0x000fe200078e003b */
[----:B------:R-:W1:Y:S04]  /*30a00*/  LDS.128 R96, [R2] ;  /* 0x0000000002607984 */ /* 0x000e680000000c00 */
[----:B------:R-:W-:Y:S04]  /*30a10*/  LDS.128 R56, [R4] ;  /* 0x0000000004387984 */ /* 0x000fe80000000c00 */
[----:B------:R-:W-:Y:S04]  /*30a20*/  LDS.128 R52, [R5] ;  /* 0x0000000005347984 */ /* 0x000fe80000000c00 */
[----:B------:R-:W-:Y:S04]  /*30a30*/  LDS.128 R48, [R3] ;  /* 0x0000000003307984 */ /* 0x000fe80000000c00 */
[----:B------:R-:W-:Y:S06]  /*30a40*/  BAR.SYNC.DEFER_BLOCKING 0x0 ;  /* 0x0000000000007b1d */ /* 0x000fec0000010000 */
[----:B------:R2:W-:Y:S04]  /*30a50*/  STS.128 [R0], R8 ;  /* 0x0000000800007388 */ /* 0x0005e80000000c00 */
[----:B------:R-:W-:Y:S04]  /*30a60*/  STS.128 [R0+0x80], R92 ;  /* 0x0000805c00007388 */ /* 0x000fe80000000c00 */
[----:B------:R3:W-:Y:S04]  /*30a70*/  STS.128 [R0+0x400], R12 ;  /* 0x0004000c00007388 */ /* 0x0007e80000000c00 */
[----:B------:R1:W-:Y:S04]  /*30a80*/  STS.128 [R0+0x480], R124 ;  /* 0x0004807c00007388 */ /* 0x0003e80000000c00 */
[----:B------:R-:W-:Y:S01]  /*30a90*/  BAR.SYNC.DEFER_BLOCKING 0x0 ;  /* 0x0000000000007b1d */ /* 0x000fe20000010000 */
[----:B--2---:R-:W-:-:S02]  /*30aa0*/  IMAD.MOV.U32 R10, RZ, RZ, R132 ;  /* 0x000000ffff0a7224 */ /* 0x004fc400078e0084 */
[----:B------:R-:W-:Y:S02]  /*30ab0*/  IMAD.MOV.U32 R11, RZ, RZ, R133 ;  /* 0x000000ffff0b7224 */ /* 0x000fe400078e0085 */
[----:B------:R-:W-:Y:S02]  /*30ac0*/  IMAD.MOV.U32 R8, RZ, RZ, R80 ;  /* 0x000000ffff087224 */ /* 0x000fe400078e0050 */
[----:B------:R-:W-:Y:S01]  /*30ad0*/  IMAD.MOV.U32 R9, RZ, RZ, R81 ;  /* 0x000000ffff097224 */ /* 0x000fe200078e0051 */
[----:B---3--:R-:W-:Y:S01]  /*30ae0*/  MOV R13, R121 ;  /* 0x00000079000d7202 */ /* 0x008fe20000000f00 */
[----:B------:R-:W-:Y:S02]  /*30af0*/  IMAD.MOV.U32 R132, RZ, RZ, R82 ;  /* 0x000000ffff847224 */ /* 0x000fe400078e0052 */
[----:B------:R-:W-:Y:S02]  /*30b00*/  IMAD.MOV.U32 R133, RZ, RZ, R83 ;  /* 0x000000ffff857224 */ /* 0x000fe400078e0053 */
[----:B------:R-:W-:-:S02]  /*30b10*/  IMAD.MOV.U32 R12, RZ, RZ, R120 ;  /* 0x000000ffff0c7224 */ /* 0x000fc400078e0078 */
[----:B------:R-:W-:Y:S02]  /*30b20*/  IMAD.MOV.U32 R14, RZ, RZ, R116 ;  /* 0x000000ffff0e7224 */ /* 0x000fe400078e0074 */
[----:B------:R-:W-:Y:S02]  /*30b30*/  IMAD.MOV.U32 R15, RZ, RZ, R117 ;  /* 0x000000ffff0f7224 */ /* 0x000fe400078e0075 */
[----:B-1----:R-:W-:Y:S02]  /*30b40*/  IMAD.MOV.U32 R124, RZ, RZ, R122 ;  /* 0x000000ffff7c7224 */ /* 0x002fe400078e007a */
[----:B------:R-:W-:Y:S02]  /*30b50*/  IMAD.MOV.U32 R125, RZ, RZ, R123 ;  /* 0x000000ffff7d7224 */ /* 0x000fe400078e007b */
[----:B------:R-:W-:Y:S01]  /*30b60*/  IMAD.MOV.U32 R126, RZ, RZ, R118 ;  /* 0x000000ffff7e7224 */ /* 0x000fe200078e0076 */
[----:B------:R-:W1:Y:S01]  /*30b70*/  LDS.128 R120, [R2] ;  /* 0x0000000002787984 */ /* 0x000e620000000c00 */
[----:B------:R-:W-:-:S03]  /*30b80*/  IMAD.MOV.U32 R127, RZ, RZ, R119 ;  /* 0x000000ffff7f7224 */ /* 0x000fc600078e0077 */
[----:B------:R-:W2:Y:S04]  /*30b90*/  LDS.128 R116, [R4] ;  /* 0x0000000004747984 */ /* 0x000ea80000000c00 */
[----:B------:R-:W3:Y:S04]  /*30ba0*/  LDS.128 R92, [R5] ;  /* 0x00000000055c7984 */ /* 0x000ee80000000c00 */
[----:B------:R-:W1:Y:S04]  /*30bb0*/  LDS.128 R80, [R3] ;  /* 0x0000000003507984 */ /* 0x000e680000000c00 */
[----:B------:R-:W-:Y:S06]  /*30bc0*/  BAR.SYNC.DEFER_BLOCKING 0x0 ;  /* 0x0000000000007b1d */ /* 0x000fec0000010000 */
[----:B------:R1:W-:Y:S04]  /*30bd0*/  STS.128 [R0], R8 ;  /* 0x0000000800007388 */ /* 0x0003e80000000c00 */
[----:B------:R-:W-:Y:S04]  /*30be0*/  STS.128 [R0+0x80], R132 ;  /* 0x0000808400007388 */ /* 0x000fe80000000c00 */
[----:B------:R2:W-:Y:S04]  /*30bf0*/  STS.128 [R0+0x400], R12 ;  /* 0x0004000c00007388 */ /* 0x0005e80000000c00 */
[----:B------:R-:W-:Y:S04]  /*30c00*/  STS.128 [R0+0x480], R124 ;  /* 0x0004807c00007388 */ /* 0x000fe80000000c00 */
[----:B------:R-:W-:Y:S01]  /*30c10*/  BAR.SYNC.DEFER_BLOCKING 0x0 ;  /* 0x0000000000007b1d */ /* 0x000fe20000010000 */
[----:B-1----:R-:W-:Y:S01]  /*30c20*/  IMAD.MOV.U32 R10, RZ, RZ, R84 ;  /* 0x000000ffff0a7224 */ /* 0x002fe200078e0054 */
[----:B------:R-:W-:Y:S01]  /*30c30*/  MOV R11, R85 ;  /* 0x00000055000b7202 */ /* 0x000fe20000000f00 */
[----:B------:R-:W-:Y:S01]  /*30c40*/  IMAD.MOV.U32 R8, RZ, RZ, R88 ;  /* 0x000000ffff087224 */ /* 0x000fe200078e0058 */
[----:B------:R-:W-:Y:S01]  /*30c50*/  MOV R131, R71 ;  /* 0x0000004700837202 */ /* 0x000fe20000000f00 */
[----:B------:R-:W-:-:S02]  /*30c60*/  IMAD.MOV.U32 R9, RZ, RZ, R89 ;  /* 0x000000ffff097224 */ /* 0x000fc400078e0059 */
[----:B------:R-:W-:Y:S02]  /*30c70*/  IMAD.MOV.U32 R84, RZ, RZ, R90 ;  /* 0x000000ffff547224 */ /* 0x000fe400078e005a */
[----:B------:R-:W-:Y:S02]  /*30c80*/  IMAD.MOV.U32 R85, RZ, RZ, R91 ;  /* 0x000000ffff557224 */ /* 0x000fe400078e005b */
[----:B--2---:R-:W-:Y:S02]  /*30c90*/  IMAD.MOV.U32 R12, RZ, RZ, R60 ;  /* 0x000000ffff0c7224 */ /* 0x004fe400078e003c */
[----:B------:R-:W-:Y:S02]  /*30ca0*/  IMAD.MOV.U32 R13, RZ, RZ, R61 ;  /* 0x000000ffff0d7224 */ /* 0x000fe400078e003d */
[----:B------:R-:W-:Y:S02]  /*30cb0*/  IMAD.MOV.U32 R14, RZ, RZ, R68 ;  /* 0x000000ffff0e7224 */ /* 0x000fe400078e0044 */
[----:B------:R-:W-:-:S02]  /*30cc0*/  IMAD.MOV.U32 R15, RZ, RZ, R69 ;  /* 0x000000ffff0f7224 */ /* 0x000fc400078e0045 */
        /* <DEDUP_REMOVED lines=8> */
[----:B------:R-:W-:Y:S04]  /*30d50*/  STS.128 [R0], R8 ;  /* 0x0000000800007388 */ /* 0x000fe80000000c00 */
[----:B------:R-:W-:Y:S04]  /*30d60*/  STS.128 [R0+0x80], R84 ;  /* 0x0000805400007388 */ /* 0x000fe80000000c00 */
[----:B------:R2:W-:Y:S04]  /*30d70*/  STS.128 [R0+0x400], R12 ;  /* 0x0004000c00007388 */ /* 0x0005e80000000c00 */
[----:B------:R-:W-:Y:S04]  /*30d80*/  STS.128 [R0+0x480], R128 ;  /* 0x0004808000007388 */ /* 0x000fe80000000c00 */
[----:B------:R-:W-:Y:S01]  /*30d90*/  BAR.SYNC.DEFER_BLOCKING 0x0 ;  /* 0x0000000000007b1d */ /* 0x000fe20000010000 */
[----:B------:R-:W-:-:S02]  /*30da0*/  IMAD.MOV.U32 R132, RZ, RZ, R114 ;  /* 0x000000ffff847224 */ /* 0x000fc400078e0072 */
[----:B------:R-:W-:Y:S02]  /*30db0*/  IMAD.MOV.U32 R133, RZ, RZ, R115 ;  /* 0x000000ffff857224 */ /* 0x000fe400078e0073 */
[----:B------:R-:W-:Y:S02]  /*30dc0*/  IMAD.MOV.U32 R134, RZ, RZ, R110 ;  /* 0x000000ffff867224 */ /* 0x000fe400078e006e */
[----:B------:R-:W-:Y:S01]  /*30dd0*/  IMAD.MOV.U32 R135, RZ, RZ, R111 ;  /* 0x000000ffff877224 */ /* 0x000fe200078e006f */
[----:B--2---:R-:W-:Y:S01]  /*30de0*/  MOV R15, R109 ;  /* 0x0000006d000f7202 */ /* 0x004fe20000000f00 */
[----:B------:R-:W-:Y:S02]  /*30df0*/  IMAD.MOV.U32 R12, RZ, RZ, R112 ;  /* 0x000000ffff0c7224 */ /* 0x000fe400078e0070 */
[----:B------:R-:W-:Y:S02]  /*30e00*/  IMAD.MOV.U32 R13, RZ, RZ, R113 ;  /* 0x000000ffff0d7224 */ /* 0x000fe400078e0071 */
[----:B------:R-:W-:Y:S01]  /*30e10*/  IMAD.MOV.U32 R14, RZ, RZ, R108 ;  /* 0x000000ffff0e7224 */ /* 0x000fe200078e006c */
[----:B------:R-:W2:Y:S04]  /*30e20*/  LDS.128 R128, [R2] ;  /* 0x0000000002807984 */ /* 0x000ea80000000c00 */
[----:B------:R-:W1:Y:S04]  /*30e30*/  LDS.128 R112, [R4] ;  /* 0x0000000004707984 */ /* 0x000e680000000c00 */
[----:B------:R-:W1:Y:S04]  /*30e40*/  LDS.128 R108, [R5] ;  /* 0x00000000056c7984 */ /* 0x000e680000000c00 */
[----:B------:R-:W1:Y:S04]  /*30e50*/  LDS.128 R84, [R3] ;  /* 0x0000000003547984 */ /* 0x000e680000000c00 */
[----:B------:R-:W-:Y:S01]  /*30e60*/  BAR.SYNC.DEFER_BLOCKING 0x0 ;  /* 0x0000000000007b1d */ /* 0x000fe20000010000 */
[----:B------:R-:W-:-:S02]  /*30e70*/  IMAD.MOV.U32 R10, RZ, RZ, R104 ;  /* 0x000000ffff0a7224 */ /* 0x000fc400078e0068 */
[----:B------:R-:W-:Y:S02]  /*30e80*/  IMAD.MOV.U32 R11, RZ, RZ, R105 ;  /* 0x000000ffff0b7224 */ /* 0x000fe400078e0069 */
[----:B------:R-:W-:Y:S02]  /*30e90*/  IMAD.MOV.U32 R8, RZ, RZ, R148 ;  /* 0x000000ffff087224 */ /* 0x000fe400078e0094 */
[----:B------:R-:W-:Y:S02]  /*30ea0*/  IMAD.MOV.U32 R9, RZ, RZ, R149 ;  /* 0x000000ffff097224 */ /* 0x000fe400078e0095 */
[----:B------:R-:W-:Y:S02]  /*30eb0*/  IMAD.MOV.U32 R104, RZ, RZ, R150 ;  /* 0x000000ffff687224 */ /* 0x000fe400078e0096 */
[----:B------:R-:W-:Y:S01]  /*30ec0*/  IMAD.MOV.U32 R105, RZ, RZ, R151 ;  /* 0x000000ffff697224 */ /* 0x000fe200078e0097 */
[----:B------:R1:W-:Y:S04]  /*30ed0*/  STS.128 [R0], R8 ;  /* 0x0000000800007388 */ /* 0x0003e80000000c00 */
[----:B------:R-:W-:Y:S04]  /*30ee0*/  STS.128 [R0+0x80], R104 ;  /* 0x0000806800007388 */ /* 0x000fe80000000c00 */
[----:B------:R-:W-:Y:S04]  /*30ef0*/  STS.128 [R0+0x400], R12 ;  /* 0x0004000c00007388 */ /* 0x000fe80000000c00 */
[----:B------:R-:W-:Y:S04]  /*30f00*/  STS.128 [R0+0x480], R132 ;  /* 0x0004808400007388 */ /* 0x000fe80000000c00 */
[----:B------:R-:W-:Y:S01]  /*30f10*/  BAR.SYNC.DEFER_BLOCKING 0x0 ;  /* 0x0000000000007b1d */ /* 0x000fe20000010000 */
[----:B-1----:R-:W-:-:S02]  /*30f20*/  IMAD.MOV.U32 R8, RZ, RZ, R72 ;  /* 0x000000ffff087224 */ /* 0x002fc400078e0048 */
[----:B------:R-:W-:-:S03]  /*30f30*/  IMAD.MOV.U32 R9, RZ, RZ, R73 ;  /* 0x000000ffff097224 */ /* 0x000fc600078e0049 */
[----:B------:R-:W1:Y:S04]  /*30f40*/  LDS.128 R12, [R2] ;  /* 0x00000000020c7984 */ /* 0x000e680000000c00 */
[----:B------:R-:W-:Y:S04]  /*30f50*/  LDS.128 R104, [R4] ;  /* 0x0000000004687984 */ /* 0x000fe80000000c00 */
[----:B------:R-:W-:Y:S04]  /*30f60*/  LDS.128 R132, [R5] ;  /* 0x0000000005847984 */ /* 0x000fe80000000c00 */
[----:B------:R-:W-:Y:S01]  /*30f70*/  LDS.128 R136, [R3] ;  /* 0x0000000003887984 */ /* 0x000fe20000000c00 */
[----:B------:R-:W-:-:S02]  /*30f80*/  IMAD.MOV.U32 R10, RZ, RZ, R44 ;  /* 0x000000ffff0a7224 */ /* 0x000fc400078e002c */
[----:B------:R-:W-:Y:S01]  /*30f90*/  IMAD.MOV.U32 R11, RZ, RZ, R45 ;  /* 0x000000ffff0b7224 */ /* 0x000fe200078e002d */
[----:B------:R-:W-:Y:S01]  /*30fa0*/  BAR.SYNC.DEFER_BLOCKING 0x0 ;  /* 0x0000000000007b1d */ /* 0x000fe20000010000 */
[----:B------:R-:W-:Y:S02]  /*30fb0*/  IMAD R7, R141, c[0x0][0x194], RZ ;  /* 0x000065008d077a24 */ /* 0x000fe400078e02ff */
[----:B------:R-:W-:-:S03]  /*30fc0*/  IMAD.MOV.U32 R72, RZ, RZ, c[0x0][0x194] ;  /* 0x00006500ff487624 */ /* 0x000fc600078e00ff */
[----:B------:R-:W-:Y:S02]  /*30fd0*/  LEA R6, P5, R7, c[0x0][0x170], 0x2 ;  /* 0x00005c0007067a11 */ /* 0x000fe400078a10ff */
[----:B------:R-:W-:Y:S02]  /*30fe0*/  LEA R72, R72, R7, 0x7 ;  /* 0x0000000748487211 */ /* 0x000fe400078e38ff */
[----:B------:R-:W-:Y:S02]  /*30ff0*/  ISETP.GE.AND P1, PT, R141, c[0x0][0x178], PT ;  /* 0x00005e008d007a0c */ /* 0x000fe40003f26270 */
[----:B------:R-:W-:Y:S01]  /*31000*/  LEA.HI.X.SX32 R7, R7, c[0x0][0x174], 0x2, P5 ;  /* 0x00005d0007077a11 */ /* 0x000fe200028f16ff */
[----:B------:R-:W-:Y:S01]  /*31010*/  IMAD.MOV.U32 R44, RZ, RZ, R74 ;  /* 0x000000ffff2c7224 */ /* 0x000fe200078e004a */
[C---:B-----5:R-:W-:Y:S01]  /*31020*/  ISETP.GE.AND P3, PT, R142.reuse, c[0x0][0x17c], PT ;  /* 0x00005f008e007a0c */ /* 0x060fe20003f66270 */
[----:B------:R-:W-:Y:S01]  /*31030*/  IMAD.MOV.U32 R45, RZ, RZ, R75 ;  /* 0x000000ffff2d7224 */ /* 0x000fe200078e004b */
[----:B------:R5:W-:Y:S01]  /*31040*/  STS.128 [R0], R8 ;  /* 0x0000000800007388 */ /* 0x000be20000000c00 */
[C---:B------:R-:W-:Y:S01]  /*31050*/  ISETP.LT.AND P1, PT, R142.reuse, c[0x0][0x17c], !P1 ;  /* 0x00005f008e007a0c */ /* 0x040fe20004f21270 */
[----:B------:R-:W-:-:S02]  /*31060*/  IMAD R73, R142, c[0x0][0x198], RZ ;  /* 0x000066008e497a24 */ /* 0x000fc400078e02ff */
[----:B------:R-:W2:Y:S01]  /*31070*/  LDL.LU R142, [R1+0xc80] ;  /* 0x000c8000018e7983 */ /* 0x000ea20000300800 */
[----:B-----5:R-:W-:Y:S02]  /*31080*/  IMAD.MOV.U32 R8, RZ, RZ, R36 ;  /* 0x000000ffff087224 */ /* 0x020fe400078e0024 */
[----:B------:R-:W-:Y:S02]  /*31090*/  IMAD.MOV.U32 R9, RZ, RZ, R37 ;  /* 0x000000ffff097224 */ /* 0x000fe400078e0025 */
[----:B------:R-:W-:Y:S02]  /*310a0*/  IMAD.MOV.U32 R10, RZ, RZ, R64 ;  /* 0x000000ffff0a7224 */ /* 0x000fe400078e0040 */
[----:B------:R-:W-:Y:S02]  /*310b0*/  IMAD.MOV.U32 R11, RZ, RZ, R65 ;  /* 0x000000ffff0b7224 */ /* 0x000fe400078e0041 */
[----:B------:R-:W-:Y:S02]  /*310c0*/  IMAD.MOV.U32 R64, RZ, RZ, R38 ;  /* 0x000000ffff407224 */ /* 0x000fe400078e0026 */
[----:B------:R-:W-:Y:S01]  /*310d0*/  IMAD.MOV.U32 R65, RZ, RZ, R39 ;  /* 0x000000ffff417224 */ /* 0x000fe200078e0027 */
[----:B------:R5:W-:Y:S04]  /*310e0*/  STS.128 [R0+0x400], R8 ;  /* 0x0004000800007388 */ /* 0x000be80000000c00 */
[----:B------:R1:W-:Y:S04]  /*310f0*/  STS.128 [R0+0x480], R64 ;  /* 0x0004804000007388 */ /* 0x0003e80000000c00 */
[----:B------:R1:W-:Y:S04]  /*31100*/  STS.128 [R0+0x80], R44 ;  /* 0x0000802c00007388 */ /* 0x0003e80000000c00 */
[----:B------:R-:W-:Y:S01]  /*31110*/  BAR.SYNC.DEFER_BLOCKING 0x0 ;  /* 0x0000000000007b1d */ /* 0x000fe20000010000 */
[----:B-----5:R-:W-:-:S04]  /*31120*/  LEA R10, P5, R72, c[0x0][0x170], 0x2 ;  /* 0x00005c00480a7a11 */ /* 0x020fc800078a10ff */
[----:B------:R-:W-:Y:S02]  /*31130*/  LEA.HI.X.SX32 R11, R72, c[0x0][0x174], 0x2, P5 ;  /* 0x00005d00480b7a11 */ /* 0x000fe400028f16ff */
[----:B------:R-:W5:Y:S04]  /*31140*/  LDL.LU R72, [R1+0xc7c] ;  /* 0x000c7c0001487983 */ /* 0x000f680000300800 */
[----:B-1----:R-:W2:Y:S04]  /*31150*/  LDL.LU R66, [R1+0xc78] ;  /* 0x000c780001427983 */ /* 0x002ea80000300800 */
[----:B------:R-:W2:Y:S04]  /*31160*/  LDL.LU R64, [R1+0xc74] ;  /* 0x000c740001407983 */ /* 0x000ea80000300800 */
[----:B------:R-:W2:Y:S01]  /*31170*/  LDL.LU R0, [R1+0xc70] ;  /* 0x000c700001007983 */ /* 0x000ea20000300800 */
[----:B------:R-:W-:Y:S01]  /*31180*/  ISETP.LT.AND P3, PT, R140, c[0x0][0x178], !P3 ;  /* 0x00005e008c007a0c */ /* 0x000fe20005f61270 */
[----:B------:R-:W-:Y:S01]  /*31190*/  IMAD.WIDE R8, R73, 0x4, R6 ;  /* 0x0000000449087825 */ /* 0x000fe200078e0206 */
[----:B------:R-:W-:-:S02]  /*311a0*/  ISETP.LT.AND P5, PT, R141, c[0x0][0x178], !P2 ;  /* 0x00005e008d007a0c */ /* 0x000fc400057a1270 */
[----:B------:R-:W-:Y:S02]  /*311b0*/  ISETP.LT.AND P2, PT, R140, c[0x0][0x178], !P2 ;  /* 0x00005e008c007a0c */ /* 0x000fe40005741270 */
[----:B------:R-:W-:Y:S02]  /*311c0*/  IADD3 R45, R73, c[0x0][0x198], RZ ;  /* 0x00006600492d7a10 */ /* 0x000fe40007ffe0ff */
[----:B------:R-:W-:Y:S01]  /*311d0*/  ISETP.LT.AND P6, PT, R141, c[0x0][0x178], !P4 ;  /* 0x00005e008d007a0c */ /* 0x000fe200067c1270 */
[----:B------:R1:W-:Y:S01]  /*311e0*/  @P1 STG.E [R8.64], R16 ;  /* 0x0000001008001986 */ /* 0x0003e2000c101908 */
[C---:B------:R-:W-:Y:S01]  /*311f0*/  IADD3 R65, R45.reuse, c[0x0][0x198], RZ ;  /* 0x000066002d417a10 */ /* 0x040fe20007ffe0ff */
[----:B------:R-:W-:Y:S01]  /*31200*/  IMAD.WIDE R36, R45, 0x4, R6 ;  /* 0x000000042d247825 */ /* 0x000fe200078e0206 */
[----:B------:R-:W-:-:S03]  /*31210*/  ISETP.GE.AND P1, PT, R145, c[0x0][0x17c], PT ;  /* 0x00005f0091007a0c */ /* 0x000fc60003f26270 */
[----:B------:R-:W-:-:S04]  /*31220*/  IMAD.WIDE R38, R45, 0x4, R10 ;  /* 0x000000042d267825 */ /* 0x000fc800078e020a */
[----:B-1----:R-:W-:Y:S01]  /*31230*/  IMAD.WIDE R8, R73, 0x4, R10 ;  /* 0x0000000449087825 */ /* 0x002fe200078e020a */
[----:B------:R-:W-:-:S03]  /*31240*/  ISETP.LT.AND P4, PT, R140, c[0x0][0x178], !P4 ;  /* 0x00005e008c007a0c */ /* 0x000fc60006781270 */
[C---:B------:R-:W-:Y:S01]  /*31250*/  IMAD.WIDE R44, R65.reuse, 0x4, R6 ;  /* 0x00000004412c7825 */ /* 0x040fe200078e0206 */
[----:B------:R1:W-:Y:S03]  /*31260*/  @P3 STG.E [R8.64], R100 ;  /* 0x0000006408003986 */ /* 0x0003e6000c101908 */
[----:B------:R-:W-:Y:S01]  /*31270*/  IMAD.WIDE R46, R65, 0x4, R10 ;  /* 0x00000004412e7825 */ /* 0x000fe200078e020a */
[----:B------:R1:W-:Y:S01]  /*31280*/  @P5 STG.E [R36.64], R17 ;  /* 0x0000001124005986 */ /* 0x0003e2000c101908 */
[----:B------:R-:W-:Y:S02]  /*31290*/  ISETP.LT.AND P5, PT, R141, c[0x0][0x178], !P0 ;  /* 0x00005e008d007a0c */ /* 0x000fe400047a1270 */
[----:B------:R-:W-:Y:S01]  /*312a0*/  IADD3 R65, R65, c[0x0][0x198], RZ ;  /* 0x0000660041417a10 */ /* 0x000fe20007ffe0ff */
[----:B------:R3:W-:Y:S01]  /*312b0*/  @P2 STG.E [R38.64], R101 ;  /* 0x0000006526002986 */ /* 0x0007e2000c101908 */
[----:B------:R-:W-:-:S03]  /*312c0*/  ISETP.LT.AND P0, PT, R140, c[0x0][0x178], !P0 ;  /* 0x00005e008c007a0c */ /* 0x000fc60004701270 */
[----:B------:R-:W-:Y:S01]  /*312d0*/  @P6 STG.E [R44.64], R28 ;  /* 0x0000001c2c006986 */ /* 0x000fe2000c101908 */
[----:B------:R-:W-:Y:S02]  /*312e0*/  ISETP.LT.AND P6, PT, R141, c[0x0][0x178], !P1 ;  /* 0x00005e008d007a0c */ /* 0x000fe40004fc1270 */
[C---:B------:R-:W-:Y:S01]  /*312f0*/  IADD3 R67, R65.reuse, c[0x0][0x198], RZ ;  /* 0x0000660041437a10 */ /* 0x040fe20007ffe0ff */
[----:B-1----:R-:W-:Y:S01]  /*31300*/  IMAD.WIDE R8, R65, 0x4, R6 ;  /* 0x0000000441087825 */ /* 0x002fe200078e0206 */
[----:B------:R-:W-:-:S03]  /*31310*/  ISETP.GE.AND P3, PT, R144, c[0x0][0x17c], PT ;  /* 0x00005f0090007a0c */ /* 0x000fc60003f66270 */
[----:B------:R-:W-:Y:S01]  /*31320*/  IMAD.WIDE R16, R65, 0x4, R10 ;  /* 0x0000000441107825 */ /* 0x000fe200078e020a */
[----:B------:R-:W-:Y:S01]  /*31330*/  ISETP.GE.AND P2, PT, R143, c[0x0][0x17c], PT ;  /* 0x00005f008f007a0c */ /* 0x000fe20003f46270 */
[----:B----4-:R1:W-:Y:S02]  /*31340*/  @P4 STG.E [R46.64], R76 ;  /* 0x0000004c2e004986 */ /* 0x0103e4000c101908 */
[----:B------:R-:W-:Y:S01]  /*31350*/  IMAD.WIDE R36, R67, 0x4, R6 ;  /* 0x0000000443247825 */ /* 0x000fe200078e0206 */
[C---:B------:R-:W-:Y:S01]  /*31360*/  ISETP.LT.AND P1, PT, R140.reuse, c[0x0][0x178], !P1 ;  /* 0x00005e008c007a0c */ /* 0x040fe20004f21270 */
[----:B------:R4:W-:Y:S01]  /*31370*/  @P5 STG.E [R8.64], R29 ;  /* 0x0000001d08005986 */ /* 0x0009e2000c101908 */
[----:B------:R-:W-:Y:S01]  /*31380*/  ISETP.LT.AND P5, PT, R141, c[0x0][0x178], !P3 ;  /* 0x00005e008d007a0c */ /* 0x000fe20005fa1270 */
[C---:B---3--:R-:W-:Y:S01]  /*31390*/  IMAD.WIDE R38, R67.reuse, 0x4, R10 ;  /* 0x0000000443267825 */ /* 0x048fe200078e020a */
[----:B------:R-:W-:Y:S01]  /*313a0*/  IADD3 R67, R67, c[0x0][0x198], RZ ;  /* 0x0000660043437a10 */ /* 0x000fe20007ffe0ff */
[----:B------:R3:W-:Y:S01]  /*313b0*/  @P0 STG.E [R16.64], R77 ;  /* 0x0000004d10000986 */ /* 0x0007e2000c101908 */
[----:B------:R-:W-:-:S03]  /*313c0*/  ISETP.LT.AND P3, PT, R140, c[0x0][0x178], !P3 ;  /* 0x00005e008c007a0c */ /* 0x000fc60005f61270 */
[----:B------:R-:W-:Y:S01]  /*313d0*/  @P6 STG.E [R36.64], R24 ;  /* 0x0000001824006986 */ /* 0x000fe2000c101908 */
[----:B------:R-:W-:Y:S02]  /*313e0*/  ISETP.LT.AND P6, PT, R141, c[0x0][0x178], !P2 ;  /* 0x00005e008d007a0c */ /* 0x000fe400057c1270 */
[----:B------:R-:W-:Y:S01]  /*313f0*/  ISETP.LT.AND P2, PT, R140, c[0x0][0x178], !P2 ;  /* 0x00005e008c007a0c */ /* 0x000fe20005741270 */
[----:B-1----:R-:W5:Y:S01]  /*31400*/  LDL.LU R46, [R1+0xc6c] ;  /* 0x000c6c00012e7983 */ /* 0x002f620000300800 */
[C---:B------:R-:W-:Y:S01]  /*31410*/  IADD3 R47, R67.reuse, c[0x0][0x198], RZ ;  /* 0x00006600432f7a10 */ /* 0x040fe20007ffe0ff */
[----:B------:R-:W-:-:S04]  /*31420*/  IMAD.WIDE R44, R67, 0x4, R6 ;  /* 0x00000004432c7825 */ /* 0x000fc800078e0206 */
[----:B----4-:R-:W-:Y:S01]  /*31430*/  IMAD.WIDE R8, R67, 0x4, R10 ;  /* 0x0000000443087825 */ /* 0x010fe200078e020a */
[----:B------:R1:W-:Y:S03]  /*31440*/  @P1 STG.E [R38.64], R40 ;  /* 0x0000002826001986 */ /* 0x0003e6000c101908 */
[C---:B---3--:R-:W-:Y:S01]  /*31450*/  IMAD.WIDE R16, R47.reuse, 0x4, R6 ;  /* 0x000000042f107825 */ /* 0x048fe200078e0206 */
[----:B------:R3:W-:Y:S03]  /*31460*/  @P5 STG.E [R44.64], R25 ;  /* 0x000000192c005986 */ /* 0x0007e6000c101908 */
[----:B------:R-:W-:Y:S01]  /*31470*/  IMAD.WIDE R28, R47, 0x4, R10 ;  /* 0x000000042f1c7825 */ /* 0x000fe200078e020a */
[----:B------:R4:W-:Y:S04]  /*31480*/  @P3 STG.E [R8.64], R41 ;  /* 0x0000002908003986 */ /* 0x0009e8000c101908 */
[----:B------:R-:W-:Y:S04]  /*31490*/  @P6 STG.E [R16.64], R20 ;  /* 0x0000001410006986 */ /* 0x000fe8000c101908 */
[----:B-1----:R-:W5:Y:S04]  /*314a0*/  LDL.LU R40, [R1+0xc68] ;  /* 0x000c680001287983 */ /* 0x002f680000300800 */
[----:B------:R1:W-:Y:S04]  /*314b0*/  @P2 STG.E [R28.64], R32 ;  /* 0x000000201c002986 */ /* 0x0003e8000c101908 */
[----:B------:R-:W5:Y:S01]  /*314c0*/  LDL.LU R38, [R1+0xc64] ;  /* 0x000c640001267983 */ /* 0x000f620000300800 */
[----:B--2---:R-:W-:-:S03]  /*314d0*/  ISETP.GE.AND P2, PT, R0, c[0x0][0x17c], PT ;  /* 0x00005f0000007a0c */ /* 0x004fc60003f46270 */
[----:B------:R-:W2:Y:S01]  /*314e0*/  LDL.LU R0, [R1+0xc60] ;  /* 0x000c600001007983 */ /* 0x000ea20000300800 */
[----:B------:R-:W-:Y:S02]  /*314f0*/  ISETP.GE.AND P4, PT, R142, c[0x0][0x17c], PT ;  /* 0x00005f008e007a0c */ /* 0x000fe40003f86270 */
[----:B-----5:R-:W-:Y:S02]  /*31500*/  ISETP.GE.AND P0, PT, R72, c[0x0][0x17c], PT ;  /* 0x00005f0048007a0c */ /* 0x020fe40003f06270 */
[----:B------:R-:W-:Y:S02]  /*31510*/  IADD3 R47, R47, c[0x0][0x198], RZ ;  /* 0x000066002f2f7a10 */ /* 0x000fe40007ffe0ff */
[C---:B------:R-:W-:Y:S02]  /*31520*/  ISETP.LT.AND P5, PT, R141.reuse, c[0x0][0x178], !P4 ;  /* 0x00005e008d007a0c */ /* 0x040fe400067a1270 */
[----:B------:R-:W-:Y:S02]  /*31530*/  ISETP.LT.AND P4, PT, R140, c[0x0][0x178], !P4 ;  /* 0x00005e008c007a0c */ /* 0x000fe40006781270 */
[----:B------:R-:W-:Y:S01]  /*31540*/  ISETP.LT.AND P6, PT, R141, c[0x0][0x178], !P0 ;  /* 0x00005e008d007a0c */ /* 0x000fe200047c1270 */
[----:B---3--:R-:W-:-:S04]  /*31550*/  IMAD.WIDE R24, R47, 0x4, R6 ;  /* 0x000000042f187825 */ /* 0x008fc800078e0206 */
[C---:B------:R-:W-:Y:S01]  /*31560*/  IMAD.WIDE R36, R47.reuse, 0x4, R10 ;  /* 0x000000042f247825 */ /* 0x040fe200078e020a */
[----:B------:R-:W-:Y:S02]  /*31570*/  IADD3 R47, R47, c[0x0][0x198], RZ ;  /* 0x000066002f2f7a10 */ /* 0x000fe40007ffe0ff */
[----:B------:R-:W-:-:S03]  /*31580*/  ISETP.GE.AND P1, PT, R66, c[0x0][0x17c], PT ;  /* 0x00005f0042007a0c */ /* 0x000fc60003f26270 */
[C-C-:B----4-:R-:W-:Y:S01]  /*31590*/  IMAD.WIDE R8, R47.reuse, 0x4, R6.reuse ;  /* 0x000000042f087825 */ /* 0x150fe200078e0206 */
[----:B------:R-:W-:Y:S01]  /*315a0*/  ISETP.GE.AND P3, PT, R64, c[0x0][0x17c], PT ;  /* 0x00005f0040007a0c */ /* 0x000fe20003f66270 */
[----:B------:R3:W-:Y:S01]  /*315b0*/  @P5 STG.E [R24.64], R21 ;  /* 0x0000001518005986 */ /* 0x0007e2000c101908 */
[C---:B------:R-:W-:Y:S02]  /*315c0*/  ISETP.LT.AND P0, PT, R140.reuse, c[0x0][0x178], !P0 ;  /* 0x00005e008c007a0c */ /* 0x040fe40004701270 */
[----:B------:R-:W-:Y:S01]  /*315d0*/  IADD3 R39, R47, c[0x0][0x198], RZ ;  /* 0x000066002f277a10 */ /* 0x000fe20007ffe0ff */
[----:B------:R4:W-:Y:S01]  /*315e0*/  @P4 STG.E [R36.64], R33 ;  /* 0x0000002124004986 */ /* 0x0009e2000c101908 */
[C---:B------:R-:W-:Y:S02]  /*315f0*/  ISETP.LT.AND P5, PT, R141.reuse, c[0x0][0x178], !P1 ;  /* 0x00005e008d007a0c */ /* 0x040fe40004fa1270 */
[C---:B------:R-:W-:Y:S01]  /*31600*/  ISETP.LT.AND P1, PT, R140.reuse, c[0x0][0x178], !P1 ;  /* 0x00005e008c007a0c */ /* 0x040fe20004f21270 */
[----:B------:R5:W-:Y:S01]  /*31610*/  @P6 STG.E [R8.64], R18 ;  /* 0x0000001208006986 */ /* 0x000be2000c101908 */
[----:B------:R-:W-:Y:S01]  /*31620*/  ISETP.LT.AND P6, PT, R141, c[0x0][0x178], !P3 ;  /* 0x00005e008d007a0c */ /* 0x000fe20005fc1270 */
[----:B-1----:R-:W-:Y:S01]  /*31630*/  IMAD.WIDE R28, R39, 0x4, R6 ;  /* 0x00000004271c7825 */ /* 0x002fe200078e0206 */
[----:B------:R-:W-:-:S03]  /*31640*/  ISETP.LT.AND P3, PT, R140, c[0x0][0x178], !P3 ;  /* 0x00005e008c007a0c */ /* 0x000fc60005f61270 */
[C-C-:B---3--:R-:W-:Y:S01]  /*31650*/  IMAD.WIDE R20, R39.reuse, 0x4, R10.reuse ;  /* 0x0000000427147825 */ /* 0x148fe200078e020a */
[----:B------:R-:W-:Y:S01]  /*31660*/  IADD3 R39, R39, c[0x0][0x198], RZ ;  /* 0x0000660027277a10 */ /* 0x000fe20007ffe0ff */
[----:B----4-:R-:W3:Y:S02]  /*31670*/  LDL.LU R37, [R1+0xc5c] ;  /* 0x000c5c0001257983 */ /* 0x010ee40000300800 */
[----:B------:R-:W-:Y:S02]  /*31680*/  IMAD.WIDE R16, R47, 0x4, R10 ;  /* 0x000000042f107825 */ /* 0x000fe400078e020a */
[----:B------:R-:W4:Y:S02]  /*31690*/  LDL.LU R36, [R1+0xc58] ;  /* 0x000c580001247983 */ /* 0x000f240000300800 */
[C---:B------:R-:W-:Y:S02]  /*316a0*/  IMAD.WIDE R24, R39.reuse, 0x4, R6 ;  /* 0x0000000427187825 */ /* 0x040fe400078e0206 */
[----:B------:R-:W-:Y:S02]  /*316b0*/  @P0 STG.E [R16.64], R102 ;  /* 0x0000006610000986 */ /* 0x000fe4000c101908 */
[----:B-----5:R-:W-:-:S02]  /*316c0*/  IMAD.WIDE R8, R39, 0x4, R10 ;  /* 0x0000000427087825 */ /* 0x020fc400078e020a */
[----:B------:R1:W-:Y:S04]  /*316d0*/  @P5 STG.E [R28.64], R19 ;  /* 0x000000131c005986 */ /* 0x0003e8000c101908 */
[----:B------:R5:W-:Y:S04]  /*316e0*/  @P1 STG.E [R20.64], R103 ;  /* 0x0000006714001986 */ /* 0x000be8000c101908 */
[----:B------:R1:W-:Y:S04]  /*316f0*/  @P6 STG.E [R24.64], R30 ;  /* 0x0000001e18006986 */ /* 0x0003e8000c101908 */
[----:B------:R1:W-:Y:S04]  /*31700*/  @P3 STG.E [R8.64], R78 ;  /* 0x0000004e08003986 */ /* 0x0003e8000c101908 */
[----:B------:R-:W3:Y:S01]  /*31710*/  LDL.LU R32, [R1+0xc54] ;  /* 0x000c540001207983 */ /* 0x000ee20000300800 */
[----:B--2---:R-:W-:-:S03]  /*31720*/  ISETP.GE.AND P3, PT, R0, c[0x0][0x17c], PT ;  /* 0x00005f0000007a0c */ /* 0x004fc60003f66270 */
[----:B------:R-:W2:Y:S01]  /*31730*/  LDL.LU R0, [R1+0xc50] ;  /* 0x000c500001007983 */ /* 0x000ea20000300800 */
[----:B------:R-:W-:Y:S02]  /*31740*/  ISETP.GE.AND P4, PT, R46, c[0x0][0x17c], PT ;  /* 0x00005f002e007a0c */ /* 0x000fe40003f86270 */
[----:B------:R-:W-:Y:S01]  /*31750*/  IADD3 R33, R39, c[0x0][0x198], RZ ;  /* 0x0000660027217a10 */ /* 0x000fe20007ffe0ff */
[----:B-1----:R-:W4:Y:S01]  /*31760*/  LDL.LU R28, [R1+0xc4c] ;  /* 0x000c4c00011c7983 */ /* 0x002f220000300800 */
[C---:B------:R-:W-:Y:S02]  /*31770*/  ISETP.LT.AND P5, PT, R141.reuse, c[0x0][0x178], !P2 ;  /* 0x00005e008d007a0c */ /* 0x040fe400057a1270 */
[----:B------:R-:W-:Y:S02]  /*31780*/  ISETP.LT.AND P2, PT, R140, c[0x0][0x178], !P2 ;  /* 0x00005e008c007a0c */ /* 0x000fe40005741270 */
[----:B------:R-:W-:Y:S01]  /*31790*/  ISETP.LT.AND P6, PT, R141, c[0x0][0x178], !P4 ;  /* 0x00005e008d007a0c */ /* 0x000fe200067c1270 */
[----:B------:R-:W-:-:S04]  /*317a0*/  IMAD.WIDE R16, R33, 0x4, R6 ;  /* 0x0000000421107825 */ /* 0x000fc800078e0206 */
[C---:B------:R-:W-:Y:S01]  /*317b0*/  IMAD.WIDE R18, R33.reuse, 0x4, R10 ;  /* 0x0000000421127825 */ /* 0x040fe200078e020a */
[----:B------:R-:W-:Y:S02]  /*317c0*/  IADD3 R33, R33, c[0x0][0x198], RZ ;  /* 0x0000660021217a10 */ /* 0x000fe40007ffe0ff */
[----:B------:R-:W-:-:S03]  /*317d0*/  ISETP.GE.AND P0, PT, R40, c[0x0][0x17c], PT ;  /* 0x00005f0028007a0c */ /* 0x000fc60003f06270 */
[C---:B-----5:R-:W-:Y:S01]  /*317e0*/  IMAD.WIDE R20, R33.reuse, 0x4, R6 ;  /* 0x0000000421147825 */ /* 0x060fe200078e0206 */
[----:B------:R-:W-:Y:S01]  /*317f0*/  ISETP.GE.AND P1, PT, R38, c[0x0][0x17c], PT ;  /* 0x00005f0026007a0c */ /* 0x000fe20003f26270 */
[----:B------:R1:W-:Y:S01]  /*31800*/  @P5 STG.E [R16.64], R31 ;  /* 0x0000001f10005986 */ /* 0x0003e2000c101908 */
[C---:B------:R-:W-:Y:S01]  /*31810*/  ISETP.LT.AND P4, PT, R140.reuse, c[0x0][0x178], !P4 ;  /* 0x00005e008c007a0c */ /* 0x040fe20006781270 */
[----:B------:R-:W-:Y:S01]  /*31820*/  IMAD.WIDE R24, R33, 0x4, R10 ;  /* 0x0000000421187825 */ /* 0x000fe200078e020a */
[----:B------:R-:W-:Y:S01]  /*31830*/  ISETP.LT.AND P5, PT, R141, c[0x0][0x178], !P0 ;  /* 0x00005e008d007a0c */ /* 0x000fe200047a1270 */
[----:B------:R5:W-:Y:S01]  /*31840*/  @P2 STG.E [R18.64], R79 ;  /* 0x0000004f12002986 */ /* 0x000be2000c101908 */
[----:B------:R-:W-:Y:S02]  /*31850*/  ISETP.LT.AND P0, PT, R140, c[0x0][0x178], !P0 ;  /* 0x00005e008c007a0c */ /* 0x000fe40004701270 */
[----:B------:R-:W-:Y:S01]  /*31860*/  IADD3 R33, R33, c[0x0][0x198], RZ ;  /* 0x0000660021217a10 */ /* 0x000fe20007ffe0ff */
[----:B------:R5:W-:Y:S01]  /*31870*/  @P6 STG.E [R20.64], R26 ;  /* 0x0000001a14006986 */ /* 0x000be2000c101908 */
[----:B------:R-:W-:-:S02]  /*31880*/  ISETP.LT.AND P6, PT, R141, c[0x0][0x178], !P1 ;  /* 0x00005e008d007a0c */ /* 0x000fc40004fc1270 */
[----:B------:R-:W-:Y:S02]  /*31890*/  ISETP.LT.AND P1, PT, R140, c[0x0][0x178], !P1 ;  /* 0x00005e008c007a0c */ /* 0x000fe40004f21270 */
[C---:B------:R-:W-:Y:S01]  /*318a0*/  IADD3 R29, R33.reuse, c[0x0][0x198], RZ ;  /* 0x00006600211d7a10 */ /* 0x040fe20007ffe0ff */
[C---:B------:R-:W-:Y:S01]  /*318b0*/  IMAD.WIDE R8, R33.reuse, 0x4, R6 ;  /* 0x0000000421087825 */ /* 0x040fe200078e0206 */
[----:B------:R-:W-:Y:S03]  /*318c0*/  @P4 STG.E [R24.64], R42 ;  /* 0x0000002a18004986 */ /* 0x000fe6000c101908 */
[----:B-1----:R-:W-:Y:S01]  /*318d0*/  IMAD.WIDE R16, R33, 0x4, R10 ;  /* 0x0000000421107825 */ /* 0x002fe200078e020a */
[----:B------:R1:W-:Y:S03]  /*318e0*/  @P5 STG.E [R8.64], R27 ;  /* 0x0000001b08005986 */ /* 0x0003e6000c101908 */
[C---:B-----5:R-:W-:Y:S01]  /*318f0*/  IMAD.WIDE R18, R29.reuse, 0x4, R6 ;  /* 0x000000041d127825 */ /* 0x060fe200078e0206 */
[----:B------:R5:W-:Y:S03]  /*31900*/  @P0 STG.E [R16.64], R43 ;  /* 0x0000002b10000986 */ /* 0x000be6000c101908 */
[----:B------:R-:W-:Y:S01]  /*31910*/  IMAD.WIDE R20, R29, 0x4, R10 ;  /* 0x000000041d147825 */ /* 0x000fe200078e020a */
[----:B------:R1:W-:Y:S04]  /*31920*/  @P6 STG.E [R18.64], R22 ;  /* 0x0000001612006986 */ /* 0x0003e8000c101908 */
[----:B------:R-:W5:Y:S04]  /*31930*/  LDL.LU R26, [R1+0xc48] ;  /* 0x000c4800011a7983 */ /* 0x000f680000300800 */
[----:B------:R1:W-:Y:S04]  /*31940*/  @P1 STG.E [R20.64], R34 ;  /* 0x0000002214001986 */ /* 0x0003e8000c101908 */
[----:B------:R-:W5:Y:S01]  /*31950*/  LDL.LU R30, [R1+0xc44] ;  /* 0x000c4400011e7983 */ /* 0x000f620000300800 */
[----:B--2---:R-:W-:-:S03]  /*31960*/  ISETP.GE.AND P1, PT, R0, c[0x0][0x17c], PT ;  /* 0x00005f0000007a0c */ /* 0x004fc60003f26270 */
[----:B------:R-:W2:Y:S01]  /*31970*/  LDL.LU R0, [R1+0xc40] ;  /* 0x000c400001007983 */ /* 0x000ea20000300800 */
[----:B---3--:R-:W-:Y:S02]  /*31980*/  ISETP.GE.AND P2, PT, R37, c[0x0][0x17c], PT ;  /* 0x00005f0025007a0c */ /* 0x008fe40003f46270 */
[----:B------:R-:W-:Y:S02]  /*31990*/  ISETP.LT.AND P5, PT, R141, c[0x0][0x178], !P3 ;  /* 0x00005e008d007a0c */ /* 0x000fe40005fa1270 */
[----:B------:R-:W-:Y:S02]  /*319a0*/  IADD3 R29, R29, c[0x0][0x198], RZ ;  /* 0x000066001d1d7a10 */ /* 0x000fe40007ffe0ff */
[----:B------:R-:W-:Y:S02]  /*319b0*/  ISETP.LT.AND P3, PT, R140, c[0x0][0x178], !P3 ;  /* 0x00005e008c007a0c */ /* 0x000fe40005f61270 */
[----:B------:R-:W-:Y:S02]  /*319c0*/  ISETP.LT.AND P6, PT, R141, c[0x0][0x178], !P2 ;  /* 0x00005e008d007a0c */ /* 0x000fe400057c1270 */
[C---:B-1----:R-:W-:Y:S01]  /*319d0*/  IADD3 R27, R29.reuse, c[0x0][0x198], RZ ;  /* 0x000066001d1b7a10 */ /* 0x042fe20007ffe0ff */
[----:B------:R-:W-:Y:S01]  /*319e0*/  IMAD.WIDE R24, R29, 0x4, R6 ;  /* 0x000000041d187825 */ /* 0x000fe200078e0206 */
[----:B----4-:R-:W-:-:S03]  /*319f0*/  ISETP.GE.AND P4, PT, R36, c[0x0][0x17c], PT ;  /* 0x00005f0024007a0c */ /* 0x010fc60003f86270 */
[----:B------:R-:W-:Y:S01]  /*31a00*/  IMAD.WIDE R8, R29, 0x4, R10 ;  /* 0x000000041d087825 */ /* 0x000fe200078e020a */
[----:B------:R-:W-:-:S03]  /*31a10*/  ISETP.GE.AND P0, PT, R32, c[0x0][0x17c], PT ;  /* 0x00005f0020007a0c */ /* 0x000fc60003f06270 */
[C---:B-----5:R-:W-:Y:S01]  /*31a20*/  IMAD.WIDE R16, R27.reuse, 0x4, R6 ;  /* 0x000000041b107825 */ /* 0x060fe200078e0206 */
[C---:B------:R-:W-:Y:S01]  /*31a30*/  ISETP.LT.AND P2, PT, R140.reuse, c[0x0][0x178], !P2 ;  /* 0x00005e008c007a0c */ /* 0x040fe20005741270 */
[----:B------:R1:W-:Y:S02]  /*31a40*/  @P5 STG.E [R24.64], R23 ;  /* 0x0000001718005986 */ /* 0x0003e4000c101908 */
[C---:B------:R-:W-:Y:S01]  /*31a50*/  IMAD.WIDE R18, R27.reuse, 0x4, R10 ;  /* 0x000000041b127825 */ /* 0x040fe200078e020a */
[----:B------:R-:W-:Y:S01]  /*31a60*/  IADD3 R27, R27, c[0x0][0x198], RZ ;  /* 0x000066001b1b7a10 */ /* 0x000fe20007ffe0ff */
[----:B------:R3:W-:Y:S01]  /*31a70*/  @P3 STG.E [R8.64], R35 ;  /* 0x0000002308003986 */ /* 0x0007e2000c101908 */
[C---:B------:R-:W-:Y:S02]  /*31a80*/  ISETP.LT.AND P5, PT, R141.reuse, c[0x0][0x178], !P4 ;  /* 0x00005e008d007a0c */ /* 0x040fe400067a1270 */
[C---:B------:R-:W-:Y:S01]  /*31a90*/  ISETP.LT.AND P4, PT, R140.reuse, c[0x0][0x178], !P4 ;  /* 0x00005e008c007a0c */ /* 0x040fe20006781270 */
[----:B------:R4:W-:Y:S01]  /*31aa0*/  @P6 STG.E [R16.64], R96 ;  /* 0x0000006010006986 */ /* 0x0009e2000c101908 */
[----:B------:R-:W-:Y:S01]  /*31ab0*/  ISETP.LT.AND P6, PT, R141, c[0x0][0x178], !P0 ;  /* 0x00005e008d007a0c */ /* 0x000fe200047c1270 */
[----:B------:R-:W-:Y:S01]  /*31ac0*/  IMAD.WIDE R20, R27, 0x4, R6 ;  /* 0x000000041b147825 */ /* 0x000fe200078e0206 */
[----:B------:R-:W-:-:S03]  /*31ad0*/  ISETP.LT.AND P0, PT, R140, c[0x0][0x178], !P0 ;  /* 0x00005e008c007a0c */ /* 0x000fc60004701270 */
[C---:B-1----:R-:W-:Y:S01]  /*31ae0*/  IMAD.WIDE R22, R27.reuse, 0x4, R10 ;  /* 0x000000041b167825 */ /* 0x042fe200078e020a */
[----:B------:R-:W-:Y:S02]  /*31af0*/  IADD3 R27, R27, c[0x0][0x198], RZ ;  /* 0x000066001b1b7a10 */ /* 0x000fe40007ffe0ff */
[----:B------:R-:W-:Y:S02]  /*31b00*/  ISETP.GE.AND P3, PT, R28, c[0x0][0x17c], PT ;  /* 0x00005f001c007a0c */ /* 0x000fe40003f66270 */
[----:B------:R-:W5:Y:S01]  /*31b10*/  LDL.LU R28, [R1+0xc3c] ;  /* 0x000c3c00011c7983 */ /* 0x000f620000300800 */
[----:B---3--:R-:W-:-:S03]  /*31b20*/  IMAD.WIDE R8, R27, 0x4, R6 ;  /* 0x000000041b087825 */ /* 0x008fc600078e0206 */
[----:B------:R1:W-:Y:S01]  /*31b30*/  @P2 STG.E [R18.64], R120 ;  /* 0x0000007812002986 */ /* 0x0003e2000c101908 */
[----:B----4-:R-:W-:-:S03]  /*31b40*/  IMAD.WIDE R16, R27, 0x4, R10 ;  /* 0x000000041b107825 */ /* 0x010fc600078e020a */
[----:B------:R3:W-:Y:S01]  /*31b50*/  @P5 STG.E [R20.64], R97 ;  /* 0x0000006114005986 */ /* 0x0007e2000c101908 */
[----:B------:R-:W-:-:S03]  /*31b60*/  ISETP.GE.AND P2, PT, R26, c[0x0][0x17c], PT ;  /* 0x00005f001a007a0c */ /* 0x000fc60003f46270 */
[----:B------:R4:W-:Y:S04]  /*31b70*/  @P4 STG.E [R22.64], R121 ;  /* 0x0000007916004986 */ /* 0x0009e8000c101908 */
[----:B------:R-:W-:Y:S04]  /*31b80*/  @P6 STG.E [R8.64], R56 ;  /* 0x0000003808006986 */ /* 0x000fe8000c101908 */
[----:B------:R-:W5:Y:S04]  /*31b90*/  LDL.LU R26, [R1+0xc38] ;  /* 0x000c3800011a7983 */ /* 0x000f680000300800 */
[----:B------:R1:W-:Y:S04]  /*31ba0*/  @P0 STG.E [R16.64], R116 ;  /* 0x0000007410000986 */ /* 0x0003e8000c101908 */
[----:B------:R-:W5:Y:S01]  /*31bb0*/  LDL.LU R24, [R1+0xc34] ;  /* 0x000c340001187983 */ /* 0x000f620000300800 */
[----:B--2---:R-:W-:-:S03]  /*31bc0*/  ISETP.GE.AND P0, PT, R0, c[0x0][0x17c], PT ;  /* 0x00005f0000007a0c */ /* 0x004fc60003f06270 */
[----:B------:R-:W2:Y:S01]  /*31bd0*/  LDL.LU R0, [R1+0xc30] ;  /* 0x000c300001007983 */ /* 0x000ea20000300800 */
[----:B------:R-:W-:Y:S02]  /*31be0*/  IADD3 R25, R27, c[0x0][0x198], RZ ;  /* 0x000066001b197a10 */ /* 0x000fe40007ffe0ff */
[C---:B------:R-:W-:Y:S02]  /*31bf0*/  ISETP.LT.AND P5, PT, R141.reuse, c[0x0][0x178], !P1 ;  /* 0x00005e008d007a0c */ /* 0x040fe40004fa1270 */
[----:B------:R-:W-:Y:S02]  /*31c00*/  ISETP.LT.AND P1, PT, R140, c[0x0][0x178], !P1 ;  /* 0x00005e008c007a0c */ /* 0x000fe40004f21270 */
[----:B------:R-:W-:Y:S01]  /*31c10*/  ISETP.LT.AND P6, PT, R141, c[0x0][0x178], !P3 ;  /* 0x00005e008d007a0c */ /* 0x000fe20005fc1270 */
[----:B-1----:R-:W-:-:S04]  /*31c20*/  IMAD.WIDE R18, R25, 0x4, R6 ;  /* 0x0000000419127825 */ /* 0x002fc800078e0206 */
[C---:B---3--:R-:W-:Y:S01]  /*31c30*/  IMAD.WIDE R20, R25.reuse, 0x4, R10 ;  /* 0x0000000419147825 */ /* 0x048fe200078e020a */
[----:B------:R-:W-:Y:S02]  /*31c40*/  IADD3 R25, R25, c[0x0][0x198], RZ ;  /* 0x0000660019197a10 */ /* 0x000fe40007ffe0ff */
[----:B------:R-:W-:-:S03]  /*31c50*/  ISETP.GE.AND P4, PT, R30, c[0x0][0x17c], PT ;  /* 0x00005f001e007a0c */ /* 0x000fc60003f86270 */
[C-C-:B----4-:R-:W-:Y:S01]  /*31c60*/  IMAD.WIDE R22, R25.reuse, 0x4, R6.reuse ;  /* 0x0000000419167825 */ /* 0x150fe200078e0206 */
        /* <DEDUP_REMOVED lines=11> */
[----:B------:R-:W-:-:S03]  /*31d20*/  IADD3 R27, R27, c[0x0][0x198], RZ ;  /* 0x000066001b1b7a10 */ /* 0x000fc60007ffe0ff */
[----:B------:R-:W-:Y:S01]  /*31d30*/  IMAD.WIDE R8, R25, 0x4, R10 ;  /* 0x0000000419087825 */ /* 0x000fe200078e020a */
[----:B-----5:R-:W-:Y:S02]  /*31d40*/  ISETP.GE.AND P1, PT, R28, c[0x0][0x17c], PT ;  /* 0x00005f001c007a0c */ /* 0x020fe40003f26270 */
[----:B------:R-:W5:Y:S01]  /*31d50*/  LDL.LU R28, [R1+0xc2c] ;  /* 0x000c2c00011c7983 */ /* 0x000f620000300800 */
[----:B---3--:R-:W-:-:S03]  /*31d60*/  IMAD.WIDE R20, R27, 0x4, R6 ;  /* 0x000000041b147825 */ /* 0x008fc600078e0206 */
[----:B------:R1:W-:Y:S01]  /*31d70*/  @P3 STG.E [R8.64], R92 ;  /* 0x0000005c08003986 */ /* 0x0003e2000c101908 */
[----:B----4-:R-:W-:-:S03]  /*31d80*/  IMAD.WIDE R22, R27, 0x4, R10 ;  /* 0x000000041b167825 */ /* 0x010fc600078e020a */
[----:B------:R3:W-:Y:S04]  /*31d90*/  @P5 STG.E [R16.64], R53 ;  /* 0x0000003510005986 */ /* 0x0007e8000c101908 */
[----:B------:R4:W-:Y:S04]  /*31da0*/  @P2 STG.E [R18.64], R93 ;  /* 0x0000005d12002986 */ /* 0x0009e8000c101908 */
[----:B------:R1:W-:Y:S01]  /*31db0*/  @P6 STG.E [R20.64], R48 ;  /* 0x0000003014006986 */ /* 0x0003e2000c101908 */
[----:B------:R-:W-:-:S03]  /*31dc0*/  ISETP.GE.AND P3, PT, R26, c[0x0][0x17c], PT ;  /* 0x00005f001a007a0c */ /* 0x000fc60003f66270 */
[----:B------:R-:W5:Y:S04]  /*31dd0*/  LDL.LU R26, [R1+0xc28] ;  /* 0x000c2800011a7983 */ /* 0x000f680000300800 */
[----:B------:R1:W-:Y:S01]  /*31de0*/  @P4 STG.E [R22.64], R80 ;  /* 0x0000005016004986 */ /* 0x0003e2000c101908 */
[----:B------:R-:W-:-:S03]  /*31df0*/  ISETP.GE.AND P2, PT, R24, c[0x0][0x17c], PT ;  /* 0x00005f0018007a0c */ /* 0x000fc60003f46270 */
[----:B------:R-:W5:Y:S01]  /*31e00*/  LDL.LU R24, [R1+0xc24] ;  /* 0x000c240001187983 */ /* 0x000f620000300800 */
[----:B--2---:R-:W-:-:S03]  /*31e10*/  ISETP.GE.AND P4, PT, R0, c[0x0][0x17c], PT ;  /* 0x00005f0000007a0c */ /* 0x004fc60003f86270 */
[----:B------:R-:W2:Y:S01]  /*31e20*/  LDL.LU R0, [R1+0xc20] ;  /* 0x000c200001007983 */ /* 0x000ea20000300800 */
[----:B------:R-:W-:Y:S02]  /*31e30*/  ISETP.LT.AND P5, PT, R141, c[0x0][0x178], !P0 ;  /* 0x00005e008d007a0c */ /* 0x000fe400047a1270 */
[----:B------:R-:W-:Y:S02]  /*31e40*/  ISETP.LT.AND P0, PT, R140, c[0x0][0x178], !P0 ;  /* 0x00005e008c007a0c */ /* 0x000fe40004701270 */
[----:B------:R-:W-:Y:S02]  /*31e50*/  IADD3 R27, R27, c[0x0][0x198], RZ ;  /* 0x000066001b1b7a10 */ /* 0x000fe40007ffe0ff */
[----:B------:R-:W-:Y:S02]  /*31e60*/  ISETP.LT.AND P6, PT, R141, c[0x0][0x178], !P1 ;  /* 0x00005e008d007a0c */ /* 0x000fe40004fc1270 */
[C---:B------:R-:W-:Y:S01]  /*31e70*/  IADD3 R25, R27.reuse, c[0x0][0x198], RZ ;  /* 0x000066001b197a10 */ /* 0x040fe20007ffe0ff */
[----:B-1----:R-:W-:-:S04]  /*31e80*/  IMAD.WIDE R8, R27, 0x4, R6 ;  /* 0x000000041b087825 */ /* 0x002fc800078e0206 */
[----:B---3--:R-:W-:Y:S01]  /*31e90*/  IMAD.WIDE R16, R27, 0x4, R10 ;  /* 0x000000041b107825 */ /* 0x008fe200078e020a */
[----:B------:R-:W-:-:S03]  /*31ea0*/  ISETP.LT.AND P1, PT, R140, c[0x0][0x178], !P1 ;  /* 0x00005e008c007a0c */ /* 0x000fc60004f21270 */
[----:B----4-:R-:W-:Y:S01]  /*31eb0*/  IMAD.WIDE R18, R25, 0x4, R6 ;  /* 0x0000000419127825 */ /* 0x010fe200078e0206 */
[----:B------:R1:W-:Y:S01]  /*31ec0*/  @P5 STG.E [R8.64], R49 ;  /* 0x0000003108005986 */ /* 0x0003e2000c101908 */
[----:B------:R-:W-:Y:S02]  /*31ed0*/  ISETP.LT.AND P5, PT, R141, c[0x0][0x178], !P3 ;  /* 0x00005e008d007a0c */ /* 0x000fe40005fa1270 */
[C---:B------:R-:W-:Y:S01]  /*31ee0*/  IMAD.WIDE R20, R25.reuse, 0x4, R10 ;  /* 0x0000000419147825 */ /* 0x040fe200078e020a */
[----:B------:R3:W-:Y:S01]  /*31ef0*/  @P0 STG.E [R16.64], R81 ;  /* 0x0000005110000986 */ /* 0x0007e2000c101908 */
[----:B------:R-:W-:Y:S02]  /*31f00*/  IADD3 R25, R25, c[0x0][0x198], RZ ;  /* 0x0000660019197a10 */ /* 0x000fe40007ffe0ff */
[----:B------:R-:W-:Y:S01]  /*31f10*/  ISETP.LT.AND P3, PT, R140, c[0x0][0x178], !P3 ;  /* 0x00005e008c007a0c */ /* 0x000fe20005f61270 */
[----:B------:R4:W-:Y:S01]  /*31f20*/  @P6 STG.E [R18.64], R98 ;  /* 0x0000006212006986 */ /* 0x0009e2000c101908 */
[----:B------:R-:W-:-:S02]  /*31f30*/  ISETP.LT.AND P6, PT, R141, c[0x0][0x178], !P2 ;  /* 0x00005e008d007a0c */ /* 0x000fc400057c1270 */
[----:B------:R-:W-:Y:S02]  /*31f40*/  ISETP.LT.AND P2, PT, R140, c[0x0][0x178], !P2 ;  /* 0x00005e008c007a0c */ /* 0x000fe40005741270 */
[C---:B------:R-:W-:Y:S01]  /*31f50*/  IADD3 R27, R25.reuse, c[0x0][0x198], RZ ;  /* 0x00006600191b7a10 */ /* 0x040fe20007ffe0ff */
[C---:B------:R-:W-:Y:S01]  /*31f60*/  IMAD.WIDE R22, R25.reuse, 0x4, R6 ;  /* 0x0000000419167825 */ /* 0x040fe200078e0206 */
[----:B------:R2:W-:Y:S03]  /*31f70*/  @P1 STG.E [R20.64], R122 ;  /* 0x0000007a14001986 */ /* 0x0005e6000c101908 */
[----:B-1----:R-:W-:Y:S01]  /*31f80*/  IMAD.WIDE R8, R25, 0x4, R10 ;  /* 0x0000000419087825 */ /* 0x002fe200078e020a */
[----:B-----5:R-:W-:Y:S02]  /*31f90*/  ISETP.GE.AND P0, PT, R28, c[0x0][0x17c], PT ;  /* 0x00005f001c007a0c */ /* 0x020fe40003f06270 */
[----:B------:R-:W5:Y:S01]  /*31fa0*/  LDL.LU R28, [R1+0xc1c] ;  /* 0x000c1c00011c7983 */ /* 0x000f620000300800 */
[----:B---3--:R-:W-:-:S04]  /*31fb0*/  IMAD.WIDE R16, R27, 0x4, R6 ;  /* 0x000000041b107825 */ /* 0x008fc800078e0206 */
[----:B----4-:R-:W-:Y:S01]  /*31fc0*/  IMAD.WIDE R18, R27, 0x4, R10 ;  /* 0x000000041b127825 */ /* 0x010fe200078e020a */
[----:B------:R1:W-:Y:S04]  /*31fd0*/  @P5 STG.E [R22.64], R99 ;  /* 0x0000006316005986 */ /* 0x0003e8000c101908 */
[----:B------:R3:W-:Y:S04]  /*31fe0*/  @P3 STG.E [R8.64], R123 ;  /* 0x0000007b08003986 */ /* 0x0007e8000c101908 */
[----:B------:R-:W-:Y:S01]  /*31ff0*/  @P6 STG.E [R16.64], R58 ;  /* 0x0000003a10006986 */ /* 0x000fe2000c101908 */
[----:B------:R-:W-:-:S03]  /*32000*/  ISETP.GE.AND P1, PT, R26, c[0x0][0x17c], PT ;  /* 0x00005f001a007a0c */ /* 0x000fc60003f26270 */
[----:B------:R4:W-:Y:S04]  /*32010*/  @P2 STG.E [R18.64], R118 ;  /* 0x0000007612002986 */ /* 0x0009e8000c101908 */
[----:B------:R-:W5:Y:S01]  /*32020*/  LDL.LU R26, [R1+0xc18] ;  /* 0x000c1800011a7983 */ /* 0x000f620000300800 */
[----:B------:R-:W-:-:S03]  /*32030*/  ISETP.GE.AND P3, PT, R24, c[0x0][0x17c], PT ;  /* 0x00005f0018007a0c */ /* 0x000fc60003f66270 */
[----:B------:R-:W5:Y:S01]  /*32040*/  LDL.LU R24, [R1+0xc14] ;  /* 0x000c140001187983 */ /* 0x000f620000300800 */
[----:B--2---:R-:W-:-:S03]  /*32050*/  ISETP.GE.AND P2, PT, R0, c[0x0][0x17c], PT ;  /* 0x00005f0000007a0c */ /* 0x004fc60003f46270 */
[----:B------:R-:W2:Y:S01]  /*32060*/  LDL.LU R0, [R1+0xc10] ;  /* 0x000c100001007983 */ /* 0x000ea20000300800 */
[----:B------:R-:W-:Y:S02]  /*32070*/  IADD3 R27, R27, c[0x0][0x198], RZ ;  /* 0x000066001b1b7a10 */ /* 0x000fe40007ffe0ff */
[C---:B------:R-:W-:Y:S02]  /*32080*/  ISETP.LT.AND P5, PT, R141.reuse, c[0x0][0x178], !P4 ;  /* 0x00005e008d007a0c */ /* 0x040fe400067a1270 */
[----:B------:R-:W-:Y:S02]  /*32090*/  ISETP.LT.AND P4, PT, R140, c[0x0][0x178], !P4 ;  /* 0x00005e008c007a0c */ /* 0x000fe40006781270 */
[----:B------:R-:W-:Y:S01]  /*320a0*/  ISETP.LT.AND P6, PT, R141, c[0x0][0x178], !P0 ;  /* 0x00005e008d007a0c */ /* 0x000fe200047c1270 */
[----:B------:R-:W-:-:S04]  /*320b0*/  IMAD.WIDE R20, R27, 0x4, R6 ;  /* 0x000000041b147825 */ /* 0x000fc800078e0206 */
[C---:B-1----:R-:W-:Y:S01]  /*320c0*/  IMAD.WIDE R22, R27.reuse, 0x4, R10 ;  /* 0x000000041b167825 */ /* 0x042fe200078e020a */
[----:B------:R-:W-:Y:S02]  /*320d0*/  IADD3 R27, R27, c[0x0][0x198], RZ ;  /* 0x000066001b1b7a10 */ /* 0x000fe40007ffe0ff */
[----:B------:R-:W-:-:S03]  /*320e0*/  ISETP.LT.AND P0, PT, R140, c[0x0][0x178], !P0 ;  /* 0x00005e008c007a0c */ /* 0x000fc60004701270 */
[C---:B---3--:R-:W-:Y:S01]  /*320f0*/  IMAD.WIDE R8, R27.reuse, 0x4, R6 ;  /* 0x000000041b087825 */ /* 0x048fe200078e0206 */
[----:B------:R1:W-:Y:S01]  /*32100*/  @P5 STG.E [R20.64], R59 ;  /* 0x0000003b14005986 */ /* 0x0003e2000c101908 */
[----:B------:R-:W-:Y:S02]  /*32110*/  IADD3 R25, R27, c[0x0][0x198], RZ ;  /* 0x000066001b197a10 */ /* 0x000fe40007ffe0ff */
[----:B------:R-:W-:Y:S01]  /*32120*/  ISETP.LT.AND P5, PT, R141, c[0x0][0x178], !P1 ;  /* 0x00005e008d007a0c */ /* 0x000fe20004fa1270 */
[----:B------:R3:W-:Y:S01]  /*32130*/  @P4 STG.E [R22.64], R119 ;  /* 0x0000007716004986 */ /* 0x0007e2000c101908 */
[----:B------:R-:W-:-:S03]  /*32140*/  ISETP.LT.AND P1, PT, R140, c[0x0][0x178], !P1 ;  /* 0x00005e008c007a0c */ /* 0x000fc60004f21270 */
[----:B------:R3:W-:Y:S01]  /*32150*/  @P6 STG.E [R8.64], R54 ;  /* 0x0000003608006986 */ /* 0x0007e2000c101908 */
[----:B------:R-:W-:Y:S01]  /*32160*/  ISETP.LT.AND P6, PT, R141, c[0x0][0x178], !P3 ;  /* 0x00005e008d007a0c */ /* 0x000fe20005fc1270 */
[----:B----4-:R-:W-:Y:S01]  /*32170*/  IMAD.WIDE R18, R25, 0x4, R6 ;  /* 0x0000000419127825 */ /* 0x010fe200078e0206 */
[----:B------:R-:W-:-:S03]  /*32180*/  ISETP.LT.AND P3, PT, R140, c[0x0][0x178], !P3 ;  /* 0x00005e008c007a0c */ /* 0x000fc60005f61270 */
[C---:B-1----:R-:W-:Y:S01]  /*32190*/  IMAD.WIDE R20, R25.reuse, 0x4, R10 ;  /* 0x0000000419147825 */ /* 0x042fe200078e020a */
[----:B------:R-:W-:-:S03]  /*321a0*/  IADD3 R25, R25, c[0x0][0x198], RZ ;  /* 0x0000660019197a10 */ /* 0x000fc60007ffe0ff */
[----:B------:R-:W-:Y:S01]  /*321b0*/  IMAD.WIDE R16, R27, 0x4, R10 ;  /* 0x000000041b107825 */ /* 0x000fe200078e020a */
[----:B-----5:R-:W-:Y:S02]  /*321c0*/  ISETP.GE.AND P4, PT, R28, c[0x0][0x17c], PT ;  /* 0x00005f001c007a0c */ /* 0x020fe40003f86270 */
[----:B------:R-:W4:Y:S01]  /*321d0*/  LDL.LU R28, [R1+0xc0c] ;  /* 0x000c0c00011c7983 */ /* 0x000f220000300800 */
[----:B---3--:R-:W-:-:S03]  /*321e0*/  IMAD.WIDE R22, R25, 0x4, R6 ;  /* 0x0000000419167825 */ /* 0x008fc600078e0206 */
[----:B------:R1:W-:Y:S01]  /*321f0*/  @P0 STG.E [R16.64], R94 ;  /* 0x0000005e10000986 */ /* 0x0003e2000c101908 */
[----:B------:R-:W-:-:S03]  /*32200*/  IMAD.WIDE R8, R25, 0x4, R10 ;  /* 0x0000000419087825 */ /* 0x000fc600078e020a */
[----:B------:R3:W-:Y:S04]  /*32210*/  @P5 STG.E [R18.64], R55 ;  /* 0x0000003712005986 */ /* 0x0007e8000c101908 */
[----:B------:R5:W-:Y:S04]  /*32220*/  @P1 STG.E [R20.64], R95 ;  /* 0x0000005f14001986 */ /* 0x000be8000c101908 */
[----:B------:R1:W-:Y:S04]  /*32230*/  @P6 STG.E [R22.64], R50 ;  /* 0x0000003216006986 */ /* 0x0003e8000c101908 */
[----:B------:R1:W-:Y:S01]  /*32240*/  @P3 STG.E [R8.64], R82 ;  /* 0x0000005208003986 */ /* 0x0003e2000c101908 */
[----:B------:R-:W-:-:S03]  /*32250*/  ISETP.GE.AND P0, PT, R26, c[0x0][0x17c], PT ;  /* 0x00005f001a007a0c */ /* 0x000fc60003f06270 */
[----:B------:R-:W4:Y:S01]  /*32260*/  LDL.LU R26, [R1+0xc08] ;  /* 0x000c0800011a7983 */ /* 0x000f220000300800 */
[----:B------:R-:W-:-:S03]  /*32270*/  ISETP.GE.AND P1, PT, R24, c[0x0][0x17c], PT ;  /* 0x00005f0018007a0c */ /* 0x000fc60003f26270 */
[----:B------:R-:W4:Y:S01]  /*32280*/  LDL.LU R24, [R1+0xc04] ;  /* 0x000c040001187983 */ /* 0x000f220000300800 */
[----:B--2---:R-:W-:-:S03]  /*32290*/  ISETP.GE.AND P3, PT, R0, c[0x0][0x17c], PT ;  /* 0x00005f0000007a0c */ /* 0x004fc60003f66270 */
[----:B------:R-:W2:Y:S01]  /*322a0*/  LDL.LU R0, [R1+0xc00] ;  /* 0x000c000001007983 */ /* 0x000ea20000300800 */
[----:B------:R-:W-:Y:S02]  /*322b0*/  IADD3 R27, R25, c[0x0][0x198], RZ ;  /* 0x00006600191b7a10 */ /* 0x000fe40007ffe0ff */
[C---:B------:R-:W-:Y:S02]  /*322c0*/  ISETP.LT.AND P5, PT, R141.reuse, c[0x0][0x178], !P2 ;  /* 0x00005e008d007a0c */ /* 0x040fe400057a1270 */
[C---:B------:R-:W-:Y:S02]  /*322d0*/  ISETP.LT.AND P2, PT, R140.reuse, c[0x0][0x178], !P2 ;  /* 0x00005e008c007a0c */ /* 0x040fe40005741270 */
[----:B------:R-:W-:Y:S01]  /*322e0*/  ISETP.LT.AND P6, PT, R141, c[0x0][0x178], !P4 ;  /* 0x00005e008d007a0c */ /* 0x000fe200067c1270 */
[----:B-1----:R-:W-:Y:S01]  /*322f0*/  IMAD.WIDE R16, R27, 0x4, R6 ;  /* 0x000000041b107825 */ /* 0x002fe200078e0206 */
[----:B------:R-:W-:-:S03]  /*32300*/  ISETP.LT.AND P4, PT, R140, c[0x0][0x178], !P4 ;  /* 0x00005e008c007a0c */ /* 0x000fc60006781270 */
[C---:B---3--:R-:W-:Y:S01]  /*32310*/  IMAD.WIDE R18, R27.reuse, 0x4, R10 ;  /* 0x000000041b127825 */ /* 0x048fe200078e020a */
[----:B------:R-:W-:-:S05]  /*32320*/  IADD3 R27, R27, c[0x0][0x198], RZ ;  /* 0x000066001b1b7a10 */ /* 0x000fca0007ffe0ff */
[C---:B-----5:R-:W-:Y:S01]  /*32330*/  IMAD.WIDE R20, R27.reuse, 0x4, R6 ;  /* 0x000000041b147825 */ /* 0x060fe200078e0206 */
[----:B------:R1:W-:Y:S03]  /*32340*/  @P5 STG.E [R16.64], R51 ;  /* 0x0000003310005986 */ /* 0x0003e6000c101908 */
[----:B------:R-:W-:Y:S01]  /*32350*/  IMAD.WIDE R22, R27, 0x4, R10 ;  /* 0x000000041b167825 */ /* 0x000fe200078e020a */
[----:B------:R3:W-:Y:S01]  /*32360*/  @P2 STG.E [R18.64], R83 ;  /* 0x0000005312002986 */ /* 0x0007e2000c101908 */
[----:B------:R-:W-:Y:S02]  /*32370*/  ISETP.LT.AND P2, PT, R141, c[0x0][0x178], !P0 ;  /* 0x00005e008d007a0c */ /* 0x000fe40004741270 */
[----:B------:R-:W-:Y:S01]  /*32380*/  ISETP.LT.AND P0, PT, R140, c[0x0][0x178], !P0 ;  /* 0x00005e008c007a0c */ /* 0x000fe20004701270 */
[----:B------:R5:W-:Y:S01]  /*32390*/  @P6 STG.E [R20.64], R124 ;  /* 0x0000007c14006986 */ /* 0x000be2000c101908 */
[----:B------:R-:W-:-:S03]  /*323a0*/  IADD3 R27, R27, c[0x0][0x198], RZ ;  /* 0x000066001b1b7a10 */ /* 0x000fc60007ffe0ff */
[----:B------:R2:W-:Y:S01]  /*323b0*/  @P4 STG.E [R22.64], R128 ;  /* 0x0000008016004986 */ /* 0x0005e2000c101908 */
[----:B------:R-:W-:Y:S02]  /*323c0*/  ISETP.LT.AND P4, PT, R141, c[0x0][0x178], !P1 ;  /* 0x00005e008d007a0c */ /* 0x000fe40004f81270 */
[----:B------:R-:W-:Y:S02]  /*323d0*/  ISETP.LT.AND P1, PT, R140, c[0x0][0x178], !P1 ;  /* 0x00005e008c007a0c */ /* 0x000fe40004f21270 */
[C---:B------:R-:W-:Y:S01]  /*323e0*/  IADD3 R25, R27.reuse, c[0x0][0x198], RZ ;  /* 0x000066001b197a10 */ /* 0x040fe20007ffe0ff */
[----:B------:R-:W-:Y:S01]  /*323f0*/  IMAD.WIDE R8, R27, 0x4, R6 ;  /* 0x000000041b087825 */ /* 0x000fe200078e0206 */
[----:B----4-:R-:W-:-:S03]  /*32400*/  ISETP.GE.AND P5, PT, R28, c[0x0][0x17c], PT ;  /* 0x00005f001c007a0c */ /* 0x010fc60003fa6270 */
[----:B-1----:R-:W-:Y:S01]  /*32410*/  IMAD.WIDE R16, R27, 0x4, R10 ;  /* 0x000000041b107825 */ /* 0x002fe200078e020a */
[----:B------:R-:W4:Y:S03]  /*32420*/  LDL.LU R28, [R1+0xbfc] ;  /* 0x000bfc00011c7983 */ /* 0x000f260000300800 */
[C---:B---3--:R-:W-:Y:S01]  /*32430*/  IMAD.WIDE R18, R25.reuse, 0x4, R6 ;  /* 0x0000000419127825 */ /* 0x048fe200078e0206 */
[----:B------:R1:W-:Y:S03]  /*32440*/  @P2 STG.E [R8.64], R125 ;  /* 0x0000007d08002986 */ /* 0x0003e6000c101908 */
[----:B-----5:R-:W-:Y:S01]  /*32450*/  IMAD.WIDE R20, R25, 0x4, R10 ;  /* 0x0000000419147825 */ /* 0x020fe200078e020a */
        /* <DEDUP_REMOVED lines=9> */
[----:B------:R-:W-:Y:S02]  /*324f0*/  ISETP.LT.AND P2, PT, R141, c[0x0][0x178], !P3 ;  /* 0x00005e008d007a0c */ /* 0x000fe40005f41270 */
[----:B------:R-:W-:Y:S02]  /*32500*/  IADD3 R25, R25, c[0x0][0x198], RZ ;  /* 0x0000660019197a10 */ /* 0x000fe40007ffe0ff */
[----:B------:R-:W-:Y:S02]  /*32510*/  ISETP.LT.AND P3, PT, R140, c[0x0][0x178], !P3 ;  /* 0x00005e008c007a0c */ /* 0x000fe40005f61270 */
[----:B------:R-:W-:Y:S02]  /*32520*/  ISETP.LT.AND P4, PT, R141, c[0x0][0x178], !P5 ;  /* 0x00005e008d007a0c */ /* 0x000fe40006f81270 */
[C---:B------:R-:W-:Y:S01]  /*32530*/  IADD3 R27, R25.reuse, c[0x0][0x198], RZ ;  /* 0x00006600191b7a10 */ /* 0x040fe20007ffe0ff */
[----:B------:R-:W-:-:S04]  /*32540*/  IMAD.WIDE R22, R25, 0x4, R6 ;  /* 0x0000000419167825 */ /* 0x000fc800078e0206 */
[----:B-1----:R-:W-:Y:S01]  /*32550*/  IMAD.WIDE R8, R25, 0x4, R10 ;  /* 0x0000000419087825 */ /* 0x002fe200078e020a */
[----:B------:R-:W-:-:S03]  /*32560*/  ISETP.LT.AND P5, PT, R140, c[0x0][0x178], !P5 ;  /* 0x00005e008c007a0c */ /* 0x000fc60006fa1270 */
[----:B---3--:R-:W-:Y:S01]  /*32570*/  IMAD.WIDE R16, R27, 0x4, R6 ;  /* 0x000000041b107825 */ /* 0x008fe200078e0206 */
[----:B------:R1:W-:Y:S01]  /*32580*/  @P2 STG.E [R22.64], R89 ;  /* 0x0000005916002986 */ /* 0x0003e2000c101908 */
[----:B------:R-:W-:Y:S02]  /*32590*/  ISETP.LT.AND P2, PT, R141, c[0x0][0x178], !P6 ;  /* 0x00005e008d007a0c */ /* 0x000fe40007741270 */
[C---:B-----5:R-:W-:Y:S01]  /*325a0*/  IMAD.WIDE R18, R27.reuse, 0x4, R10 ;  /* 0x000000041b127825 */ /* 0x060fe200078e020a */
[----:B------:R-:W-:Y:S01]  /*325b0*/  IADD3 R27, R27, c[0x0][0x198], RZ ;  /* 0x000066001b1b7a10 */ /* 0x000fe20007ffe0ff */
[----:B------:R3:W-:Y:S01]  /*325c0*/  @P3 STG.E [R8.64], R113 ;  /* 0x0000007108003986 */ /* 0x0007e2000c101908 */
[----:B------:R-:W-:-:S03]  /*325d0*/  ISETP.LT.AND P6, PT, R140, c[0x0][0x178], !P6 ;  /* 0x00005e008c007a0c */ /* 0x000fc600077c1270 */
[----:B------:R5:W-:Y:S01]  /*325e0*/  @P4 STG.E [R16.64], R68 ;  /* 0x0000004410004986 */ /* 0x000be2000c101908 */
[----:B------:R-:W-:Y:S01]  /*325f0*/  ISETP.LT.AND P4, PT, R141, c[0x0][0x178], !P0 ;  /* 0x00005e008d007a0c */ /* 0x000fe20004781270 */
[----:B------:R-:W-:Y:S01]  /*32600*/  IMAD.WIDE R20, R27, 0x4, R6 ;  /* 0x000000041b147825 */ /* 0x000fe200078e0206 */
[----:B------:R-:W-:-:S03]  /*32610*/  ISETP.LT.AND P0, PT, R140, c[0x0][0x178], !P0 ;  /* 0x00005e008c007a0c */ /* 0x000fc60004701270 */
[C---:B-1----:R-:W-:Y:S01]  /*32620*/  IMAD.WIDE R22, R27.reuse, 0x4, R10 ;  /* 0x000000041b167825 */ /* 0x042fe200078e020a */
[----:B------:R-:W-:Y:S01]  /*32630*/  IADD3 R27, R27, c[0x0][0x198], RZ ;  /* 0x000066001b1b7a10 */ /* 0x000fe20007ffe0ff */
[----:B------:R1:W-:Y:S01]  /*32640*/  @P5 STG.E [R18.64], R108 ;  /* 0x0000006c12005986 */ /* 0x0003e2000c101908 */
[----:B----4-:R-:W-:-:S03]  /*32650*/  ISETP.GE.AND P3, PT, R28, c[0x0][0x17c], PT ;  /* 0x00005f001c007a0c */ /* 0x010fc60003f66270 */
[C---:B---3--:R-:W-:Y:S01]  /*32660*/  IMAD.WIDE R8, R27.reuse, 0x4, R6 ;  /* 0x000000041b087825 */ /* 0x048fe200078e0206 */
[----:B------:R-:W3:Y:S03]  /*32670*/  LDL.LU R28, [R1+0xbe0] ;  /* 0x000be000011c7983 */ /* 0x000ee60000300800 */
[----:B-----5:R-:W-:Y:S01]  /*32680*/  IMAD.WIDE R16, R27, 0x4, R10 ;  /* 0x000000041b107825 */ /* 0x020fe200078e020a */
[----:B------:R4:W-:Y:S04]  /*32690*/  @P2 STG.E [R20.64], R69 ;  /* 0x0000004514002986 */ /* 0x0009e8000c101908 */
[----:B------:R5:W-:Y:S04]  /*326a0*/  @P6 STG.E [R22.64], R109 ;  /* 0x0000006d16006986 */ /* 0x000be8000c101908 */
[----:B------:R-:W-:Y:S04]  /*326b0*/  @P4 STG.E [R8.64], R60 ;  /* 0x0000003c08004986 */ /* 0x000fe8000c101908 */
[----:B------:R1:W-:Y:S01]  /*326c0*/  @P0 STG.E [R16.64], R84 ;  /* 0x0000005410000986 */ /* 0x0003e2000c101908 */
[----:B------:R-:W-:-:S03]  /*326d0*/  ISETP.GE.AND P5, PT, R26, c[0x0][0x17c], PT ;  /* 0x00005f001a007a0c */ /* 0x000fc60003fa6270 */
[----:B------:R-:W3:Y:S01]  /*326e0*/  LDL.LU R26, [R1+0xbdc] ;  /* 0x000bdc00011a7983 */ /* 0x000ee20000300800 */
[----:B------:R-:W-:-:S03]  /*326f0*/  ISETP.GE.AND P6, PT, R24, c[0x0][0x17c], PT ;  /* 0x00005f0018007a0c */ /* 0x000fc60003fc6270 */
[----:B------:R-:W3:Y:S01]  /*32700*/  LDL.LU R24, [R1+0xbd8] ;  /* 0x000bd80001187983 */ /* 0x000ee20000300800 */
[----:B--2---:R-:W-:-:S03]  /*32710*/  ISETP.GE.AND P0, PT, R0, c[0x0][0x17c], PT ;  /* 0x00005f0000007a0c */ /* 0x004fc60003f06270 */
[----:B------:R-:W2:Y:S01]  /*32720*/  LDL.LU R0, [R1+0xbd4] ;  /* 0x000bd40001007983 */ /* 0x000ea20000300800 */
[----:B------:R-:W-:Y:S02]  /*32730*/  IADD3 R25, R27, c[0x0][0x198], RZ ;  /* 0x000066001b197a10 */ /* 0x000fe40007ffe0ff */
[C---:B------:R-:W-:Y:S02]  /*32740*/  ISETP.LT.AND P2, PT, R141.reuse, c[0x0][0x178], !P1 ;  /* 0x00005e008d007a0c */ /* 0x040fe40004f41270 */
[----:B------:R-:W-:Y:S02]  /*32750*/  ISETP.LT.AND P1, PT, R140, c[0x0][0x178], !P1 ;  /* 0x00005e008c007a0c */ /* 0x000fe40004f21270 */
[----:B------:R-:W-:Y:S01]  /*32760*/  ISETP.LT.AND P4, PT, R141, c[0x0][0x178], !P3 ;  /* 0x00005e008d007a0c */ /* 0x000fe20005f81270 */
[----:B-1----:R-:W-:-:S04]  /*32770*/  IMAD.WIDE R18, R25, 0x4, R6 ;  /* 0x0000000419127825 */ /* 0x002fc800078e0206 */
[C---:B----4-:R-:W-:Y:S01]  /*32780*/  IMAD.WIDE R20, R25.reuse, 0x4, R10 ;  /* 0x0000000419147825 */ /* 0x050fe200078e020a */
[----:B------:R-:W-:Y:S02]  /*32790*/  IADD3 R25, R25, c[0x0][0x198], RZ ;  /* 0x0000660019197a10 */ /* 0x000fe40007ffe0ff */
[----:B------:R-:W-:-:S03]  /*327a0*/  ISETP.LT.AND P3, PT, R140, c[0x0][0x178], !P3 ;  /* 0x00005e008c007a0c */ /* 0x000fc60005f61270 */
[C---:B-----5:R-:W-:Y:S01]  /*327b0*/  IMAD.WIDE R22, R25.reuse, 0x4, R6 ;  /* 0x0000000419167825 */ /* 0x060fe200078e0206 */
[----:B------:R1:W-:Y:S01]  /*327c0*/  @P2 STG.E [R18.64], R61 ;  /* 0x0000003d12002986 */ /* 0x0003e2000c101908 */
[----:B------:R-:W-:Y:S02]  /*327d0*/  IADD3 R27, R25, c[0x0][0x198], RZ ;  /* 0x00006600191b7a10 */ /* 0x000fe40007ffe0ff */
[----:B------:R-:W-:Y:S01]  /*327e0*/  ISETP.LT.AND P2, PT, R141, c[0x0][0x178], !P5 ;  /* 0x00005e008d007a0c */ /* 0x000fe20006f41270 */
[----:B------:R4:W-:Y:S01]  /*327f0*/  @P1 STG.E [R20.64], R85 ;  /* 0x0000005514001986 */ /* 0x0009e2000c101908 */
[----:B------:R-:W-:-:S03]  /*32800*/  ISETP.LT.AND P5, PT, R140, c[0x0][0x178], !P5 ;  /* 0x00005e008c007a0c */ /* 0x000fc60006fa1270 */
[----:B------:R5:W-:Y:S01]  /*32810*/  @P4 STG.E [R22.64], R126 ;  /* 0x0000007e16004986 */ /* 0x000be2000c101908 */
[----:B------:R-:W-:Y:S01]  /*32820*/  ISETP.LT.AND P4, PT, R141, c[0x0][0x178], !P6 ;  /* 0x00005e008d007a0c */ /* 0x000fe20007781270 */
[----:B------:R-:W-:-:S04]  /*32830*/  IMAD.WIDE R16, R27, 0x4, R6 ;  /* 0x000000041b107825 */ /* 0x000fc800078e0206 */
[C---:B-1----:R-:W-:Y:S01]  /*32840*/  IMAD.WIDE R18, R27.reuse, 0x4, R10 ;  /* 0x000000041b127825 */ /* 0x042fe200078e020a */
[----:B------:R-:W-:-:S03]  /*32850*/  IADD3 R27, R27, c[0x0][0x198], RZ ;  /* 0x000066001b1b7a10 */ /* 0x000fc60007ffe0ff */
[----:B------:R-:W-:Y:S01]  /*32860*/  IMAD.WIDE R8, R25, 0x4, R10 ;  /* 0x0000000419087825 */ /* 0x000fe200078e020a */
[----:B---3--:R-:W-:-:S03]  /*32870*/  ISETP.GE.AND P1, PT, R28, c[0x0][0x17c], PT ;  /* 0x00005f001c007a0c */ /* 0x008fc60003f26270 */
[C---:B----4-:R-:W-:Y:S01]  /*32880*/  IMAD.WIDE R20, R27.reuse, 0x4, R6 ;  /* 0x000000041b147825 */ /* 0x050fe200078e0206 */
[----:B------:R-:W3:Y:S04]  /*32890*/  LDL.LU R28, [R1+0xbd0] ;  /* 0x000bd000011c7983 */ /* 0x000ee80000300800 */
[----:B------:R1:W-:Y:S04]  /*328a0*/  @P3 STG.E [R8.64], R130 ;  /* 0x0000008208003986 */ /* 0x0003e8000c101908 */
[----:B------:R-:W-:Y:S04]  /*328b0*/  @P2 STG.E [R16.64], R127 ;  /* 0x0000007f10002986 */ /* 0x000fe8000c101908 */
[----:B------:R-:W-:Y:S04]  /*328c0*/  @P5 STG.E [R18.64], R131 ;  /* 0x0000008312005986 */ /* 0x000fe8000c101908 */
[----:B------:R-:W4:Y:S04]  /*328d0*/  LDL.LU R32, [R1+0xbcc] ;  /* 0x000bcc0001207983 */ /* 0x000f280000300800 */
[----:B------:R1:W-:Y:S04]  /*328e0*/  @P4 STG.E [R20.64], R90 ;  /* 0x0000005a14004986 */ /* 0x0003e8000c101908 */
[----:B------:R-:W4:Y:S01]  /*328f0*/  LDL.LU R30, [R1+0xbc8] ;  /* 0x000bc800011e7983 */ /* 0x000f220000300800 */
[----:B------:R-:W-:Y:S01]  /*32900*/  ISETP.LT.AND P6, PT, R140, c[0x0][0x178], !P6 ;  /* 0x00005e008c007a0c */ /* 0x000fe200077c1270 */
[----:B-----5:R-:W-:Y:S01]  /*32910*/  IMAD.WIDE R22, R27, 0x4, R10 ;  /* 0x000000041b167825 */ /* 0x020fe200078e020a */
[----:B------:R-:W-:Y:S01]  /*32920*/  ISETP.LT.AND P2, PT, R141, c[0x0][0x178], !P0 ;  /* 0x00005e008d007a0c */ /* 0x000fe20004741270 */
[----:B------:R5:W1:Y:S01]  /*32930*/  LDS.128 R16, [R2] ;  /* 0x0000000002107984 */ /* 0x000a620000000c00 */
[----:B--2---:R-:W-:-:S03]  /*32940*/  ISETP.GE.AND P4, PT, R0, c[0x0][0x17c], PT ;  /* 0x00005f0000007a0c */ /* 0x004fc60003f86270 */
[----:B------:R-:W2:Y:S01]  /*32950*/  LDL.LU R0, [R1+0xbc4] ;  /* 0x000bc40001007983 */ /* 0x000ea20000300800 */
[----:B------:R-:W-:Y:S02]  /*32960*/  IADD3 R27, R27, c[0x0][0x198], RZ ;  /* 0x000066001b1b7a10 */ /* 0x000fe40007ffe0ff */
[----:B------:R-:W-:-:S03]  /*32970*/  ISETP.LT.AND P0, PT, R140, c[0x0][0x178], !P0 ;  /* 0x00005e008c007a0c */ /* 0x000fc60004701270 */
[----:B------:R5:W-:Y:S01]  /*32980*/  @P6 STG.E [R22.64], R114 ;  /* 0x0000007216006986 */ /* 0x000be2000c101908 */
[----:B------:R-:W-:Y:S01]  /*32990*/  ISETP.LT.AND P6, PT, R141, c[0x0][0x178], !P1 ;  /* 0x00005e008d007a0c */ /* 0x000fe20004fc1270 */
[C---:B-1----:R-:W-:Y:S01]  /*329a0*/  IMAD.WIDE R8, R27.reuse, 0x4, R6 ;  /* 0x000000041b087825 */ /* 0x042fe200078e0206 */
[----:B------:R-:W-:Y:S01]  /*329b0*/  ISETP.GE.AND P5, PT, R24, c[0x0][0x17c], PT ;  /* 0x00005f0018007a0c */ /* 0x000fe20003fa6270 */
[----:B------:R-:W4:Y:S02]  /*329c0*/  LDL.LU R34, [R1+0xbc0] ;  /* 0x000bc00001227983 */ /* 0x000f240000300800 */
[C---:B------:R-:W-:Y:S01]  /*329d0*/  IMAD.WIDE R24, R27.reuse, 0x4, R10 ;  /* 0x000000041b187825 */ /* 0x040fe200078e020a */
[----:B------:R-:W-:Y:S02]  /*329e0*/  IADD3 R27, R27, c[0x0][0x198], RZ ;  /* 0x000066001b1b7a10 */ /* 0x000fe40007ffe0ff */
[----:B------:R-:W-:Y:S01]  /*329f0*/  ISETP.GE.AND P3, PT, R26, c[0x0][0x17c], PT ;  /* 0x00005f001a007a0c */ /* 0x000fe20003f66270 */
[----:B------:R1:W-:Y:S02]  /*32a00*/  @P2 STG.E [R8.64], R91 ;  /* 0x0000005b08002986 */ /* 0x0003e4000c101908 */
[----:B------:R-:W-:Y:S01]  /*32a10*/  IMAD.WIDE R20, R27, 0x4, R6 ;  /* 0x000000041b147825 */ /* 0x000fe200078e0206 */
[----:B------:R-:W-:Y:S01]  /*32a20*/  ISETP.LT.AND P1, PT, R140, c[0x0][0x178], !P1 ;  /* 0x00005e008c007a0c */ /* 0x000fe20004f21270 */
[----:B------:R-:W-:Y:S01]  /*32a30*/  @P0 STG.E [R24.64], R115 ;  /* 0x0000007318000986 */ /* 0x000fe2000c101908 */
[----:B------:R-:W-:-:S02]  /*32a40*/  ISETP.LT.AND P2, PT, R141, c[0x0][0x178], !P3 ;  /* 0x00005e008d007a0c */ /* 0x000fc40005f41270 */
[----:B------:R-:W-:Y:S01]  /*32a50*/  IADD3 R29, R27, c[0x0][0x198], RZ ;  /* 0x000066001b1d7a10 */ /* 0x000fe20007ffe0ff */
[----:B------:R1:W-:Y:S01]  /*32a60*/  @P6 STG.E [R20.64], R70 ;  /* 0x0000004614006986 */ /* 0x0003e2000c101908 */
[----:B------:R-:W-:Y:S02]  /*32a70*/  ISETP.LT.AND P3, PT, R140, c[0x0][0x178], !P3 ;  /* 0x00005e008c007a0c */ /* 0x000fe40005f61270 */
[----:B------:R-:W-:Y:S01]  /*32a80*/  ISETP.LT.AND P6, PT, R141, c[0x0][0x178], !P5 ;  /* 0x00005e008d007a0c */ /* 0x000fe20006fc1270 */
[----:B-----5:R-:W5:Y:S01]  /*32a90*/  LDL.LU R2, [R1+0xbbc] ;  /* 0x000bbc0001027983 */ /* 0x020f620000300800 */
[----:B------:R-:W-:Y:S01]  /*32aa0*/  IADD3 R31, R29, c[0x0][0x198], RZ ;  /* 0x000066001d1f7a10 */ /* 0x000fe20007ffe0ff */
[----:B------:R-:W-:-:S04]  /*32ab0*/  IMAD.WIDE R22, R27, 0x4, R10 ;  /* 0x000000041b167825 */ /* 0x000fc800078e020a */
[C---:B------:R-:W-:Y:S01]  /*32ac0*/  IMAD.WIDE R26, R29.reuse, 0x4, R6 ;  /* 0x000000041d1a7825 */ /* 0x040fe200078e0206 */
[----:B------:R-:W-:Y:S03]  /*32ad0*/  @P1 STG.E [R22.64], R110 ;  /* 0x0000006e16001986 */ /* 0x000fe6000c101908 */
[----:B-1----:R-:W-:Y:S01]  /*32ae0*/  IMAD.WIDE R8, R29, 0x4, R10 ;  /* 0x000000041d087825 */ /* 0x002fe200078e020a */
[----:B---3--:R-:W-:-:S03]  /*32af0*/  ISETP.GE.AND P0, PT, R28, c[0x0][0x17c], PT ;  /* 0x00005f001c007a0c */ /* 0x008fc60003f06270 */
[----:B------:R-:W-:Y:S01]  /*32b00*/  IMAD.WIDE R28, R31, 0x4, R6 ;  /* 0x000000041f1c7825 */ /* 0x000fe200078e0206 */
[----:B------:R-:W-:Y:S01]  /*32b10*/  @P2 STG.E [R26.64], R71 ;  /* 0x000000471a002986 */ /* 0x000fe2000c101908 */
[----:B------:R-:W-:-:S03]  /*32b20*/  ISETP.LT.AND P2, PT, R141, c[0x0][0x178], !P4 ;  /* 0x00005e008d007a0c */ /* 0x000fc60006741270 */
[----:B------:R1:W-:Y:S04]  /*32b30*/  @P3 STG.E [R8.64], R111 ;  /* 0x0000006f08003986 */ /* 0x0003e8000c101908 */
[----:B------:R3:W-:Y:S01]  /*32b40*/  @P6 STG.E [R28.64], R62 ;  /* 0x0000003e1c006986 */ /* 0x0007e2000c101908 */
[C---:B------:R-:W-:Y:S02]  /*32b50*/  ISETP.LT.AND P6, PT, R140.reuse, c[0x0][0x178], !P4 ;  /* 0x00005e008c007a0c */ /* 0x040fe400067c1270 */
[----:B------:R-:W-:Y:S01]  /*32b60*/  ISETP.LT.AND P5, PT, R140, c[0x0][0x178], !P5 ;  /* 0x00005e008c007a0c */ /* 0x000fe20006fa1270 */
[----:B------:R-:W1:Y:S01]  /*32b70*/  LDS.128 R24, [R4] ;  /* 0x0000000004187984 */ /* 0x000e620000000c00 */
[----:B--2---:R-:W-:-:S03]  /*32b80*/  ISETP.GE.AND P4, PT, R0, c[0x0][0x17c], PT ;  /* 0x00005f0000007a0c */ /* 0x004fc60003f86270 */
[----:B------:R-:W2:Y:S01]  /*32b90*/  LDL.LU R0, [R1+0xbb8] ;  /* 0x000bb80001007983 */ /* 0x000ea20000300800 */
[C---:B------:R-:W-:Y:S02]  /*32ba0*/  IADD3 R21, R31.reuse, c[0x0][0x198], RZ ;  /* 0x000066001f157a10 */ /* 0x040fe40007ffe0ff */
[----:B----4-:R-:W-:Y:S01]  /*32bb0*/  ISETP.GE.AND P3, PT, R30, c[0x0][0x17c], PT ;  /* 0x00005f001e007a0c */ /* 0x010fe20003f66270 */
[----:B------:R-:W-:Y:S01]  /*32bc0*/  IMAD.WIDE R30, R31, 0x4, R10 ;  /* 0x000000041f1e7825 */ /* 0x000fe200078e020a */
[----:B------:R-:W-:Y:S01]  /*32bd0*/  ISETP.GE.AND P1, PT, R32, c[0x0][0x17c], PT ;  /* 0x00005f0020007a0c */ /* 0x000fe20003f26270 */
[----:B------:R-:W4:Y:S04]  /*32be0*/  LDL.LU R40, [R1+0xbb4] ;  /* 0x000bb40001287983 */ /* 0x000f280000300800 */
[----:B------:R-:W-:Y:S01]  /*32bf0*/  @P5 STG.E [R30.64], R86 ;  /* 0x000000561e005986 */ /* 0x000fe2000c101908 */
[----:B------:R-:W-:-:S02]  /*32c00*/  ISETP.LT.AND P5, PT, R141, c[0x0][0x178], !P0 ;  /* 0x00005e008d007a0c */ /* 0x000fc400047a1270 */
[----:B------:R-:W-:Y:S01]  /*32c10*/  ISETP.LT.AND P0, PT, R140, c[0x0][0x178], !P0 ;  /* 0x00005e008c007a0c */ /* 0x000fe20004701270 */
[C---:B------:R-:W-:Y:S01]  /*32c20*/  IMAD.WIDE R32, R21.reuse, 0x4, R6 ;  /* 0x0000000415207825 */ /* 0x040fe200078e0206 */
[----:B------:R-:W-:-:S03]  /*32c30*/  IADD3 R35, R21, c[0x0][0x198], RZ ;  /* 0x0000660015237a10 */ /* 0x000fc60007ffe0ff */
[----:B-1----:R-:W-:Y:S01]  /*32c40*/  IMAD.WIDE R8, R21, 0x4, R10 ;  /* 0x0000000415087825 */ /* 0x002fe200078e020a */
[----:B------:R1:W-:Y:S03]  /*32c50*/  @P2 STG.E [R32.64], R63 ;  /* 0x0000003f20002986 */ /* 0x0003e6000c101908 */
[----:B---3--:R-:W-:Y:S01]  /*32c60*/  IMAD.WIDE R28, R35, 0x4, R6 ;  /* 0x00000004231c7825 */ /* 0x008fe200078e0206 */
[----:B------:R-:W-:Y:S01]  /*32c70*/  @P6 STG.E [R8.64], R87 ;  /* 0x0000005708006986 */ /* 0x000fe2000c101908 */
[----:B------:R-:W-:-:S03]  /*32c80*/  ISETP.LT.AND P2, PT, R141, c[0x0][0x178], !P1 ;  /* 0x00005e008d007a0c */ /* 0x000fc60004f41270 */
[----:B------:R-:W-:Y:S01]  /*32c90*/  @P5 STG.E [R28.64], R12 ;  /* 0x0000000c1c005986 */ /* 0x000fe2000c101908 */
[C---:B-1----:R-:W-:Y:S01]  /*32ca0*/  IMAD.WIDE R32, R35.reuse, 0x4, R10 ;  /* 0x0000000423207825 */ /* 0x042fe200078e020a */
[----:B------:R-:W-:Y:S02]  /*32cb0*/  ISETP.LT.AND P1, PT, R140, c[0x0][0x178], !P1 ;  /* 0x00005e008c007a0c */ /* 0x000fe40004f21270 */
[----:B------:R-:W1:Y:S01]  /*32cc0*/  LDS.128 R20, [R5] ;  /* 0x0000000005147984 */ /* 0x000e620000000c00 */
[----:B------:R-:W-:-:S03]  /*32cd0*/  IADD3 R31, R35, c[0x0][0x198], RZ ;  /* 0x00006600231f7a10 */ /* 0x000fc60007ffe0ff */
[----:B------:R3:W-:Y:S01]  /*32ce0*/  @P0 STG.E [R32.64], R16 ;  /* 0x0000001020000986 */ /* 0x0007e2000c101908 */
[----:B------:R-:W-:Y:S02]  /*32cf0*/  ISETP.LT.AND P5, PT, R141, c[0x0][0x178], !P3 ;  /* 0x00005e008d007a0c */ /* 0x000fe40005fa1270 */
[C---:B------:R-:W-:Y:S01]  /*32d00*/  IADD3 R39, R31.reuse, c[0x0][0x198], RZ ;  /* 0x000066001f277a10 */ /* 0x040fe20007ffe0ff */
[----:B---3--:R-:W3:Y:S01]  /*32d10*/  LDL.LU R32, [R1+0xbb0] ;  /* 0x000bb00001207983 */ /* 0x008ee20000300800 */
[----:B------:R-:W-:Y:S01]  /*32d20*/  ISETP.GE.AND P6, PT, R34, c[0x0][0x17c], PT ;  /* 0x00005f0022007a0c */ /* 0x000fe20003fc6270 */
[C---:B------:R-:W-:Y:S02]  /*32d30*/  IMAD.WIDE R34, R31.reuse, 0x4, R6 ;  /* 0x000000041f227825 */ /* 0x040fe400078e0206 */
[----:B------:R-:W4:Y:S02]  /*32d40*/  LDL.LU R38, [R1+0xbac] ;  /* 0x000bac0001267983 */ /* 0x000f240000300800 */
[----:B------:R-:W-:-:S04]  /*32d50*/  IMAD.WIDE R36, R31, 0x4, R10 ;  /* 0x000000041f247825 */ /* 0x000fc800078e020a */
[----:B------:R-:W-:Y:S01]  /*32d60*/  IMAD.WIDE R4, R39, 0x4, R6 ;  /* 0x0000000427047825 */ /* 0x000fe200078e0206 */
[----:B------:R1:W-:Y:S04]  /*32d70*/  @P2 STG.E [R34.64], R13 ;  /* 0x0000000d22002986 */ /* 0x0003e8000c101908 */
[----:B------:R1:W-:Y:S04]  /*32d80*/  @P1 STG.E [R36.64], R17 ;  /* 0x0000001124001986 */ /* 0x0003e8000c101908 */
[----:B------:R-:W-:Y:S01]  /*32d90*/  @P5 STG.E [R4.64], R104 ;  /* 0x0000006804005986 */ /* 0x000fe2000c101908 */
[----:B------:R-:W-:-:S02]  /*32da0*/  ISETP.LT.AND P3, PT, R140, c[0x0][0x178], !P3 ;  /* 0x00005e008c007a0c */ /* 0x000fc40005f61270 */
[C---:B------:R-:W-:Y:S01]  /*32db0*/  IADD3 R41, R39.reuse, c[0x0][0x198], RZ ;  /* 0x0000660027297a10 */ /* 0x040fe20007ffe0ff */
[----:B------:R-:W-:Y:S01]  /*32dc0*/  IMAD.WIDE R8, R39, 0x4, R10 ;  /* 0x0000000427087825 */ /* 0x000fe200078e020a */
[----:B-----5:R-:W-:Y:S01]  /*32dd0*/  ISETP.GE.AND P0, PT, R2, c[0x0][0x17c], PT ;  /* 0x00005f0002007a0c */ /* 0x020fe20003f06270 */
[----:B------:R5:W1:Y:S01]  /*32de0*/  LDS.128 R28, [R3] ;  /* 0x00000000031c7984 */ /* 0x000a620000000c00 */
[----:B--2---:R-:W-:-:S03]  /*32df0*/  ISETP.GE.AND P5, PT, R0, c[0x0][0x17c], PT ;  /* 0x00005f0000007a0c */ /* 0x004fc60003fa6270 */
[----:B------:R-:W2:Y:S01]  /*32e00*/  LDL.LU R0, [R1+0xba8] ;  /* 0x000ba80001007983 */ /* 0x000ea20000300800 */
[C---:B------:R-:W-:Y:S02]  /*32e10*/  ISETP.LT.AND P1, PT, R141.reuse, c[0x0][0x178], !P4 ;  /* 0x00005e008d007a0c */ /* 0x040fe40006721270 */
[C---:B------:R-:W-:Y:S02]  /*32e20*/  ISETP.LT.AND P4, PT, R140.reuse, c[0x0][0x178], !P4 ;  /* 0x00005e008c007a0c */ /* 0x040fe40006781270 */
[----:B------:R-:W-:Y:S02]  /*32e30*/  ISETP.LT.AND P2, PT, R141, c[0x0][0x178], !P6 ;  /* 0x00005e008d007a0c */ /* 0x000fe40007741270 */
[C---:B------:R-:W-:Y:S01]  /*32e40*/  IADD3 R33, R41.reuse, c[0x0][0x198], RZ ;  /* 0x0000660029217a10 */ /* 0x040fe20007ffe0ff */
[C---:B-1----:R-:W-:Y:S01]  /*32e50*/  IMAD.WIDE R12, R41.reuse, 0x4, R6 ;  /* 0x00000004290c7825 */ /* 0x042fe200078e0206 */
[----:B------:R1:W-:Y:S03]  /*32e60*/  @P3 STG.E [R8.64], R24 ;  /* 0x0000001808003986 */ /* 0x0003e6000c101908 */
[----:B------:R-:W-:Y:S01]  /*32e70*/  IMAD.WIDE R16, R41, 0x4, R10 ;  /* 0x0000000429107825 */ /* 0x000fe200078e020a */
[----:B------:R-:W4:Y:S03]  /*32e80*/  LDL.LU R34, [R1+0xba4] ;  /* 0x000ba40001227983 */ /* 0x000f260000300800 */
[----:B-----5:R-:W-:Y:S01]  /*32e90*/  IMAD.WIDE R2, R33, 0x4, R6 ;  /* 0x0000000421027825 */ /* 0x020fe200078e0206 */
[----:B------:R-:W-:Y:S01]  /*32ea0*/  @P1 STG.E [R12.64], R105 ;  /* 0x000000690c001986 */ /* 0x000fe2000c101908 */
[----:B------:R-:W-:-:S03]  /*32eb0*/  ISETP.LT.AND P1, PT, R140, c[0x0][0x178], !P0 ;  /* 0x00005e008c007a0c */ /* 0x000fc60004721270 */
[----:B------:R-:W-:Y:S04]  /*32ec0*/  @P4 STG.E [R16.64], R25 ;  /* 0x0000001910004986 */ /* 0x000fe8000c101908 */
[----:B------:R5:W-:Y:S01]  /*32ed0*/  @P2 STG.E [R2.64], R132 ;  /* 0x0000008402002986 */ /* 0x000be2000c101908 */
[----:B------:R-:W-:Y:S02]  /*32ee0*/  ISETP.LT.AND P2, PT, R141, c[0x0][0x178], !P0 ;  /* 0x00005e008d007a0c */ /* 0x000fe40004741270 */
[----:B------:R-:W-:Y:S01]  /*32ef0*/  ISETP.LT.AND P6, PT, R140, c[0x0][0x178], !P6 ;  /* 0x00005e008c007a0c */ /* 0x000fe200077c1270 */
[C---:B------:R-:W-:Y:S01]  /*32f00*/  IMAD.WIDE R4, R33.reuse, 0x4, R10 ;  /* 0x0000000421047825 */ /* 0x040fe200078e020a */
[----:B------:R-:W-:-:S05]  /*32f10*/  IADD3 R33, R33, c[0x0][0x198], RZ ;  /* 0x0000660021217a10 */ /* 0x000fca0007ffe0ff */
[C---:B-1----:R-:W-:Y:S01]  /*32f20*/  IMAD.WIDE R8, R33.reuse, 0x4, R6 ;  /* 0x0000000421087825 */ /* 0x042fe200078e0206 */
[----:B---3--:R-:W-:Y:S02]  /*32f30*/  ISETP.GE.AND P0, PT, R32, c[0x0][0x17c], PT ;  /* 0x00005f0020007a0c */ /* 0x008fe40003f06270 */
[----:B------:R-:W3:Y:S01]  /*32f40*/  LDL.LU R32, [R1+0xba0] ;  /* 0x000ba00001207983 */ /* 0x000ee20000300800 */
[----:B-----5:R-:W-:-:S03]  /*32f50*/  IMAD.WIDE R2, R33, 0x4, R10 ;  /* 0x0000000421027825 */ /* 0x020fc600078e020a */
[----:B------:R1:W-:Y:S04]  /*32f60*/  @P6 STG.E [R4.64], R20 ;  /* 0x0000001404006986 */ /* 0x0003e8000c101908 */
[----:B------:R-:W5:Y:S04]  /*32f70*/  LDL.LU R24, [R1+0xb9c] ;  /* 0x000b9c0001187983 */ /* 0x000f680000300800 */
[----:B------:R-:W-:Y:S04]  /*32f80*/  @P2 STG.E [R8.64], R133 ;  /* 0x0000008508002986 */ /* 0x000fe8000c101908 */
[----:B------:R2:W-:Y:S04]  /*32f90*/  @P1 STG.E [R2.64], R21 ;  /* 0x0000001502001986 */ /* 0x0005e8000c101908 */
[----:B-1----:R-:W5:Y:S01]  /*32fa0*/  LDL.LU R20, [R1+0xb98] ;  /* 0x000b980001147983 */ /* 0x002f620000300800 */
[----:B--2---:R-:W-:-:S03]  /*32fb0*/  ISETP.GE.AND P1, PT, R0, c[0x0][0x17c], PT ;  /* 0x00005f0000007a0c */ /* 0x004fc60003f26270 */
[----:B------:R-:W2:Y:S01]  /*32fc0*/  LDL.LU R0, [R1+0xb94] ;  /* 0x000b940001007983 */ /* 0x000ea20000300800 */
[----:B----4-:R-:W-:Y:S02]  /*32fd0*/  ISETP.GE.AND P3, PT, R40, c[0x0][0x17c], PT ;  /* 0x00005f0028007a0c */ /* 0x010fe40003f66270 */
[----:B------:R-:W-:Y:S02]  /*32fe0*/  ISETP.LT.AND P4, PT, R141, c[0x0][0x178], !P5 ;  /* 0x00005e008d007a0c */ /* 0x000fe40006f81270 */
[----:B------:R-:W-:Y:S02]  /*32ff0*/  ISETP.LT.AND P5, PT, R140, c[0x0][0x178], !P5 ;  /* 0x00005e008c007a0c */ /* 0x000fe40006fa1270 */
[----:B------:R-:W-:Y:S02]  /*33000*/  IADD3 R35, R33, c[0x0][0x198], RZ ;  /* 0x0000660021237a10 */ /* 0x000fe40007ffe0ff */
[----:B------:R-:W-:Y:S02]  /*33010*/  ISETP.LT.AND P6, PT, R141, c[0x0][0x178], !P3 ;  /* 0x00005e008d007a0c */ /* 0x000fe40005fc1270 */
[C---:B------:R-:W-:Y:S01]  /*33020*/  IADD3 R25, R35.reuse, c[0x0][0x198], RZ ;  /* 0x0000660023197a10 */ /* 0x040fe20007ffe0ff */
[----:B------:R-:W-:Y:S01]  /*33030*/  IMAD.WIDE R12, R35, 0x4, R6 ;  /* 0x00000004230c7825 */ /* 0x000fe200078e0206 */
[----:B------:R-:W-:-:S03]  /*33040*/  ISETP.GE.AND P2, PT, R38, c[0x0][0x17c], PT ;  /* 0x00005f0026007a0c */ /* 0x000fc60003f46270 */
[----:B------:R-:W-:Y:S01]  /*33050*/  IMAD.WIDE R4, R35, 0x4, R10 ;  /* 0x0000000423047825 */ /* 0x000fe200078e020a */
[----:B------:R-:W-:Y:S01]  /*33060*/  @P4 STG.E [R12.64], R136 ;  /* 0x000000880c004986 */ /* 0x000fe2000c101908 */
[C---:B------:R-:W-:Y:S02]  /*33070*/  ISETP.LT.AND P3, PT, R140.reuse, c[0x0][0x178], !P3 ;  /* 0x00005e008c007a0c */ /* 0x040fe40005f61270 */
[----:B------:R-:W-:Y:S01]  /*33080*/  IMAD.WIDE R16, R25, 0x4, R6 ;  /* 0x0000000419107825 */ /* 0x000fe200078e0206 */
[----:B------:R-:W-:Y:S01]  /*33090*/  ISETP.LT.AND P4, PT, R141, c[0x0][0x178], !P0 ;  /* 0x00005e008d007a0c */ /* 0x000fe20004781270 */
[----:B------:R1:W-:Y:S01]  /*330a0*/  @P5 STG.E [R4.64], R28 ;  /* 0x0000001c04005986 */ /* 0x0003e2000c101908 */
[----:B------:R-:W-:Y:S02]  /*330b0*/  IADD3 R33, R25, c[0x0][0x198], RZ ;  /* 0x0000660019217a10 */ /* 0x000fe40007ffe0ff */
[----:B------:R-:W-:Y:S01]  /*330c0*/  ISETP.LT.AND P0, PT, R140, c[0x0][0x178], !P0 ;  /* 0x00005e008c007a0c */ /* 0x000fe20004701270 */
[----:B------:R4:W-:Y:S01]  /*330d0*/  @P6 STG.E [R16.64], R137 ;  /* 0x0000008910006986 */ /* 0x0009e2000c101908 */
[----:B------:R-:W-:-:S02]  /*330e0*/  ISETP.LT.AND P5, PT, R141, c[0x0][0x178], !P2 ;  /* 0x00005e008d007a0c */ /* 0x000fc400057a1270 */
[----:B------:R-:W-:Y:S02]  /*330f0*/  ISETP.LT.AND P6, PT, R140, c[0x0][0x178], !P2 ;  /* 0x00005e008c007a0c */ /* 0x000fe400057c1270 */
[----:B------:R-:W-:Y:S01]  /*33100*/  IADD3 R21, R33, c[0x0][0x198], RZ ;  /* 0x0000660021157a10 */ /* 0x000fe20007ffe0ff */
[----:B------:R-:W-:-:S04]  /*33110*/  IMAD.WIDE R2, R25, 0x4, R10 ;  /* 0x0000000419027825 */ /* 0x000fc800078e020a */
[----:B------:R-:W-:Y:S01]  /*33120*/  IMAD.WIDE R8, R33, 0x4, R6 ;  /* 0x0000000421087825 */ /* 0x000fe200078e0206 */
[----:B------:R-:W-:-:S03]  /*33130*/  ISETP.GE.AND P2, PT, R34, c[0x0][0x17c], PT ;  /* 0x00005f0022007a0c */ /* 0x000fc60003f46270 */
[----:B-1----:R-:W-:Y:S01]  /*33140*/  IMAD.WIDE R4, R33, 0x4, R10 ;  /* 0x0000000421047825 */ /* 0x002fe200078e020a */
[----:B------:R1:W-:Y:S03]  /*33150*/  @P3 STG.E [R2.64], R29 ;  /* 0x0000001d02003986 */ /* 0x0003e6000c101908 */
[----:B------:R-:W-:Y:S01]  /*33160*/  IMAD.WIDE R12, R21, 0x4, R6 ;  /* 0x00000004150c7825 */ /* 0x000fe200078e0206 */
[----:B------:R-:W-:Y:S01]  /*33170*/  @P4 STG.E [R8.64], R14 ;  /* 0x0000000e08004986 */ /* 0x000fe2000c101908 */
[----:B------:R-:W-:Y:S02]  /*33180*/  ISETP.LT.AND P4, PT, R141, c[0x0][0x178], !P1 ;  /* 0x00005e008d007a0c */ /* 0x000fe40004f81270 */
[C---:B----4-:R-:W-:Y:S01]  /*33190*/  IMAD.WIDE R16, R21.reuse, 0x4, R10 ;  /* 0x0000000415107825 */ /* 0x050fe200078e020a */
[----:B------:R-:W-:Y:S01]  /*331a0*/  IADD3 R21, R21, c[0x0][0x198], RZ ;  /* 0x0000660015157a10 */ /* 0x000fe20007ffe0ff */
[----:B------:R4:W-:Y:S01]  /*331b0*/  @P0 STG.E [R4.64], R18 ;  /* 0x0000001204000986 */ /* 0x0009e2000c101908 */
[----:B---3--:R-:W-:-:S02]  /*331c0*/  ISETP.GE.AND P3, PT, R32, c[0x0][0x17c], PT ;  /* 0x00005f0020007a0c */ /* 0x008fc40003f66270 */
[C---:B------:R-:W-:Y:S01]  /*331d0*/  ISETP.LT.AND P1, PT, R140.reuse, c[0x0][0x178], !P1 ;  /* 0x00005e008c007a0c */ /* 0x040fe20004f21270 */
[----:B------:R3:W-:Y:S01]  /*331e0*/  @P5 STG.E [R12.64], R15 ;  /* 0x0000000f0c005986 */ /* 0x0007e2000c101908 */
[----:B------:R-:W-:Y:S02]  /*331f0*/  ISETP.LT.AND P5, PT, R141, c[0x0][0x178], !P2 ;  /* 0x00005e008d007a0c */ /* 0x000fe400057a1270 */
[----:B------:R-:W-:Y:S01]  /*33200*/  ISETP.LT.AND P2, PT, R140, c[0x0][0x178], !P2 ;  /* 0x00005e008c007a0c */ /* 0x000fe20005741270 */
[----:B------:R3:W-:Y:S01]  /*33210*/  @P6 STG.E [R16.64], R19 ;  /* 0x0000001310006986 */ /* 0x0007e2000c101908 */
[----:B------:R-:W-:Y:S02]  /*33220*/  IADD3 R25, R21, c[0x0][0x198], RZ ;  /* 0x0000660015197a10 */ /* 0x000fe40007ffe0ff */
[----:B------:R-:W-:Y:S01]  /*33230*/  ISETP.LT.AND P6, PT, R141, c[0x0][0x178], !P3 ;  /* 0x00005e008d007a0c */ /* 0x000fe20005fc1270 */
[----:B-1----:R-:W-:Y:S01]  /*33240*/  IMAD.WIDE R2, R21, 0x4, R6 ;  /* 0x0000000415027825 */ /* 0x002fe200078e0206 */
[----:B------:R-:W-:-:S03]  /*33250*/  IADD3 R29, R25, c[0x0][0x198], RZ ;  /* 0x00006600191d7a10 */ /* 0x000fc60007ffe0ff */
[----:B----4-:R-:W-:Y:S01]  /*33260*/  IMAD.WIDE R4, R21, 0x4, R10 ;  /* 0x0000000415047825 */ /* 0x010fe200078e020a */
[----:B------:R1:W-:Y:S03]  /*33270*/  @P4 STG.E [R2.64], R106 ;  /* 0x0000006a02004986 */ /* 0x0003e6000c101908 */
[----:B------:R-:W-:Y:S01]  /*33280*/  IMAD.WIDE R8, R25, 0x4, R6 ;  /* 0x0000000419087825 */ /* 0x000fe200078e0206 */
[----:B-----5:R-:W-:-:S03]  /*33290*/  ISETP.GE.AND P0, PT, R24, c[0x0][0x17c], PT ;  /* 0x00005f0018007a0c */ /* 0x020fc60003f06270 */
[----:B---3--:R-:W-:Y:S01]  /*332a0*/  IMAD.WIDE R12, R25, 0x4, R10 ;  /* 0x00000004190c7825 */ /* 0x008fe200078e020a */
[----:B------:R3:W-:Y:S03]  /*332b0*/  @P1 STG.E [R4.64], R26 ;  /* 0x0000001a04001986 */ /* 0x0007e6000c101908 */
[C---:B------:R-:W-:Y:S01]  /*332c0*/  IMAD.WIDE R14, R29.reuse, 0x4, R6 ;  /* 0x000000041d0e7825 */ /* 0x040fe200078e0206 */
[----:B------:R4:W-:Y:S01]  /*332d0*/  @P5 STG.E [R8.64], R107 ;  /* 0x0000006b08005986 */ /* 0x0009e2000c101908 */
[----:B------:R-:W-:Y:S02]  /*332e0*/  ISETP.GE.AND P4, PT, R20, c[0x0][0x17c], PT ;  /* 0x00005f0014007a0c */ /* 0x000fe40003f86270 */
[----:B------:R-:W-:Y:S01]  /*332f0*/  IADD3 R17, R29, c[0x0][0x198], RZ ;  /* 0x000066001d117a10 */ /* 0x000fe20007ffe0ff */
[----:B------:R5:W-:Y:S01]  /*33300*/  @P2 STG.E [R12.64], R27 ;  /* 0x0000001b0c002986 */ /* 0x000be2000c101908 */
[----:B------:R-:W-:-:S03]  /*33310*/  ISETP.LT.AND P3, PT, R140, c[0x0][0x178], !P3 ;  /* 0x00005e008c007a0c */ /* 0x000fc60005f61270 */
[----:B------:R3:W-:Y:S01]  /*33320*/  @P6 STG.E [R14.64], R134 ;  /* 0x000000860e006986 */ /* 0x0007e2000c101908 */
[C---:B------:R-:W-:Y:S02]  /*33330*/  ISETP.LT.AND P6, PT, R141.reuse, c[0x0][0x178], !P0 ;  /* 0x00005e008d007a0c */ /* 0x040fe400047c1270 */
[C---:B------:R-:W-:Y:S02]  /*33340*/  ISETP.LT.AND P0, PT, R140.reuse, c[0x0][0x178], !P0 ;  /* 0x00005e008c007a0c */ /* 0x040fe40004701270 */
[----:B------:R-:W-:Y:S02]  /*33350*/  ISETP.LT.AND P5, PT, R141, c[0x0][0x178], !P4 ;  /* 0x00005e008d007a0c */ /* 0x000fe400067a1270 */
[----:B------:R-:W-:Y:S02]  /*33360*/  IADD3 R19, R17, c[0x0][0x198], RZ ;  /* 0x0000660011137a10 */ /* 0x000fe40007ffe0ff */
[----:B------:R-:W-:Y:S01]  /*33370*/  ISETP.LT.AND P4, PT, R140, c[0x0][0x178], !P4 ;  /* 0x00005e008c007a0c */ /* 0x000fe20006781270 */
[----:B-1----:R-:W-:Y:S01]  /*33380*/  IMAD.WIDE R2, R29, 0x4, R10 ;  /* 0x000000041d027825 */ /* 0x002fe200078e020a */
[----:B------:R-:W-:-:S03]  /*33390*/  IADD3 R21, R19, c[0x0][0x198], RZ ;  /* 0x0000660013157a10 */ /* 0x000fc60007ffe0ff */
[C---:B---3--:R-:W-:Y:S01]  /*333a0*/  IMAD.WIDE R4, R17.reuse, 0x4, R6 ;  /* 0x0000000411047825 */ /* 0x048fe200078e0206 */
[----:B------:R1:W-:Y:S03]  /*333b0*/  @P3 STG.E [R2.64], R22 ;  /* 0x0000001602003986 */ /* 0x0003e6000c101908 */
[----:B----4-:R-:W-:Y:S01]  /*333c0*/  IMAD.WIDE R8, R17, 0x4, R10 ;  /* 0x0000000411087825 */ /* 0x010fe200078e020a */
[----:B------:R1:W-:Y:S03]  /*333d0*/  @P6 STG.E [R4.64], R135 ;  /* 0x0000008704006986 */ /* 0x0003e6000c101908 */
[C---:B-----5:R-:W-:Y:S01]  /*333e0*/  IMAD.WIDE R12, R19.reuse, 0x4, R6 ;  /* 0x00000004130c7825 */ /* 0x060fe200078e0206 */
[----:B------:R1:W-:Y:S03]  /*333f0*/  @P0 STG.E [R8.64], R23 ;  /* 0x0000001708000986 */ /* 0x0003e6000c101908 */
[----:B------:R-:W-:Y:S01]  /*33400*/  IMAD.WIDE R14, R19, 0x4, R10 ;  /* 0x00000004130e7825 */ /* 0x000fe200078e020a */
[----:B------:R1:W-:Y:S03]  /*33410*/  @P5 STG.E [R12.64], R138 ;  /* 0x0000008a0c005986 */ /* 0x0003e6000c101908 */
[C---:B------:R-:W-:Y:S01]  /*33420*/  IMAD.WIDE R6, R21.reuse, 0x4, R6 ;  /* 0x0000000415067825 */ /* 0x040fe200078e0206 */
[----:B------:R1:W-:Y:S03]  /*33430*/  @P4 STG.E [R14.64], R30 ;  /* 0x0000001e0e004986 */ /* 0x0003e6000c101908 */
[----:B------:R-:W-:Y:S01]  /*33440*/  IMAD.WIDE R10, R21, 0x4, R10 ;  /* 0x00000004150a7825 */ /* 0x000fe200078e020a */
[----:B--2---:R-:W-:-:S04]  /*33450*/  ISETP.GE.AND P1, PT, R0, c[0x0][0x17c], PT ;  /* 0x00005f0000007a0c */ /* 0x004fc80003f26270 */
[----:B------:R-:W-:Y:S02]  /*33460*/  ISETP.LT.AND P2, PT, R141, c[0x0][0x178], !P1 ;  /* 0x00005e008d007a0c */ /* 0x000fe40004f41270 */
[----:B------:R-:W-:-:S11]  /*33470*/  ISETP.LT.AND P1, PT, R140, c[0x0][0x178], !P1 ;  /* 0x00005e008c007a0c */ /* 0x000fd60004f21270 */
[----:B------:R1:W-:Y:S02]  /*33480*/  @P2 STG.E [R6.64], R139 ;  /* 0x0000008b06002986 */ /* 0x0003e4000c101908 */
[----:B------:R-:W-:Y:S05]  /*33490*/  @!P1 EXIT ;  /* 0x000000000000994d */ /* 0x000fea0003800000 */
[----:B------:R-:W-:Y:S01]  /*334a0*/  STG.E [R10.64], R31 ;  /* 0x0000001f0a007986 */ /* 0x000fe2000c101908 */
[----:B------:R-:W-:Y:S05]  /*334b0*/  EXIT ;  /* 0x000000000000794d */ /* 0x000fea0003800000 */
.L_x_2:
[----:B------:R-:W-:-:S00]  /*334c0*/  BRA `(.L_x_2) ;  /* 0xfffffff000007947 */ /* 0x000fc0000383ffff */
[----:B------:R-:W-:-:S00]  /*334d0*/  NOP ;  /* 0x0000000000007918 */ /* 0x000fc00000000000 */
        /* <DEDUP_REMOVED lines=10> */
.L_x_3:


//--------------------- .nv.shared.matmul_kernel  --------------------------
	.section	.nv.shared.matmul_kernel,"aw",@nobits
	.sectionflags	@""
	.align	16
